//
// Generated by NVIDIA NVVM Compiler
//
// Compiler Build ID: CL-36424714
// Cuda compilation tools, release 13.0, V13.0.88
// Based on NVVM 20.0.0
//

.version 9.0
.target sm_100
.address_size 64

	// .globl	_Z5func1Pj
.const .align 16 .b8 _ZN34_INTERNAL_40a30e28_4_k_cu_0fa90d9b6device11ALT_BN128_PE[32] = {71, 253, 124, 216, 22, 140, 32, 60, 141, 202, 113, 104, 145, 106, 129, 151, 93, 88, 129, 129, 182, 69, 80, 184, 41, 160, 49, 225, 114, 78, 100, 48};
.const .align 16 .b8 _ZN34_INTERNAL_40a30e28_4_k_cu_0fa90d9b6device12ALT_BN128_RRE[32] = {137, 250, 138, 83, 91, 252, 44, 243, 251, 1, 69, 212, 17, 25, 231, 181, 246, 127, 65, 10, 255, 30, 171, 71, 31, 53, 184, 202, 113, 159, 216, 6};
.const .align 16 .b8 _ZN34_INTERNAL_40a30e28_4_k_cu_0fa90d9b6device13ALT_BN128_oneE[32] = {157, 13, 143, 197, 141, 67, 93, 211, 61, 11, 199, 245, 40, 235, 120, 10, 44, 70, 121, 120, 111, 163, 110, 102, 47, 223, 7, 154, 193, 119, 10, 14};
.const .align 16 .b8 _ZN34_INTERNAL_40a30e28_4_k_cu_0fa90d9b6device13ALT_BN128_Px4E[32] = {28, 245, 243, 97, 91, 48, 130, 240, 52, 42, 199, 161, 69, 170, 5, 94, 118, 97, 5, 6, 218, 22, 65, 225, 166, 128, 198, 132, 203, 57, 145, 193};
.const .align 4 .u32 _ZN34_INTERNAL_40a30e28_4_k_cu_0fa90d9b6device12ALT_BN128_M0E = -460954743;
.const .align 16 .b8 _ZN34_INTERNAL_40a30e28_4_k_cu_0fa90d9b6device12MNT4753_Fr_PE[96] = {1, 0, 0, 64, 226, 118, 7, 217, 79, 58, 161, 15, 23, 153, 160, 78, 151, 87, 0, 63, 188, 129, 195, 214, 164, 58, 153, 52, 118, 249, 223, 185, 54, 38, 33, 41, 148, 202, 235, 62, 155, 169, 89, 200, 40, 92, 108, 178, 157, 247, 90, 161, 217, 36, 209, 153, 141, 237, 160, 232, 37, 185, 253, 7, 115, 216, 151, 108, 249, 232, 183, 94, 237, 175, 143, 91, 80, 151, 249, 183, 173, 205, 226, 238, 34, 144, 34, 16, 17, 196, 146, 45, 198, 196, 1};
.const .align 4 .u32 _ZN34_INTERNAL_40a30e28_4_k_cu_0fa90d9b6device13MNT4753_Fr_M0E = 1073741823;
.const .align 16 .b8 _ZN34_INTERNAL_40a30e28_4_k_cu_0fa90d9b6device11BLS12_377_PE[48] = {1, 0, 0, 0, 0, 192, 8, 133, 0, 0, 0, 48, 68, 93, 11, 23, 0, 72, 9, 186, 47, 98, 243, 30, 143, 19, 245, 0, 243, 217, 34, 26, 59, 73, 161, 108, 192, 5, 59, 198, 234, 16, 197, 23, 70, 58, 174, 1};
.const .align 4 .u32 _ZN34_INTERNAL_40a30e28_4_k_cu_0fa90d9b6device12BLS12_377_M0E = -1;
.const .align 16 .b8 _ZN34_INTERNAL_40a30e28_4_k_cu_0fa90d9b6device12Curve1024_P0E[128] = {255, 255, 255, 255, 255, 255, 255, 255, 255, 255, 255, 255, 255, 255, 255, 255, 255, 255, 255, 255, 255, 255, 255, 255, 255, 255, 255, 255, 255, 255, 255, 255, 255, 255, 255, 255, 255, 255, 255, 255, 255, 255, 255, 255, 255, 255, 255, 255, 255, 255, 255, 255, 255, 255, 255, 255, 255, 255, 255, 255, 255, 255, 255, 255, 254, 255, 255, 255, 255, 255, 255, 255, 255, 255, 255, 255, 255, 255, 255, 255, 255, 255, 255, 255, 255, 255, 255, 255, 255, 255, 255, 255, 255, 255, 255, 255, 255, 255, 255, 255, 255, 255, 255, 255, 255, 255, 255, 255, 255, 255, 255, 255, 255, 255, 255, 255, 255, 255, 255, 255, 255, 255, 255, 255, 255, 255, 255, 255};
.const .align 4 .u32 _ZN34_INTERNAL_40a30e28_4_k_cu_0fa90d9b6device12Curve1024_M0E = 1;
.const .align 16 .b8 _ZN34_INTERNAL_40a30e28_4_k_cu_0fa90d9b6device11Curve896_P0E[112] = {255, 255, 255, 255, 255, 255, 255, 255, 255, 255, 255, 255, 255, 255, 255, 255, 255, 255, 255, 255, 255, 255, 255, 255, 255, 255, 255, 255, 255, 255, 255, 255, 255, 255, 255, 255, 255, 255, 255, 255, 255, 255, 255, 255, 255, 255, 255, 255, 255, 255, 255, 255, 255, 255, 255, 255, 254, 255, 255, 255, 255, 255, 255, 255, 255, 255, 255, 255, 255, 255, 255, 255, 255, 255, 255, 255, 255, 255, 255, 255, 255, 255, 255, 255, 255, 255, 255, 255, 255, 255, 255, 255, 255, 255, 255, 255, 255, 255, 255, 255, 255, 255, 255, 255, 255, 255, 255, 255, 255, 255, 255, 255};
.const .align 4 .u32 _ZN34_INTERNAL_40a30e28_4_k_cu_0fa90d9b6device11Curve896_M0E = 1;

.visible .entry _Z5func1Pj(
	.param .u64 .ptr .align 1 _Z5func1Pj_param_0
)
.maxntid 1024
{
	.reg .b32 	%r<9744>;
	.reg .b64 	%rd<3>;

	ld.param.u64 	%rd1, [_Z5func1Pj_param_0];
	ld.const.u32 	%r9742, [_ZN34_INTERNAL_40a30e28_4_k_cu_0fa90d9b6device11Curve896_M0E];
	mov.b32 	%r9154, 1527176935;
	mov.b32 	%r112, -856124662;
	// begin inline asm
	mul.lo.u32 %r283, %r9154, %r112; mul.hi.u32 %r369, %r9154, %r112;
	// end inline asm
	mov.b32 	%r9160, -1594398892;
	// begin inline asm
	mul.lo.u32 %r374, %r9160, %r112; mul.hi.u32 %r375, %r9160, %r112;
	// end inline asm
	mov.b32 	%r9166, 74747898;
	// begin inline asm
	mul.lo.u32 %r380, %r9166, %r112; mul.hi.u32 %r381, %r9166, %r112;
	// end inline asm
	mov.b32 	%r9172, -1156896420;
	// begin inline asm
	mul.lo.u32 %r386, %r9172, %r112; mul.hi.u32 %r387, %r9172, %r112;
	// end inline asm
	mov.b32 	%r9178, -1725853300;
	// begin inline asm
	mul.lo.u32 %r392, %r9178, %r112; mul.hi.u32 %r393, %r9178, %r112;
	// end inline asm
	mov.b32 	%r9184, -1680209057;
	// begin inline asm
	mul.lo.u32 %r398, %r9184, %r112; mul.hi.u32 %r399, %r9184, %r112;
	// end inline asm
	mov.b32 	%r9190, 267453372;
	// begin inline asm
	mul.lo.u32 %r404, %r9190, %r112; mul.hi.u32 %r405, %r9190, %r112;
	// end inline asm
	mov.b32 	%r9196, 1234920414;
	// begin inline asm
	mul.lo.u32 %r410, %r9196, %r112; mul.hi.u32 %r411, %r9196, %r112;
	// end inline asm
	mov.b32 	%r9202, -1744862888;
	// begin inline asm
	mul.lo.u32 %r416, %r9202, %r112; mul.hi.u32 %r417, %r9202, %r112;
	// end inline asm
	mov.b32 	%r9208, 138957919;
	// begin inline asm
	mul.lo.u32 %r422, %r9208, %r112; mul.hi.u32 %r423, %r9208, %r112;
	// end inline asm
	mov.b32 	%r9214, 852199657;
	// begin inline asm
	mul.lo.u32 %r428, %r9214, %r112; mul.hi.u32 %r429, %r9214, %r112;
	// end inline asm
	mov.b32 	%r9220, -1862272224;
	// begin inline asm
	mul.lo.u32 %r434, %r9220, %r112; mul.hi.u32 %r435, %r9220, %r112;
	// end inline asm
	mov.b32 	%r9226, 509382912;
	// begin inline asm
	mul.lo.u32 %r440, %r9226, %r112; mul.hi.u32 %r441, %r9226, %r112;
	// end inline asm
	mov.b32 	%r9232, -65799736;
	// begin inline asm
	mul.lo.u32 %r446, %r9232, %r112; mul.hi.u32 %r281, %r9232, %r112;
	// end inline asm
	mov.b32 	%r9236, 427383017;
	// begin inline asm
	mul.lo.u32 %r197, %r9236, %r112; mul.hi.u32 %r198, %r9236, %r112;
	// end inline asm
	mov.b32 	%r9242, -1808814431;
	// begin inline asm
	mul.lo.u32 %r203, %r9242, %r112; mul.hi.u32 %r204, %r9242, %r112;
	// end inline asm
	mov.b32 	%r9248, 780202197;
	// begin inline asm
	mul.lo.u32 %r209, %r9248, %r112; mul.hi.u32 %r210, %r9248, %r112;
	// end inline asm
	mov.b32 	%r9254, -1993607266;
	// begin inline asm
	mul.lo.u32 %r215, %r9254, %r112; mul.hi.u32 %r216, %r9254, %r112;
	// end inline asm
	mov.b32 	%r9260, 1433328689;
	// begin inline asm
	mul.lo.u32 %r221, %r9260, %r112; mul.hi.u32 %r222, %r9260, %r112;
	// end inline asm
	mov.b32 	%r9266, -576687121;
	// begin inline asm
	mul.lo.u32 %r227, %r9266, %r112; mul.hi.u32 %r228, %r9266, %r112;
	// end inline asm
	mov.b32 	%r9272, 1056536127;
	// begin inline asm
	mul.lo.u32 %r233, %r9272, %r112; mul.hi.u32 %r234, %r9272, %r112;
	// end inline asm
	mov.b32 	%r9278, 1201767300;
	// begin inline asm
	mul.lo.u32 %r239, %r9278, %r112; mul.hi.u32 %r240, %r9278, %r112;
	// end inline asm
	mov.b32 	%r9284, 238980919;
	// begin inline asm
	mul.lo.u32 %r245, %r9284, %r112; mul.hi.u32 %r246, %r9284, %r112;
	// end inline asm
	mov.b32 	%r9290, 2045075411;
	// begin inline asm
	mul.lo.u32 %r251, %r9290, %r112; mul.hi.u32 %r252, %r9290, %r112;
	// end inline asm
	mov.b32 	%r9296, 1858111363;
	// begin inline asm
	mul.lo.u32 %r257, %r9296, %r112; mul.hi.u32 %r258, %r9296, %r112;
	// end inline asm
	mov.b32 	%r9302, -1257217191;
	// begin inline asm
	mul.lo.u32 %r263, %r9302, %r112; mul.hi.u32 %r264, %r9302, %r112;
	// end inline asm
	mov.b32 	%r9308, 1399745977;
	// begin inline asm
	mul.lo.u32 %r269, %r9308, %r112; mul.hi.u32 %r270, %r9308, %r112;
	// end inline asm
	mov.b32 	%r9314, 2076912780;
	// begin inline asm
	mul.lo.u32 %r275, %r9314, %r112; mul.hi.u32 %r276, %r9314, %r112;
	// end inline asm
	mul.lo.s32 	%r278, %r9742, %r197;
	mov.b32 	%r9656, -1;
	// begin inline asm
	mad.lo.cc.u32 %r283, %r9656, %r278, %r283; madc.hi.cc.u32 %r369, %r9656, %r278, %r369;
	// end inline asm
	// begin inline asm
	madc.lo.cc.u32 %r374, %r9656, %r278, %r374; madc.hi.cc.u32 %r375, %r9656, %r278, %r375;
	// end inline asm
	// begin inline asm
	madc.lo.cc.u32 %r380, %r9656, %r278, %r380; madc.hi.cc.u32 %r381, %r9656, %r278, %r381;
	// end inline asm
	// begin inline asm
	madc.lo.cc.u32 %r386, %r9656, %r278, %r386; madc.hi.cc.u32 %r387, %r9656, %r278, %r387;
	// end inline asm
	// begin inline asm
	madc.lo.cc.u32 %r392, %r9656, %r278, %r392; madc.hi.cc.u32 %r393, %r9656, %r278, %r393;
	// end inline asm
	// begin inline asm
	madc.lo.cc.u32 %r398, %r9656, %r278, %r398; madc.hi.cc.u32 %r399, %r9656, %r278, %r399;
	// end inline asm
	// begin inline asm
	madc.lo.cc.u32 %r404, %r9656, %r278, %r404; madc.hi.cc.u32 %r405, %r9656, %r278, %r405;
	// end inline asm
	// begin inline asm
	madc.lo.cc.u32 %r410, %r9656, %r278, %r410; madc.hi.cc.u32 %r411, %r9656, %r278, %r411;
	// end inline asm
	// begin inline asm
	madc.lo.cc.u32 %r416, %r9656, %r278, %r416; madc.hi.cc.u32 %r417, %r9656, %r278, %r417;
	// end inline asm
	// begin inline asm
	madc.lo.cc.u32 %r422, %r9656, %r278, %r422; madc.hi.cc.u32 %r423, %r9656, %r278, %r423;
	// end inline asm
	// begin inline asm
	madc.lo.cc.u32 %r428, %r9656, %r278, %r428; madc.hi.cc.u32 %r429, %r9656, %r278, %r429;
	// end inline asm
	// begin inline asm
	madc.lo.cc.u32 %r434, %r9656, %r278, %r434; madc.hi.cc.u32 %r435, %r9656, %r278, %r435;
	// end inline asm
	// begin inline asm
	madc.lo.cc.u32 %r440, %r9656, %r278, %r440; madc.hi.cc.u32 %r441, %r9656, %r278, %r441;
	// end inline asm
	// begin inline asm
	madc.lo.cc.u32 %r446, %r9656, %r278, %r446; madc.hi.cc.u32 %r281, %r9656, %r278, %r281;
	// end inline asm
	// begin inline asm
	mad.lo.cc.u32 %r197, %r9656, %r278, %r197; madc.hi.cc.u32 %r198, %r9656, %r278, %r198;
	// end inline asm
	// begin inline asm
	madc.lo.cc.u32 %r203, %r9656, %r278, %r203; madc.hi.cc.u32 %r204, %r9656, %r278, %r204;
	// end inline asm
	// begin inline asm
	madc.lo.cc.u32 %r209, %r9656, %r278, %r209; madc.hi.cc.u32 %r210, %r9656, %r278, %r210;
	// end inline asm
	// begin inline asm
	madc.lo.cc.u32 %r215, %r9656, %r278, %r215; madc.hi.cc.u32 %r216, %r9656, %r278, %r216;
	// end inline asm
	// begin inline asm
	madc.lo.cc.u32 %r221, %r9656, %r278, %r221; madc.hi.cc.u32 %r222, %r9656, %r278, %r222;
	// end inline asm
	// begin inline asm
	madc.lo.cc.u32 %r227, %r9656, %r278, %r227; madc.hi.cc.u32 %r228, %r9656, %r278, %r228;
	// end inline asm
	// begin inline asm
	madc.lo.cc.u32 %r233, %r9656, %r278, %r233; madc.hi.cc.u32 %r234, %r9656, %r278, %r234;
	// end inline asm
	mov.b32 	%r9617, -2;
	// begin inline asm
	madc.lo.cc.u32 %r239, %r9617, %r278, %r239; madc.hi.cc.u32 %r240, %r9617, %r278, %r240;
	// end inline asm
	// begin inline asm
	madc.lo.cc.u32 %r245, %r9656, %r278, %r245; madc.hi.cc.u32 %r246, %r9656, %r278, %r246;
	// end inline asm
	// begin inline asm
	madc.lo.cc.u32 %r251, %r9656, %r278, %r251; madc.hi.cc.u32 %r252, %r9656, %r278, %r252;
	// end inline asm
	// begin inline asm
	madc.lo.cc.u32 %r257, %r9656, %r278, %r257; madc.hi.cc.u32 %r258, %r9656, %r278, %r258;
	// end inline asm
	// begin inline asm
	madc.lo.cc.u32 %r263, %r9656, %r278, %r263; madc.hi.cc.u32 %r264, %r9656, %r278, %r264;
	// end inline asm
	// begin inline asm
	madc.lo.cc.u32 %r269, %r9656, %r278, %r269; madc.hi.cc.u32 %r270, %r9656, %r278, %r270;
	// end inline asm
	// begin inline asm
	madc.lo.cc.u32 %r275, %r9656, %r278, %r275; madc.hi.cc.u32 %r276, %r9656, %r278, %r276;
	// end inline asm
	// begin inline asm
	addc.u32 %r281, %r281, 0;
	// end inline asm
	// begin inline asm
	add.cc.u32 %r283, %r283, %r198;
	// end inline asm
	mov.b32 	%r449, 1936723137;
	// begin inline asm
	madc.lo.cc.u32 %r624, %r9154, %r449, %r203; madc.hi.cc.u32 %r710, %r9154, %r449, %r204;
	// end inline asm
	// begin inline asm
	madc.lo.cc.u32 %r715, %r9160, %r449, %r209; madc.hi.cc.u32 %r716, %r9160, %r449, %r210;
	// end inline asm
	// begin inline asm
	madc.lo.cc.u32 %r721, %r9166, %r449, %r215; madc.hi.cc.u32 %r722, %r9166, %r449, %r216;
	// end inline asm
	// begin inline asm
	madc.lo.cc.u32 %r727, %r9172, %r449, %r221; madc.hi.cc.u32 %r728, %r9172, %r449, %r222;
	// end inline asm
	// begin inline asm
	madc.lo.cc.u32 %r733, %r9178, %r449, %r227; madc.hi.cc.u32 %r734, %r9178, %r449, %r228;
	// end inline asm
	// begin inline asm
	madc.lo.cc.u32 %r739, %r9184, %r449, %r233; madc.hi.cc.u32 %r740, %r9184, %r449, %r234;
	// end inline asm
	// begin inline asm
	madc.lo.cc.u32 %r745, %r9190, %r449, %r239; madc.hi.cc.u32 %r746, %r9190, %r449, %r240;
	// end inline asm
	// begin inline asm
	madc.lo.cc.u32 %r751, %r9196, %r449, %r245; madc.hi.cc.u32 %r752, %r9196, %r449, %r246;
	// end inline asm
	// begin inline asm
	madc.lo.cc.u32 %r757, %r9202, %r449, %r251; madc.hi.cc.u32 %r758, %r9202, %r449, %r252;
	// end inline asm
	// begin inline asm
	madc.lo.cc.u32 %r763, %r9208, %r449, %r257; madc.hi.cc.u32 %r764, %r9208, %r449, %r258;
	// end inline asm
	// begin inline asm
	madc.lo.cc.u32 %r769, %r9214, %r449, %r263; madc.hi.cc.u32 %r770, %r9214, %r449, %r264;
	// end inline asm
	// begin inline asm
	madc.lo.cc.u32 %r775, %r9220, %r449, %r269; madc.hi.cc.u32 %r776, %r9220, %r449, %r270;
	// end inline asm
	// begin inline asm
	madc.lo.cc.u32 %r781, %r9226, %r449, %r275; madc.hi.cc.u32 %r782, %r9226, %r449, %r276;
	// end inline asm
	// begin inline asm
	madc.lo.cc.u32 %r787, %r9232, %r449, 0; madc.hi.u32 %r533, %r9232, %r449, 0;
	// end inline asm
	// begin inline asm
	mad.lo.cc.u32 %r283, %r9236, %r449, %r283; madc.hi.cc.u32 %r369, %r9236, %r449, %r369;
	// end inline asm
	// begin inline asm
	madc.lo.cc.u32 %r374, %r9242, %r449, %r374; madc.hi.cc.u32 %r375, %r9242, %r449, %r375;
	// end inline asm
	// begin inline asm
	madc.lo.cc.u32 %r380, %r9248, %r449, %r380; madc.hi.cc.u32 %r381, %r9248, %r449, %r381;
	// end inline asm
	// begin inline asm
	madc.lo.cc.u32 %r386, %r9254, %r449, %r386; madc.hi.cc.u32 %r387, %r9254, %r449, %r387;
	// end inline asm
	// begin inline asm
	madc.lo.cc.u32 %r392, %r9260, %r449, %r392; madc.hi.cc.u32 %r393, %r9260, %r449, %r393;
	// end inline asm
	// begin inline asm
	madc.lo.cc.u32 %r398, %r9266, %r449, %r398; madc.hi.cc.u32 %r399, %r9266, %r449, %r399;
	// end inline asm
	// begin inline asm
	madc.lo.cc.u32 %r404, %r9272, %r449, %r404; madc.hi.cc.u32 %r405, %r9272, %r449, %r405;
	// end inline asm
	// begin inline asm
	madc.lo.cc.u32 %r410, %r9278, %r449, %r410; madc.hi.cc.u32 %r411, %r9278, %r449, %r411;
	// end inline asm
	// begin inline asm
	madc.lo.cc.u32 %r416, %r9284, %r449, %r416; madc.hi.cc.u32 %r417, %r9284, %r449, %r417;
	// end inline asm
	// begin inline asm
	madc.lo.cc.u32 %r422, %r9290, %r449, %r422; madc.hi.cc.u32 %r423, %r9290, %r449, %r423;
	// end inline asm
	// begin inline asm
	madc.lo.cc.u32 %r428, %r9296, %r449, %r428; madc.hi.cc.u32 %r429, %r9296, %r449, %r429;
	// end inline asm
	// begin inline asm
	madc.lo.cc.u32 %r434, %r9302, %r449, %r434; madc.hi.cc.u32 %r435, %r9302, %r449, %r435;
	// end inline asm
	// begin inline asm
	madc.lo.cc.u32 %r440, %r9308, %r449, %r440; madc.hi.cc.u32 %r441, %r9308, %r449, %r441;
	// end inline asm
	// begin inline asm
	madc.lo.cc.u32 %r446, %r9314, %r449, %r446; madc.hi.cc.u32 %r281, %r9314, %r449, %r281;
	// end inline asm
	// begin inline asm
	addc.u32 %r533, %r533, 0;
	// end inline asm
	mul.lo.s32 	%r619, %r9742, %r283;
	// begin inline asm
	mad.lo.cc.u32 %r624, %r9656, %r619, %r624; madc.hi.cc.u32 %r710, %r9656, %r619, %r710;
	// end inline asm
	// begin inline asm
	madc.lo.cc.u32 %r715, %r9656, %r619, %r715; madc.hi.cc.u32 %r716, %r9656, %r619, %r716;
	// end inline asm
	// begin inline asm
	madc.lo.cc.u32 %r721, %r9656, %r619, %r721; madc.hi.cc.u32 %r722, %r9656, %r619, %r722;
	// end inline asm
	// begin inline asm
	madc.lo.cc.u32 %r727, %r9656, %r619, %r727; madc.hi.cc.u32 %r728, %r9656, %r619, %r728;
	// end inline asm
	// begin inline asm
	madc.lo.cc.u32 %r733, %r9656, %r619, %r733; madc.hi.cc.u32 %r734, %r9656, %r619, %r734;
	// end inline asm
	// begin inline asm
	madc.lo.cc.u32 %r739, %r9656, %r619, %r739; madc.hi.cc.u32 %r740, %r9656, %r619, %r740;
	// end inline asm
	// begin inline asm
	madc.lo.cc.u32 %r745, %r9656, %r619, %r745; madc.hi.cc.u32 %r746, %r9656, %r619, %r746;
	// end inline asm
	// begin inline asm
	madc.lo.cc.u32 %r751, %r9656, %r619, %r751; madc.hi.cc.u32 %r752, %r9656, %r619, %r752;
	// end inline asm
	// begin inline asm
	madc.lo.cc.u32 %r757, %r9656, %r619, %r757; madc.hi.cc.u32 %r758, %r9656, %r619, %r758;
	// end inline asm
	// begin inline asm
	madc.lo.cc.u32 %r763, %r9656, %r619, %r763; madc.hi.cc.u32 %r764, %r9656, %r619, %r764;
	// end inline asm
	// begin inline asm
	madc.lo.cc.u32 %r769, %r9656, %r619, %r769; madc.hi.cc.u32 %r770, %r9656, %r619, %r770;
	// end inline asm
	// begin inline asm
	madc.lo.cc.u32 %r775, %r9656, %r619, %r775; madc.hi.cc.u32 %r776, %r9656, %r619, %r776;
	// end inline asm
	// begin inline asm
	madc.lo.cc.u32 %r781, %r9656, %r619, %r781; madc.hi.cc.u32 %r782, %r9656, %r619, %r782;
	// end inline asm
	// begin inline asm
	madc.lo.cc.u32 %r787, %r9656, %r619, %r787; madc.hi.cc.u32 %r533, %r9656, %r619, %r533;
	// end inline asm
	// begin inline asm
	mad.lo.cc.u32 %r283, %r9656, %r619, %r283; madc.hi.cc.u32 %r369, %r9656, %r619, %r369;
	// end inline asm
	// begin inline asm
	madc.lo.cc.u32 %r374, %r9656, %r619, %r374; madc.hi.cc.u32 %r375, %r9656, %r619, %r375;
	// end inline asm
	// begin inline asm
	madc.lo.cc.u32 %r380, %r9656, %r619, %r380; madc.hi.cc.u32 %r381, %r9656, %r619, %r381;
	// end inline asm
	// begin inline asm
	madc.lo.cc.u32 %r386, %r9656, %r619, %r386; madc.hi.cc.u32 %r387, %r9656, %r619, %r387;
	// end inline asm
	// begin inline asm
	madc.lo.cc.u32 %r392, %r9656, %r619, %r392; madc.hi.cc.u32 %r393, %r9656, %r619, %r393;
	// end inline asm
	// begin inline asm
	madc.lo.cc.u32 %r398, %r9656, %r619, %r398; madc.hi.cc.u32 %r399, %r9656, %r619, %r399;
	// end inline asm
	// begin inline asm
	madc.lo.cc.u32 %r404, %r9656, %r619, %r404; madc.hi.cc.u32 %r405, %r9656, %r619, %r405;
	// end inline asm
	// begin inline asm
	madc.lo.cc.u32 %r410, %r9617, %r619, %r410; madc.hi.cc.u32 %r411, %r9617, %r619, %r411;
	// end inline asm
	// begin inline asm
	madc.lo.cc.u32 %r416, %r9656, %r619, %r416; madc.hi.cc.u32 %r417, %r9656, %r619, %r417;
	// end inline asm
	// begin inline asm
	madc.lo.cc.u32 %r422, %r9656, %r619, %r422; madc.hi.cc.u32 %r423, %r9656, %r619, %r423;
	// end inline asm
	// begin inline asm
	madc.lo.cc.u32 %r428, %r9656, %r619, %r428; madc.hi.cc.u32 %r429, %r9656, %r619, %r429;
	// end inline asm
	// begin inline asm
	madc.lo.cc.u32 %r434, %r9656, %r619, %r434; madc.hi.cc.u32 %r435, %r9656, %r619, %r435;
	// end inline asm
	// begin inline asm
	madc.lo.cc.u32 %r440, %r9656, %r619, %r440; madc.hi.cc.u32 %r441, %r9656, %r619, %r441;
	// end inline asm
	// begin inline asm
	madc.lo.cc.u32 %r446, %r9656, %r619, %r446; madc.hi.cc.u32 %r281, %r9656, %r619, %r281;
	// end inline asm
	// begin inline asm
	addc.u32 %r533, %r533, 0;
	// end inline asm
	// begin inline asm
	add.cc.u32 %r624, %r624, %r369;
	// end inline asm
	mov.b32 	%r790, -1261140431;
	// begin inline asm
	madc.lo.cc.u32 %r965, %r9154, %r790, %r374; madc.hi.cc.u32 %r1051, %r9154, %r790, %r375;
	// end inline asm
	// begin inline asm
	madc.lo.cc.u32 %r1056, %r9160, %r790, %r380; madc.hi.cc.u32 %r1057, %r9160, %r790, %r381;
	// end inline asm
	// begin inline asm
	madc.lo.cc.u32 %r1062, %r9166, %r790, %r386; madc.hi.cc.u32 %r1063, %r9166, %r790, %r387;
	// end inline asm
	// begin inline asm
	madc.lo.cc.u32 %r1068, %r9172, %r790, %r392; madc.hi.cc.u32 %r1069, %r9172, %r790, %r393;
	// end inline asm
	// begin inline asm
	madc.lo.cc.u32 %r1074, %r9178, %r790, %r398; madc.hi.cc.u32 %r1075, %r9178, %r790, %r399;
	// end inline asm
	// begin inline asm
	madc.lo.cc.u32 %r1080, %r9184, %r790, %r404; madc.hi.cc.u32 %r1081, %r9184, %r790, %r405;
	// end inline asm
	// begin inline asm
	madc.lo.cc.u32 %r1086, %r9190, %r790, %r410; madc.hi.cc.u32 %r1087, %r9190, %r790, %r411;
	// end inline asm
	// begin inline asm
	madc.lo.cc.u32 %r1092, %r9196, %r790, %r416; madc.hi.cc.u32 %r1093, %r9196, %r790, %r417;
	// end inline asm
	// begin inline asm
	madc.lo.cc.u32 %r1098, %r9202, %r790, %r422; madc.hi.cc.u32 %r1099, %r9202, %r790, %r423;
	// end inline asm
	// begin inline asm
	madc.lo.cc.u32 %r1104, %r9208, %r790, %r428; madc.hi.cc.u32 %r1105, %r9208, %r790, %r429;
	// end inline asm
	// begin inline asm
	madc.lo.cc.u32 %r1110, %r9214, %r790, %r434; madc.hi.cc.u32 %r1111, %r9214, %r790, %r435;
	// end inline asm
	// begin inline asm
	madc.lo.cc.u32 %r1116, %r9220, %r790, %r440; madc.hi.cc.u32 %r1117, %r9220, %r790, %r441;
	// end inline asm
	// begin inline asm
	madc.lo.cc.u32 %r1122, %r9226, %r790, %r446; madc.hi.cc.u32 %r1123, %r9226, %r790, %r281;
	// end inline asm
	// begin inline asm
	madc.lo.cc.u32 %r1128, %r9232, %r790, 0; madc.hi.u32 %r874, %r9232, %r790, 0;
	// end inline asm
	// begin inline asm
	mad.lo.cc.u32 %r624, %r9236, %r790, %r624; madc.hi.cc.u32 %r710, %r9236, %r790, %r710;
	// end inline asm
	// begin inline asm
	madc.lo.cc.u32 %r715, %r9242, %r790, %r715; madc.hi.cc.u32 %r716, %r9242, %r790, %r716;
	// end inline asm
	// begin inline asm
	madc.lo.cc.u32 %r721, %r9248, %r790, %r721; madc.hi.cc.u32 %r722, %r9248, %r790, %r722;
	// end inline asm
	// begin inline asm
	madc.lo.cc.u32 %r727, %r9254, %r790, %r727; madc.hi.cc.u32 %r728, %r9254, %r790, %r728;
	// end inline asm
	// begin inline asm
	madc.lo.cc.u32 %r733, %r9260, %r790, %r733; madc.hi.cc.u32 %r734, %r9260, %r790, %r734;
	// end inline asm
	// begin inline asm
	madc.lo.cc.u32 %r739, %r9266, %r790, %r739; madc.hi.cc.u32 %r740, %r9266, %r790, %r740;
	// end inline asm
	// begin inline asm
	madc.lo.cc.u32 %r745, %r9272, %r790, %r745; madc.hi.cc.u32 %r746, %r9272, %r790, %r746;
	// end inline asm
	// begin inline asm
	madc.lo.cc.u32 %r751, %r9278, %r790, %r751; madc.hi.cc.u32 %r752, %r9278, %r790, %r752;
	// end inline asm
	// begin inline asm
	madc.lo.cc.u32 %r757, %r9284, %r790, %r757; madc.hi.cc.u32 %r758, %r9284, %r790, %r758;
	// end inline asm
	// begin inline asm
	madc.lo.cc.u32 %r763, %r9290, %r790, %r763; madc.hi.cc.u32 %r764, %r9290, %r790, %r764;
	// end inline asm
	// begin inline asm
	madc.lo.cc.u32 %r769, %r9296, %r790, %r769; madc.hi.cc.u32 %r770, %r9296, %r790, %r770;
	// end inline asm
	// begin inline asm
	madc.lo.cc.u32 %r775, %r9302, %r790, %r775; madc.hi.cc.u32 %r776, %r9302, %r790, %r776;
	// end inline asm
	// begin inline asm
	madc.lo.cc.u32 %r781, %r9308, %r790, %r781; madc.hi.cc.u32 %r782, %r9308, %r790, %r782;
	// end inline asm
	// begin inline asm
	madc.lo.cc.u32 %r787, %r9314, %r790, %r787; madc.hi.cc.u32 %r533, %r9314, %r790, %r533;
	// end inline asm
	// begin inline asm
	addc.u32 %r874, %r874, 0;
	// end inline asm
	mul.lo.s32 	%r960, %r9742, %r624;
	// begin inline asm
	mad.lo.cc.u32 %r965, %r9656, %r960, %r965; madc.hi.cc.u32 %r1051, %r9656, %r960, %r1051;
	// end inline asm
	// begin inline asm
	madc.lo.cc.u32 %r1056, %r9656, %r960, %r1056; madc.hi.cc.u32 %r1057, %r9656, %r960, %r1057;
	// end inline asm
	// begin inline asm
	madc.lo.cc.u32 %r1062, %r9656, %r960, %r1062; madc.hi.cc.u32 %r1063, %r9656, %r960, %r1063;
	// end inline asm
	// begin inline asm
	madc.lo.cc.u32 %r1068, %r9656, %r960, %r1068; madc.hi.cc.u32 %r1069, %r9656, %r960, %r1069;
	// end inline asm
	// begin inline asm
	madc.lo.cc.u32 %r1074, %r9656, %r960, %r1074; madc.hi.cc.u32 %r1075, %r9656, %r960, %r1075;
	// end inline asm
	// begin inline asm
	madc.lo.cc.u32 %r1080, %r9656, %r960, %r1080; madc.hi.cc.u32 %r1081, %r9656, %r960, %r1081;
	// end inline asm
	// begin inline asm
	madc.lo.cc.u32 %r1086, %r9656, %r960, %r1086; madc.hi.cc.u32 %r1087, %r9656, %r960, %r1087;
	// end inline asm
	// begin inline asm
	madc.lo.cc.u32 %r1092, %r9656, %r960, %r1092; madc.hi.cc.u32 %r1093, %r9656, %r960, %r1093;
	// end inline asm
	// begin inline asm
	madc.lo.cc.u32 %r1098, %r9656, %r960, %r1098; madc.hi.cc.u32 %r1099, %r9656, %r960, %r1099;
	// end inline asm
	// begin inline asm
	madc.lo.cc.u32 %r1104, %r9656, %r960, %r1104; madc.hi.cc.u32 %r1105, %r9656, %r960, %r1105;
	// end inline asm
	// begin inline asm
	madc.lo.cc.u32 %r1110, %r9656, %r960, %r1110; madc.hi.cc.u32 %r1111, %r9656, %r960, %r1111;
	// end inline asm
	// begin inline asm
	madc.lo.cc.u32 %r1116, %r9656, %r960, %r1116; madc.hi.cc.u32 %r1117, %r9656, %r960, %r1117;
	// end inline asm
	// begin inline asm
	madc.lo.cc.u32 %r1122, %r9656, %r960, %r1122; madc.hi.cc.u32 %r1123, %r9656, %r960, %r1123;
	// end inline asm
	// begin inline asm
	madc.lo.cc.u32 %r1128, %r9656, %r960, %r1128; madc.hi.cc.u32 %r874, %r9656, %r960, %r874;
	// end inline asm
	// begin inline asm
	mad.lo.cc.u32 %r624, %r9656, %r960, %r624; madc.hi.cc.u32 %r710, %r9656, %r960, %r710;
	// end inline asm
	// begin inline asm
	madc.lo.cc.u32 %r715, %r9656, %r960, %r715; madc.hi.cc.u32 %r716, %r9656, %r960, %r716;
	// end inline asm
	// begin inline asm
	madc.lo.cc.u32 %r721, %r9656, %r960, %r721; madc.hi.cc.u32 %r722, %r9656, %r960, %r722;
	// end inline asm
	// begin inline asm
	madc.lo.cc.u32 %r727, %r9656, %r960, %r727; madc.hi.cc.u32 %r728, %r9656, %r960, %r728;
	// end inline asm
	// begin inline asm
	madc.lo.cc.u32 %r733, %r9656, %r960, %r733; madc.hi.cc.u32 %r734, %r9656, %r960, %r734;
	// end inline asm
	// begin inline asm
	madc.lo.cc.u32 %r739, %r9656, %r960, %r739; madc.hi.cc.u32 %r740, %r9656, %r960, %r740;
	// end inline asm
	// begin inline asm
	madc.lo.cc.u32 %r745, %r9656, %r960, %r745; madc.hi.cc.u32 %r746, %r9656, %r960, %r746;
	// end inline asm
	// begin inline asm
	madc.lo.cc.u32 %r751, %r9617, %r960, %r751; madc.hi.cc.u32 %r752, %r9617, %r960, %r752;
	// end inline asm
	// begin inline asm
	madc.lo.cc.u32 %r757, %r9656, %r960, %r757; madc.hi.cc.u32 %r758, %r9656, %r960, %r758;
	// end inline asm
	// begin inline asm
	madc.lo.cc.u32 %r763, %r9656, %r960, %r763; madc.hi.cc.u32 %r764, %r9656, %r960, %r764;
	// end inline asm
	// begin inline asm
	madc.lo.cc.u32 %r769, %r9656, %r960, %r769; madc.hi.cc.u32 %r770, %r9656, %r960, %r770;
	// end inline asm
	// begin inline asm
	madc.lo.cc.u32 %r775, %r9656, %r960, %r775; madc.hi.cc.u32 %r776, %r9656, %r960, %r776;
	// end inline asm
	// begin inline asm
	madc.lo.cc.u32 %r781, %r9656, %r960, %r781; madc.hi.cc.u32 %r782, %r9656, %r960, %r782;
	// end inline asm
	// begin inline asm
	madc.lo.cc.u32 %r787, %r9656, %r960, %r787; madc.hi.cc.u32 %r533, %r9656, %r960, %r533;
	// end inline asm
	// begin inline asm
	addc.u32 %r874, %r874, 0;
	// end inline asm
	// begin inline asm
	add.cc.u32 %r965, %r965, %r710;
	// end inline asm
	mov.b32 	%r1131, 747033566;
	// begin inline asm
	madc.lo.cc.u32 %r1306, %r9154, %r1131, %r715; madc.hi.cc.u32 %r1392, %r9154, %r1131, %r716;
	// end inline asm
	// begin inline asm
	madc.lo.cc.u32 %r1397, %r9160, %r1131, %r721; madc.hi.cc.u32 %r1398, %r9160, %r1131, %r722;
	// end inline asm
	// begin inline asm
	madc.lo.cc.u32 %r1403, %r9166, %r1131, %r727; madc.hi.cc.u32 %r1404, %r9166, %r1131, %r728;
	// end inline asm
	// begin inline asm
	madc.lo.cc.u32 %r1409, %r9172, %r1131, %r733; madc.hi.cc.u32 %r1410, %r9172, %r1131, %r734;
	// end inline asm
	// begin inline asm
	madc.lo.cc.u32 %r1415, %r9178, %r1131, %r739; madc.hi.cc.u32 %r1416, %r9178, %r1131, %r740;
	// end inline asm
	// begin inline asm
	madc.lo.cc.u32 %r1421, %r9184, %r1131, %r745; madc.hi.cc.u32 %r1422, %r9184, %r1131, %r746;
	// end inline asm
	// begin inline asm
	madc.lo.cc.u32 %r1427, %r9190, %r1131, %r751; madc.hi.cc.u32 %r1428, %r9190, %r1131, %r752;
	// end inline asm
	// begin inline asm
	madc.lo.cc.u32 %r1433, %r9196, %r1131, %r757; madc.hi.cc.u32 %r1434, %r9196, %r1131, %r758;
	// end inline asm
	// begin inline asm
	madc.lo.cc.u32 %r1439, %r9202, %r1131, %r763; madc.hi.cc.u32 %r1440, %r9202, %r1131, %r764;
	// end inline asm
	// begin inline asm
	madc.lo.cc.u32 %r1445, %r9208, %r1131, %r769; madc.hi.cc.u32 %r1446, %r9208, %r1131, %r770;
	// end inline asm
	// begin inline asm
	madc.lo.cc.u32 %r1451, %r9214, %r1131, %r775; madc.hi.cc.u32 %r1452, %r9214, %r1131, %r776;
	// end inline asm
	// begin inline asm
	madc.lo.cc.u32 %r1457, %r9220, %r1131, %r781; madc.hi.cc.u32 %r1458, %r9220, %r1131, %r782;
	// end inline asm
	// begin inline asm
	madc.lo.cc.u32 %r1463, %r9226, %r1131, %r787; madc.hi.cc.u32 %r1464, %r9226, %r1131, %r533;
	// end inline asm
	// begin inline asm
	madc.lo.cc.u32 %r1469, %r9232, %r1131, 0; madc.hi.u32 %r1215, %r9232, %r1131, 0;
	// end inline asm
	// begin inline asm
	mad.lo.cc.u32 %r965, %r9236, %r1131, %r965; madc.hi.cc.u32 %r1051, %r9236, %r1131, %r1051;
	// end inline asm
	// begin inline asm
	madc.lo.cc.u32 %r1056, %r9242, %r1131, %r1056; madc.hi.cc.u32 %r1057, %r9242, %r1131, %r1057;
	// end inline asm
	// begin inline asm
	madc.lo.cc.u32 %r1062, %r9248, %r1131, %r1062; madc.hi.cc.u32 %r1063, %r9248, %r1131, %r1063;
	// end inline asm
	// begin inline asm
	madc.lo.cc.u32 %r1068, %r9254, %r1131, %r1068; madc.hi.cc.u32 %r1069, %r9254, %r1131, %r1069;
	// end inline asm
	// begin inline asm
	madc.lo.cc.u32 %r1074, %r9260, %r1131, %r1074; madc.hi.cc.u32 %r1075, %r9260, %r1131, %r1075;
	// end inline asm
	// begin inline asm
	madc.lo.cc.u32 %r1080, %r9266, %r1131, %r1080; madc.hi.cc.u32 %r1081, %r9266, %r1131, %r1081;
	// end inline asm
	// begin inline asm
	madc.lo.cc.u32 %r1086, %r9272, %r1131, %r1086; madc.hi.cc.u32 %r1087, %r9272, %r1131, %r1087;
	// end inline asm
	// begin inline asm
	madc.lo.cc.u32 %r1092, %r9278, %r1131, %r1092; madc.hi.cc.u32 %r1093, %r9278, %r1131, %r1093;
	// end inline asm
	// begin inline asm
	madc.lo.cc.u32 %r1098, %r9284, %r1131, %r1098; madc.hi.cc.u32 %r1099, %r9284, %r1131, %r1099;
	// end inline asm
	// begin inline asm
	madc.lo.cc.u32 %r1104, %r9290, %r1131, %r1104; madc.hi.cc.u32 %r1105, %r9290, %r1131, %r1105;
	// end inline asm
	// begin inline asm
	madc.lo.cc.u32 %r1110, %r9296, %r1131, %r1110; madc.hi.cc.u32 %r1111, %r9296, %r1131, %r1111;
	// end inline asm
	// begin inline asm
	madc.lo.cc.u32 %r1116, %r9302, %r1131, %r1116; madc.hi.cc.u32 %r1117, %r9302, %r1131, %r1117;
	// end inline asm
	// begin inline asm
	madc.lo.cc.u32 %r1122, %r9308, %r1131, %r1122; madc.hi.cc.u32 %r1123, %r9308, %r1131, %r1123;
	// end inline asm
	// begin inline asm
	madc.lo.cc.u32 %r1128, %r9314, %r1131, %r1128; madc.hi.cc.u32 %r874, %r9314, %r1131, %r874;
	// end inline asm
	// begin inline asm
	addc.u32 %r1215, %r1215, 0;
	// end inline asm
	mul.lo.s32 	%r1301, %r9742, %r965;
	// begin inline asm
	mad.lo.cc.u32 %r1306, %r9656, %r1301, %r1306; madc.hi.cc.u32 %r1392, %r9656, %r1301, %r1392;
	// end inline asm
	// begin inline asm
	madc.lo.cc.u32 %r1397, %r9656, %r1301, %r1397; madc.hi.cc.u32 %r1398, %r9656, %r1301, %r1398;
	// end inline asm
	// begin inline asm
	madc.lo.cc.u32 %r1403, %r9656, %r1301, %r1403; madc.hi.cc.u32 %r1404, %r9656, %r1301, %r1404;
	// end inline asm
	// begin inline asm
	madc.lo.cc.u32 %r1409, %r9656, %r1301, %r1409; madc.hi.cc.u32 %r1410, %r9656, %r1301, %r1410;
	// end inline asm
	// begin inline asm
	madc.lo.cc.u32 %r1415, %r9656, %r1301, %r1415; madc.hi.cc.u32 %r1416, %r9656, %r1301, %r1416;
	// end inline asm
	// begin inline asm
	madc.lo.cc.u32 %r1421, %r9656, %r1301, %r1421; madc.hi.cc.u32 %r1422, %r9656, %r1301, %r1422;
	// end inline asm
	// begin inline asm
	madc.lo.cc.u32 %r1427, %r9656, %r1301, %r1427; madc.hi.cc.u32 %r1428, %r9656, %r1301, %r1428;
	// end inline asm
	// begin inline asm
	madc.lo.cc.u32 %r1433, %r9656, %r1301, %r1433; madc.hi.cc.u32 %r1434, %r9656, %r1301, %r1434;
	// end inline asm
	// begin inline asm
	madc.lo.cc.u32 %r1439, %r9656, %r1301, %r1439; madc.hi.cc.u32 %r1440, %r9656, %r1301, %r1440;
	// end inline asm
	// begin inline asm
	madc.lo.cc.u32 %r1445, %r9656, %r1301, %r1445; madc.hi.cc.u32 %r1446, %r9656, %r1301, %r1446;
	// end inline asm
	// begin inline asm
	madc.lo.cc.u32 %r1451, %r9656, %r1301, %r1451; madc.hi.cc.u32 %r1452, %r9656, %r1301, %r1452;
	// end inline asm
	// begin inline asm
	madc.lo.cc.u32 %r1457, %r9656, %r1301, %r1457; madc.hi.cc.u32 %r1458, %r9656, %r1301, %r1458;
	// end inline asm
	// begin inline asm
	madc.lo.cc.u32 %r1463, %r9656, %r1301, %r1463; madc.hi.cc.u32 %r1464, %r9656, %r1301, %r1464;
	// end inline asm
	// begin inline asm
	madc.lo.cc.u32 %r1469, %r9656, %r1301, %r1469; madc.hi.cc.u32 %r1215, %r9656, %r1301, %r1215;
	// end inline asm
	// begin inline asm
	mad.lo.cc.u32 %r965, %r9656, %r1301, %r965; madc.hi.cc.u32 %r1051, %r9656, %r1301, %r1051;
	// end inline asm
	// begin inline asm
	madc.lo.cc.u32 %r1056, %r9656, %r1301, %r1056; madc.hi.cc.u32 %r1057, %r9656, %r1301, %r1057;
	// end inline asm
	// begin inline asm
	madc.lo.cc.u32 %r1062, %r9656, %r1301, %r1062; madc.hi.cc.u32 %r1063, %r9656, %r1301, %r1063;
	// end inline asm
	// begin inline asm
	madc.lo.cc.u32 %r1068, %r9656, %r1301, %r1068; madc.hi.cc.u32 %r1069, %r9656, %r1301, %r1069;
	// end inline asm
	// begin inline asm
	madc.lo.cc.u32 %r1074, %r9656, %r1301, %r1074; madc.hi.cc.u32 %r1075, %r9656, %r1301, %r1075;
	// end inline asm
	// begin inline asm
	madc.lo.cc.u32 %r1080, %r9656, %r1301, %r1080; madc.hi.cc.u32 %r1081, %r9656, %r1301, %r1081;
	// end inline asm
	// begin inline asm
	madc.lo.cc.u32 %r1086, %r9656, %r1301, %r1086; madc.hi.cc.u32 %r1087, %r9656, %r1301, %r1087;
	// end inline asm
	// begin inline asm
	madc.lo.cc.u32 %r1092, %r9617, %r1301, %r1092; madc.hi.cc.u32 %r1093, %r9617, %r1301, %r1093;
	// end inline asm
	// begin inline asm
	madc.lo.cc.u32 %r1098, %r9656, %r1301, %r1098; madc.hi.cc.u32 %r1099, %r9656, %r1301, %r1099;
	// end inline asm
	// begin inline asm
	madc.lo.cc.u32 %r1104, %r9656, %r1301, %r1104; madc.hi.cc.u32 %r1105, %r9656, %r1301, %r1105;
	// end inline asm
	// begin inline asm
	madc.lo.cc.u32 %r1110, %r9656, %r1301, %r1110; madc.hi.cc.u32 %r1111, %r9656, %r1301, %r1111;
	// end inline asm
	// begin inline asm
	madc.lo.cc.u32 %r1116, %r9656, %r1301, %r1116; madc.hi.cc.u32 %r1117, %r9656, %r1301, %r1117;
	// end inline asm
	// begin inline asm
	madc.lo.cc.u32 %r1122, %r9656, %r1301, %r1122; madc.hi.cc.u32 %r1123, %r9656, %r1301, %r1123;
	// end inline asm
	// begin inline asm
	madc.lo.cc.u32 %r1128, %r9656, %r1301, %r1128; madc.hi.cc.u32 %r874, %r9656, %r1301, %r874;
	// end inline asm
	// begin inline asm
	addc.u32 %r1215, %r1215, 0;
	// end inline asm
	// begin inline asm
	add.cc.u32 %r1306, %r1306, %r1051;
	// end inline asm
	mov.b32 	%r1472, 1447910090;
	// begin inline asm
	madc.lo.cc.u32 %r1647, %r9154, %r1472, %r1056; madc.hi.cc.u32 %r1733, %r9154, %r1472, %r1057;
	// end inline asm
	// begin inline asm
	madc.lo.cc.u32 %r1738, %r9160, %r1472, %r1062; madc.hi.cc.u32 %r1739, %r9160, %r1472, %r1063;
	// end inline asm
	// begin inline asm
	madc.lo.cc.u32 %r1744, %r9166, %r1472, %r1068; madc.hi.cc.u32 %r1745, %r9166, %r1472, %r1069;
	// end inline asm
	// begin inline asm
	madc.lo.cc.u32 %r1750, %r9172, %r1472, %r1074; madc.hi.cc.u32 %r1751, %r9172, %r1472, %r1075;
	// end inline asm
	// begin inline asm
	madc.lo.cc.u32 %r1756, %r9178, %r1472, %r1080; madc.hi.cc.u32 %r1757, %r9178, %r1472, %r1081;
	// end inline asm
	// begin inline asm
	madc.lo.cc.u32 %r1762, %r9184, %r1472, %r1086; madc.hi.cc.u32 %r1763, %r9184, %r1472, %r1087;
	// end inline asm
	// begin inline asm
	madc.lo.cc.u32 %r1768, %r9190, %r1472, %r1092; madc.hi.cc.u32 %r1769, %r9190, %r1472, %r1093;
	// end inline asm
	// begin inline asm
	madc.lo.cc.u32 %r1774, %r9196, %r1472, %r1098; madc.hi.cc.u32 %r1775, %r9196, %r1472, %r1099;
	// end inline asm
	// begin inline asm
	madc.lo.cc.u32 %r1780, %r9202, %r1472, %r1104; madc.hi.cc.u32 %r1781, %r9202, %r1472, %r1105;
	// end inline asm
	// begin inline asm
	madc.lo.cc.u32 %r1786, %r9208, %r1472, %r1110; madc.hi.cc.u32 %r1787, %r9208, %r1472, %r1111;
	// end inline asm
	// begin inline asm
	madc.lo.cc.u32 %r1792, %r9214, %r1472, %r1116; madc.hi.cc.u32 %r1793, %r9214, %r1472, %r1117;
	// end inline asm
	// begin inline asm
	madc.lo.cc.u32 %r1798, %r9220, %r1472, %r1122; madc.hi.cc.u32 %r1799, %r9220, %r1472, %r1123;
	// end inline asm
	// begin inline asm
	madc.lo.cc.u32 %r1804, %r9226, %r1472, %r1128; madc.hi.cc.u32 %r1805, %r9226, %r1472, %r874;
	// end inline asm
	// begin inline asm
	madc.lo.cc.u32 %r1810, %r9232, %r1472, 0; madc.hi.u32 %r1556, %r9232, %r1472, 0;
	// end inline asm
	// begin inline asm
	mad.lo.cc.u32 %r1306, %r9236, %r1472, %r1306; madc.hi.cc.u32 %r1392, %r9236, %r1472, %r1392;
	// end inline asm
	// begin inline asm
	madc.lo.cc.u32 %r1397, %r9242, %r1472, %r1397; madc.hi.cc.u32 %r1398, %r9242, %r1472, %r1398;
	// end inline asm
	// begin inline asm
	madc.lo.cc.u32 %r1403, %r9248, %r1472, %r1403; madc.hi.cc.u32 %r1404, %r9248, %r1472, %r1404;
	// end inline asm
	// begin inline asm
	madc.lo.cc.u32 %r1409, %r9254, %r1472, %r1409; madc.hi.cc.u32 %r1410, %r9254, %r1472, %r1410;
	// end inline asm
	// begin inline asm
	madc.lo.cc.u32 %r1415, %r9260, %r1472, %r1415; madc.hi.cc.u32 %r1416, %r9260, %r1472, %r1416;
	// end inline asm
	// begin inline asm
	madc.lo.cc.u32 %r1421, %r9266, %r1472, %r1421; madc.hi.cc.u32 %r1422, %r9266, %r1472, %r1422;
	// end inline asm
	// begin inline asm
	madc.lo.cc.u32 %r1427, %r9272, %r1472, %r1427; madc.hi.cc.u32 %r1428, %r9272, %r1472, %r1428;
	// end inline asm
	// begin inline asm
	madc.lo.cc.u32 %r1433, %r9278, %r1472, %r1433; madc.hi.cc.u32 %r1434, %r9278, %r1472, %r1434;
	// end inline asm
	// begin inline asm
	madc.lo.cc.u32 %r1439, %r9284, %r1472, %r1439; madc.hi.cc.u32 %r1440, %r9284, %r1472, %r1440;
	// end inline asm
	// begin inline asm
	madc.lo.cc.u32 %r1445, %r9290, %r1472, %r1445; madc.hi.cc.u32 %r1446, %r9290, %r1472, %r1446;
	// end inline asm
	// begin inline asm
	madc.lo.cc.u32 %r1451, %r9296, %r1472, %r1451; madc.hi.cc.u32 %r1452, %r9296, %r1472, %r1452;
	// end inline asm
	// begin inline asm
	madc.lo.cc.u32 %r1457, %r9302, %r1472, %r1457; madc.hi.cc.u32 %r1458, %r9302, %r1472, %r1458;
	// end inline asm
	// begin inline asm
	madc.lo.cc.u32 %r1463, %r9308, %r1472, %r1463; madc.hi.cc.u32 %r1464, %r9308, %r1472, %r1464;
	// end inline asm
	// begin inline asm
	madc.lo.cc.u32 %r1469, %r9314, %r1472, %r1469; madc.hi.cc.u32 %r1215, %r9314, %r1472, %r1215;
	// end inline asm
	// begin inline asm
	addc.u32 %r1556, %r1556, 0;
	// end inline asm
	mul.lo.s32 	%r1642, %r9742, %r1306;
	// begin inline asm
	mad.lo.cc.u32 %r1647, %r9656, %r1642, %r1647; madc.hi.cc.u32 %r1733, %r9656, %r1642, %r1733;
	// end inline asm
	// begin inline asm
	madc.lo.cc.u32 %r1738, %r9656, %r1642, %r1738; madc.hi.cc.u32 %r1739, %r9656, %r1642, %r1739;
	// end inline asm
	// begin inline asm
	madc.lo.cc.u32 %r1744, %r9656, %r1642, %r1744; madc.hi.cc.u32 %r1745, %r9656, %r1642, %r1745;
	// end inline asm
	// begin inline asm
	madc.lo.cc.u32 %r1750, %r9656, %r1642, %r1750; madc.hi.cc.u32 %r1751, %r9656, %r1642, %r1751;
	// end inline asm
	// begin inline asm
	madc.lo.cc.u32 %r1756, %r9656, %r1642, %r1756; madc.hi.cc.u32 %r1757, %r9656, %r1642, %r1757;
	// end inline asm
	// begin inline asm
	madc.lo.cc.u32 %r1762, %r9656, %r1642, %r1762; madc.hi.cc.u32 %r1763, %r9656, %r1642, %r1763;
	// end inline asm
	// begin inline asm
	madc.lo.cc.u32 %r1768, %r9656, %r1642, %r1768; madc.hi.cc.u32 %r1769, %r9656, %r1642, %r1769;
	// end inline asm
	// begin inline asm
	madc.lo.cc.u32 %r1774, %r9656, %r1642, %r1774; madc.hi.cc.u32 %r1775, %r9656, %r1642, %r1775;
	// end inline asm
	// begin inline asm
	madc.lo.cc.u32 %r1780, %r9656, %r1642, %r1780; madc.hi.cc.u32 %r1781, %r9656, %r1642, %r1781;
	// end inline asm
	// begin inline asm
	madc.lo.cc.u32 %r1786, %r9656, %r1642, %r1786; madc.hi.cc.u32 %r1787, %r9656, %r1642, %r1787;
	// end inline asm
	// begin inline asm
	madc.lo.cc.u32 %r1792, %r9656, %r1642, %r1792; madc.hi.cc.u32 %r1793, %r9656, %r1642, %r1793;
	// end inline asm
	// begin inline asm
	madc.lo.cc.u32 %r1798, %r9656, %r1642, %r1798; madc.hi.cc.u32 %r1799, %r9656, %r1642, %r1799;
	// end inline asm
	// begin inline asm
	madc.lo.cc.u32 %r1804, %r9656, %r1642, %r1804; madc.hi.cc.u32 %r1805, %r9656, %r1642, %r1805;
	// end inline asm
	// begin inline asm
	madc.lo.cc.u32 %r1810, %r9656, %r1642, %r1810; madc.hi.cc.u32 %r1556, %r9656, %r1642, %r1556;
	// end inline asm
	// begin inline asm
	mad.lo.cc.u32 %r1306, %r9656, %r1642, %r1306; madc.hi.cc.u32 %r1392, %r9656, %r1642, %r1392;
	// end inline asm
	// begin inline asm
	madc.lo.cc.u32 %r1397, %r9656, %r1642, %r1397; madc.hi.cc.u32 %r1398, %r9656, %r1642, %r1398;
	// end inline asm
	// begin inline asm
	madc.lo.cc.u32 %r1403, %r9656, %r1642, %r1403; madc.hi.cc.u32 %r1404, %r9656, %r1642, %r1404;
	// end inline asm
	// begin inline asm
	madc.lo.cc.u32 %r1409, %r9656, %r1642, %r1409; madc.hi.cc.u32 %r1410, %r9656, %r1642, %r1410;
	// end inline asm
	// begin inline asm
	madc.lo.cc.u32 %r1415, %r9656, %r1642, %r1415; madc.hi.cc.u32 %r1416, %r9656, %r1642, %r1416;
	// end inline asm
	// begin inline asm
	madc.lo.cc.u32 %r1421, %r9656, %r1642, %r1421; madc.hi.cc.u32 %r1422, %r9656, %r1642, %r1422;
	// end inline asm
	// begin inline asm
	madc.lo.cc.u32 %r1427, %r9656, %r1642, %r1427; madc.hi.cc.u32 %r1428, %r9656, %r1642, %r1428;
	// end inline asm
	// begin inline asm
	madc.lo.cc.u32 %r1433, %r9617, %r1642, %r1433; madc.hi.cc.u32 %r1434, %r9617, %r1642, %r1434;
	// end inline asm
	// begin inline asm
	madc.lo.cc.u32 %r1439, %r9656, %r1642, %r1439; madc.hi.cc.u32 %r1440, %r9656, %r1642, %r1440;
	// end inline asm
	// begin inline asm
	madc.lo.cc.u32 %r1445, %r9656, %r1642, %r1445; madc.hi.cc.u32 %r1446, %r9656, %r1642, %r1446;
	// end inline asm
	// begin inline asm
	madc.lo.cc.u32 %r1451, %r9656, %r1642, %r1451; madc.hi.cc.u32 %r1452, %r9656, %r1642, %r1452;
	// end inline asm
	// begin inline asm
	madc.lo.cc.u32 %r1457, %r9656, %r1642, %r1457; madc.hi.cc.u32 %r1458, %r9656, %r1642, %r1458;
	// end inline asm
	// begin inline asm
	madc.lo.cc.u32 %r1463, %r9656, %r1642, %r1463; madc.hi.cc.u32 %r1464, %r9656, %r1642, %r1464;
	// end inline asm
	// begin inline asm
	madc.lo.cc.u32 %r1469, %r9656, %r1642, %r1469; madc.hi.cc.u32 %r1215, %r9656, %r1642, %r1215;
	// end inline asm
	// begin inline asm
	addc.u32 %r1556, %r1556, 0;
	// end inline asm
	// begin inline asm
	add.cc.u32 %r1647, %r1647, %r1392;
	// end inline asm
	mov.b32 	%r1813, 631372369;
	// begin inline asm
	madc.lo.cc.u32 %r1988, %r9154, %r1813, %r1397; madc.hi.cc.u32 %r2074, %r9154, %r1813, %r1398;
	// end inline asm
	// begin inline asm
	madc.lo.cc.u32 %r2079, %r9160, %r1813, %r1403; madc.hi.cc.u32 %r2080, %r9160, %r1813, %r1404;
	// end inline asm
	// begin inline asm
	madc.lo.cc.u32 %r2085, %r9166, %r1813, %r1409; madc.hi.cc.u32 %r2086, %r9166, %r1813, %r1410;
	// end inline asm
	// begin inline asm
	madc.lo.cc.u32 %r2091, %r9172, %r1813, %r1415; madc.hi.cc.u32 %r2092, %r9172, %r1813, %r1416;
	// end inline asm
	// begin inline asm
	madc.lo.cc.u32 %r2097, %r9178, %r1813, %r1421; madc.hi.cc.u32 %r2098, %r9178, %r1813, %r1422;
	// end inline asm
	// begin inline asm
	madc.lo.cc.u32 %r2103, %r9184, %r1813, %r1427; madc.hi.cc.u32 %r2104, %r9184, %r1813, %r1428;
	// end inline asm
	// begin inline asm
	madc.lo.cc.u32 %r2109, %r9190, %r1813, %r1433; madc.hi.cc.u32 %r2110, %r9190, %r1813, %r1434;
	// end inline asm
	// begin inline asm
	madc.lo.cc.u32 %r2115, %r9196, %r1813, %r1439; madc.hi.cc.u32 %r2116, %r9196, %r1813, %r1440;
	// end inline asm
	// begin inline asm
	madc.lo.cc.u32 %r2121, %r9202, %r1813, %r1445; madc.hi.cc.u32 %r2122, %r9202, %r1813, %r1446;
	// end inline asm
	// begin inline asm
	madc.lo.cc.u32 %r2127, %r9208, %r1813, %r1451; madc.hi.cc.u32 %r2128, %r9208, %r1813, %r1452;
	// end inline asm
	// begin inline asm
	madc.lo.cc.u32 %r2133, %r9214, %r1813, %r1457; madc.hi.cc.u32 %r2134, %r9214, %r1813, %r1458;
	// end inline asm
	// begin inline asm
	madc.lo.cc.u32 %r2139, %r9220, %r1813, %r1463; madc.hi.cc.u32 %r2140, %r9220, %r1813, %r1464;
	// end inline asm
	// begin inline asm
	madc.lo.cc.u32 %r2145, %r9226, %r1813, %r1469; madc.hi.cc.u32 %r2146, %r9226, %r1813, %r1215;
	// end inline asm
	// begin inline asm
	madc.lo.cc.u32 %r2151, %r9232, %r1813, 0; madc.hi.u32 %r1897, %r9232, %r1813, 0;
	// end inline asm
	// begin inline asm
	mad.lo.cc.u32 %r1647, %r9236, %r1813, %r1647; madc.hi.cc.u32 %r1733, %r9236, %r1813, %r1733;
	// end inline asm
	// begin inline asm
	madc.lo.cc.u32 %r1738, %r9242, %r1813, %r1738; madc.hi.cc.u32 %r1739, %r9242, %r1813, %r1739;
	// end inline asm
	// begin inline asm
	madc.lo.cc.u32 %r1744, %r9248, %r1813, %r1744; madc.hi.cc.u32 %r1745, %r9248, %r1813, %r1745;
	// end inline asm
	// begin inline asm
	madc.lo.cc.u32 %r1750, %r9254, %r1813, %r1750; madc.hi.cc.u32 %r1751, %r9254, %r1813, %r1751;
	// end inline asm
	// begin inline asm
	madc.lo.cc.u32 %r1756, %r9260, %r1813, %r1756; madc.hi.cc.u32 %r1757, %r9260, %r1813, %r1757;
	// end inline asm
	// begin inline asm
	madc.lo.cc.u32 %r1762, %r9266, %r1813, %r1762; madc.hi.cc.u32 %r1763, %r9266, %r1813, %r1763;
	// end inline asm
	// begin inline asm
	madc.lo.cc.u32 %r1768, %r9272, %r1813, %r1768; madc.hi.cc.u32 %r1769, %r9272, %r1813, %r1769;
	// end inline asm
	// begin inline asm
	madc.lo.cc.u32 %r1774, %r9278, %r1813, %r1774; madc.hi.cc.u32 %r1775, %r9278, %r1813, %r1775;
	// end inline asm
	// begin inline asm
	madc.lo.cc.u32 %r1780, %r9284, %r1813, %r1780; madc.hi.cc.u32 %r1781, %r9284, %r1813, %r1781;
	// end inline asm
	// begin inline asm
	madc.lo.cc.u32 %r1786, %r9290, %r1813, %r1786; madc.hi.cc.u32 %r1787, %r9290, %r1813, %r1787;
	// end inline asm
	// begin inline asm
	madc.lo.cc.u32 %r1792, %r9296, %r1813, %r1792; madc.hi.cc.u32 %r1793, %r9296, %r1813, %r1793;
	// end inline asm
	// begin inline asm
	madc.lo.cc.u32 %r1798, %r9302, %r1813, %r1798; madc.hi.cc.u32 %r1799, %r9302, %r1813, %r1799;
	// end inline asm
	// begin inline asm
	madc.lo.cc.u32 %r1804, %r9308, %r1813, %r1804; madc.hi.cc.u32 %r1805, %r9308, %r1813, %r1805;
	// end inline asm
	// begin inline asm
	madc.lo.cc.u32 %r1810, %r9314, %r1813, %r1810; madc.hi.cc.u32 %r1556, %r9314, %r1813, %r1556;
	// end inline asm
	// begin inline asm
	addc.u32 %r1897, %r1897, 0;
	// end inline asm
	mul.lo.s32 	%r1983, %r9742, %r1647;
	// begin inline asm
	mad.lo.cc.u32 %r1988, %r9656, %r1983, %r1988; madc.hi.cc.u32 %r2074, %r9656, %r1983, %r2074;
	// end inline asm
	// begin inline asm
	madc.lo.cc.u32 %r2079, %r9656, %r1983, %r2079; madc.hi.cc.u32 %r2080, %r9656, %r1983, %r2080;
	// end inline asm
	// begin inline asm
	madc.lo.cc.u32 %r2085, %r9656, %r1983, %r2085; madc.hi.cc.u32 %r2086, %r9656, %r1983, %r2086;
	// end inline asm
	// begin inline asm
	madc.lo.cc.u32 %r2091, %r9656, %r1983, %r2091; madc.hi.cc.u32 %r2092, %r9656, %r1983, %r2092;
	// end inline asm
	// begin inline asm
	madc.lo.cc.u32 %r2097, %r9656, %r1983, %r2097; madc.hi.cc.u32 %r2098, %r9656, %r1983, %r2098;
	// end inline asm
	// begin inline asm
	madc.lo.cc.u32 %r2103, %r9656, %r1983, %r2103; madc.hi.cc.u32 %r2104, %r9656, %r1983, %r2104;
	// end inline asm
	// begin inline asm
	madc.lo.cc.u32 %r2109, %r9656, %r1983, %r2109; madc.hi.cc.u32 %r2110, %r9656, %r1983, %r2110;
	// end inline asm
	// begin inline asm
	madc.lo.cc.u32 %r2115, %r9656, %r1983, %r2115; madc.hi.cc.u32 %r2116, %r9656, %r1983, %r2116;
	// end inline asm
	// begin inline asm
	madc.lo.cc.u32 %r2121, %r9656, %r1983, %r2121; madc.hi.cc.u32 %r2122, %r9656, %r1983, %r2122;
	// end inline asm
	// begin inline asm
	madc.lo.cc.u32 %r2127, %r9656, %r1983, %r2127; madc.hi.cc.u32 %r2128, %r9656, %r1983, %r2128;
	// end inline asm
	// begin inline asm
	madc.lo.cc.u32 %r2133, %r9656, %r1983, %r2133; madc.hi.cc.u32 %r2134, %r9656, %r1983, %r2134;
	// end inline asm
	// begin inline asm
	madc.lo.cc.u32 %r2139, %r9656, %r1983, %r2139; madc.hi.cc.u32 %r2140, %r9656, %r1983, %r2140;
	// end inline asm
	// begin inline asm
	madc.lo.cc.u32 %r2145, %r9656, %r1983, %r2145; madc.hi.cc.u32 %r2146, %r9656, %r1983, %r2146;
	// end inline asm
	// begin inline asm
	madc.lo.cc.u32 %r2151, %r9656, %r1983, %r2151; madc.hi.cc.u32 %r1897, %r9656, %r1983, %r1897;
	// end inline asm
	// begin inline asm
	mad.lo.cc.u32 %r1647, %r9656, %r1983, %r1647; madc.hi.cc.u32 %r1733, %r9656, %r1983, %r1733;
	// end inline asm
	// begin inline asm
	madc.lo.cc.u32 %r1738, %r9656, %r1983, %r1738; madc.hi.cc.u32 %r1739, %r9656, %r1983, %r1739;
	// end inline asm
	// begin inline asm
	madc.lo.cc.u32 %r1744, %r9656, %r1983, %r1744; madc.hi.cc.u32 %r1745, %r9656, %r1983, %r1745;
	// end inline asm
	// begin inline asm
	madc.lo.cc.u32 %r1750, %r9656, %r1983, %r1750; madc.hi.cc.u32 %r1751, %r9656, %r1983, %r1751;
	// end inline asm
	// begin inline asm
	madc.lo.cc.u32 %r1756, %r9656, %r1983, %r1756; madc.hi.cc.u32 %r1757, %r9656, %r1983, %r1757;
	// end inline asm
	// begin inline asm
	madc.lo.cc.u32 %r1762, %r9656, %r1983, %r1762; madc.hi.cc.u32 %r1763, %r9656, %r1983, %r1763;
	// end inline asm
	// begin inline asm
	madc.lo.cc.u32 %r1768, %r9656, %r1983, %r1768; madc.hi.cc.u32 %r1769, %r9656, %r1983, %r1769;
	// end inline asm
	// begin inline asm
	madc.lo.cc.u32 %r1774, %r9617, %r1983, %r1774; madc.hi.cc.u32 %r1775, %r9617, %r1983, %r1775;
	// end inline asm
	// begin inline asm
	madc.lo.cc.u32 %r1780, %r9656, %r1983, %r1780; madc.hi.cc.u32 %r1781, %r9656, %r1983, %r1781;
	// end inline asm
	// begin inline asm
	madc.lo.cc.u32 %r1786, %r9656, %r1983, %r1786; madc.hi.cc.u32 %r1787, %r9656, %r1983, %r1787;
	// end inline asm
	// begin inline asm
	madc.lo.cc.u32 %r1792, %r9656, %r1983, %r1792; madc.hi.cc.u32 %r1793, %r9656, %r1983, %r1793;
	// end inline asm
	// begin inline asm
	madc.lo.cc.u32 %r1798, %r9656, %r1983, %r1798; madc.hi.cc.u32 %r1799, %r9656, %r1983, %r1799;
	// end inline asm
	// begin inline asm
	madc.lo.cc.u32 %r1804, %r9656, %r1983, %r1804; madc.hi.cc.u32 %r1805, %r9656, %r1983, %r1805;
	// end inline asm
	// begin inline asm
	madc.lo.cc.u32 %r1810, %r9656, %r1983, %r1810; madc.hi.cc.u32 %r1556, %r9656, %r1983, %r1556;
	// end inline asm
	// begin inline asm
	addc.u32 %r1897, %r1897, 0;
	// end inline asm
	// begin inline asm
	add.cc.u32 %r1988, %r1988, %r1733;
	// end inline asm
	mov.b32 	%r2154, 1345377688;
	// begin inline asm
	madc.lo.cc.u32 %r2329, %r9154, %r2154, %r1738; madc.hi.cc.u32 %r2415, %r9154, %r2154, %r1739;
	// end inline asm
	// begin inline asm
	madc.lo.cc.u32 %r2420, %r9160, %r2154, %r1744; madc.hi.cc.u32 %r2421, %r9160, %r2154, %r1745;
	// end inline asm
	// begin inline asm
	madc.lo.cc.u32 %r2426, %r9166, %r2154, %r1750; madc.hi.cc.u32 %r2427, %r9166, %r2154, %r1751;
	// end inline asm
	// begin inline asm
	madc.lo.cc.u32 %r2432, %r9172, %r2154, %r1756; madc.hi.cc.u32 %r2433, %r9172, %r2154, %r1757;
	// end inline asm
	// begin inline asm
	madc.lo.cc.u32 %r2438, %r9178, %r2154, %r1762; madc.hi.cc.u32 %r2439, %r9178, %r2154, %r1763;
	// end inline asm
	// begin inline asm
	madc.lo.cc.u32 %r2444, %r9184, %r2154, %r1768; madc.hi.cc.u32 %r2445, %r9184, %r2154, %r1769;
	// end inline asm
	// begin inline asm
	madc.lo.cc.u32 %r2450, %r9190, %r2154, %r1774; madc.hi.cc.u32 %r2451, %r9190, %r2154, %r1775;
	// end inline asm
	// begin inline asm
	madc.lo.cc.u32 %r2456, %r9196, %r2154, %r1780; madc.hi.cc.u32 %r2457, %r9196, %r2154, %r1781;
	// end inline asm
	// begin inline asm
	madc.lo.cc.u32 %r2462, %r9202, %r2154, %r1786; madc.hi.cc.u32 %r2463, %r9202, %r2154, %r1787;
	// end inline asm
	// begin inline asm
	madc.lo.cc.u32 %r2468, %r9208, %r2154, %r1792; madc.hi.cc.u32 %r2469, %r9208, %r2154, %r1793;
	// end inline asm
	// begin inline asm
	madc.lo.cc.u32 %r2474, %r9214, %r2154, %r1798; madc.hi.cc.u32 %r2475, %r9214, %r2154, %r1799;
	// end inline asm
	// begin inline asm
	madc.lo.cc.u32 %r2480, %r9220, %r2154, %r1804; madc.hi.cc.u32 %r2481, %r9220, %r2154, %r1805;
	// end inline asm
	// begin inline asm
	madc.lo.cc.u32 %r2486, %r9226, %r2154, %r1810; madc.hi.cc.u32 %r2487, %r9226, %r2154, %r1556;
	// end inline asm
	// begin inline asm
	madc.lo.cc.u32 %r2492, %r9232, %r2154, 0; madc.hi.u32 %r2238, %r9232, %r2154, 0;
	// end inline asm
	// begin inline asm
	mad.lo.cc.u32 %r1988, %r9236, %r2154, %r1988; madc.hi.cc.u32 %r2074, %r9236, %r2154, %r2074;
	// end inline asm
	// begin inline asm
	madc.lo.cc.u32 %r2079, %r9242, %r2154, %r2079; madc.hi.cc.u32 %r2080, %r9242, %r2154, %r2080;
	// end inline asm
	// begin inline asm
	madc.lo.cc.u32 %r2085, %r9248, %r2154, %r2085; madc.hi.cc.u32 %r2086, %r9248, %r2154, %r2086;
	// end inline asm
	// begin inline asm
	madc.lo.cc.u32 %r2091, %r9254, %r2154, %r2091; madc.hi.cc.u32 %r2092, %r9254, %r2154, %r2092;
	// end inline asm
	// begin inline asm
	madc.lo.cc.u32 %r2097, %r9260, %r2154, %r2097; madc.hi.cc.u32 %r2098, %r9260, %r2154, %r2098;
	// end inline asm
	// begin inline asm
	madc.lo.cc.u32 %r2103, %r9266, %r2154, %r2103; madc.hi.cc.u32 %r2104, %r9266, %r2154, %r2104;
	// end inline asm
	// begin inline asm
	madc.lo.cc.u32 %r2109, %r9272, %r2154, %r2109; madc.hi.cc.u32 %r2110, %r9272, %r2154, %r2110;
	// end inline asm
	// begin inline asm
	madc.lo.cc.u32 %r2115, %r9278, %r2154, %r2115; madc.hi.cc.u32 %r2116, %r9278, %r2154, %r2116;
	// end inline asm
	// begin inline asm
	madc.lo.cc.u32 %r2121, %r9284, %r2154, %r2121; madc.hi.cc.u32 %r2122, %r9284, %r2154, %r2122;
	// end inline asm
	// begin inline asm
	madc.lo.cc.u32 %r2127, %r9290, %r2154, %r2127; madc.hi.cc.u32 %r2128, %r9290, %r2154, %r2128;
	// end inline asm
	// begin inline asm
	madc.lo.cc.u32 %r2133, %r9296, %r2154, %r2133; madc.hi.cc.u32 %r2134, %r9296, %r2154, %r2134;
	// end inline asm
	// begin inline asm
	madc.lo.cc.u32 %r2139, %r9302, %r2154, %r2139; madc.hi.cc.u32 %r2140, %r9302, %r2154, %r2140;
	// end inline asm
	// begin inline asm
	madc.lo.cc.u32 %r2145, %r9308, %r2154, %r2145; madc.hi.cc.u32 %r2146, %r9308, %r2154, %r2146;
	// end inline asm
	// begin inline asm
	madc.lo.cc.u32 %r2151, %r9314, %r2154, %r2151; madc.hi.cc.u32 %r1897, %r9314, %r2154, %r1897;
	// end inline asm
	// begin inline asm
	addc.u32 %r2238, %r2238, 0;
	// end inline asm
	mul.lo.s32 	%r2324, %r9742, %r1988;
	// begin inline asm
	mad.lo.cc.u32 %r2329, %r9656, %r2324, %r2329; madc.hi.cc.u32 %r2415, %r9656, %r2324, %r2415;
	// end inline asm
	// begin inline asm
	madc.lo.cc.u32 %r2420, %r9656, %r2324, %r2420; madc.hi.cc.u32 %r2421, %r9656, %r2324, %r2421;
	// end inline asm
	// begin inline asm
	madc.lo.cc.u32 %r2426, %r9656, %r2324, %r2426; madc.hi.cc.u32 %r2427, %r9656, %r2324, %r2427;
	// end inline asm
	// begin inline asm
	madc.lo.cc.u32 %r2432, %r9656, %r2324, %r2432; madc.hi.cc.u32 %r2433, %r9656, %r2324, %r2433;
	// end inline asm
	// begin inline asm
	madc.lo.cc.u32 %r2438, %r9656, %r2324, %r2438; madc.hi.cc.u32 %r2439, %r9656, %r2324, %r2439;
	// end inline asm
	// begin inline asm
	madc.lo.cc.u32 %r2444, %r9656, %r2324, %r2444; madc.hi.cc.u32 %r2445, %r9656, %r2324, %r2445;
	// end inline asm
	// begin inline asm
	madc.lo.cc.u32 %r2450, %r9656, %r2324, %r2450; madc.hi.cc.u32 %r2451, %r9656, %r2324, %r2451;
	// end inline asm
	// begin inline asm
	madc.lo.cc.u32 %r2456, %r9656, %r2324, %r2456; madc.hi.cc.u32 %r2457, %r9656, %r2324, %r2457;
	// end inline asm
	// begin inline asm
	madc.lo.cc.u32 %r2462, %r9656, %r2324, %r2462; madc.hi.cc.u32 %r2463, %r9656, %r2324, %r2463;
	// end inline asm
	// begin inline asm
	madc.lo.cc.u32 %r2468, %r9656, %r2324, %r2468; madc.hi.cc.u32 %r2469, %r9656, %r2324, %r2469;
	// end inline asm
	// begin inline asm
	madc.lo.cc.u32 %r2474, %r9656, %r2324, %r2474; madc.hi.cc.u32 %r2475, %r9656, %r2324, %r2475;
	// end inline asm
	// begin inline asm
	madc.lo.cc.u32 %r2480, %r9656, %r2324, %r2480; madc.hi.cc.u32 %r2481, %r9656, %r2324, %r2481;
	// end inline asm
	// begin inline asm
	madc.lo.cc.u32 %r2486, %r9656, %r2324, %r2486; madc.hi.cc.u32 %r2487, %r9656, %r2324, %r2487;
	// end inline asm
	// begin inline asm
	madc.lo.cc.u32 %r2492, %r9656, %r2324, %r2492; madc.hi.cc.u32 %r2238, %r9656, %r2324, %r2238;
	// end inline asm
	// begin inline asm
	mad.lo.cc.u32 %r1988, %r9656, %r2324, %r1988; madc.hi.cc.u32 %r2074, %r9656, %r2324, %r2074;
	// end inline asm
	// begin inline asm
	madc.lo.cc.u32 %r2079, %r9656, %r2324, %r2079; madc.hi.cc.u32 %r2080, %r9656, %r2324, %r2080;
	// end inline asm
	// begin inline asm
	madc.lo.cc.u32 %r2085, %r9656, %r2324, %r2085; madc.hi.cc.u32 %r2086, %r9656, %r2324, %r2086;
	// end inline asm
	// begin inline asm
	madc.lo.cc.u32 %r2091, %r9656, %r2324, %r2091; madc.hi.cc.u32 %r2092, %r9656, %r2324, %r2092;
	// end inline asm
	// begin inline asm
	madc.lo.cc.u32 %r2097, %r9656, %r2324, %r2097; madc.hi.cc.u32 %r2098, %r9656, %r2324, %r2098;
	// end inline asm
	// begin inline asm
	madc.lo.cc.u32 %r2103, %r9656, %r2324, %r2103; madc.hi.cc.u32 %r2104, %r9656, %r2324, %r2104;
	// end inline asm
	// begin inline asm
	madc.lo.cc.u32 %r2109, %r9656, %r2324, %r2109; madc.hi.cc.u32 %r2110, %r9656, %r2324, %r2110;
	// end inline asm
	// begin inline asm
	madc.lo.cc.u32 %r2115, %r9617, %r2324, %r2115; madc.hi.cc.u32 %r2116, %r9617, %r2324, %r2116;
	// end inline asm
	// begin inline asm
	madc.lo.cc.u32 %r2121, %r9656, %r2324, %r2121; madc.hi.cc.u32 %r2122, %r9656, %r2324, %r2122;
	// end inline asm
	// begin inline asm
	madc.lo.cc.u32 %r2127, %r9656, %r2324, %r2127; madc.hi.cc.u32 %r2128, %r9656, %r2324, %r2128;
	// end inline asm
	// begin inline asm
	madc.lo.cc.u32 %r2133, %r9656, %r2324, %r2133; madc.hi.cc.u32 %r2134, %r9656, %r2324, %r2134;
	// end inline asm
	// begin inline asm
	madc.lo.cc.u32 %r2139, %r9656, %r2324, %r2139; madc.hi.cc.u32 %r2140, %r9656, %r2324, %r2140;
	// end inline asm
	// begin inline asm
	madc.lo.cc.u32 %r2145, %r9656, %r2324, %r2145; madc.hi.cc.u32 %r2146, %r9656, %r2324, %r2146;
	// end inline asm
	// begin inline asm
	madc.lo.cc.u32 %r2151, %r9656, %r2324, %r2151; madc.hi.cc.u32 %r1897, %r9656, %r2324, %r1897;
	// end inline asm
	// begin inline asm
	addc.u32 %r2238, %r2238, 0;
	// end inline asm
	// begin inline asm
	add.cc.u32 %r2329, %r2329, %r2074;
	// end inline asm
	mov.b32 	%r2495, -900304365;
	// begin inline asm
	madc.lo.cc.u32 %r2670, %r9154, %r2495, %r2079; madc.hi.cc.u32 %r2756, %r9154, %r2495, %r2080;
	// end inline asm
	// begin inline asm
	madc.lo.cc.u32 %r2761, %r9160, %r2495, %r2085; madc.hi.cc.u32 %r2762, %r9160, %r2495, %r2086;
	// end inline asm
	// begin inline asm
	madc.lo.cc.u32 %r2767, %r9166, %r2495, %r2091; madc.hi.cc.u32 %r2768, %r9166, %r2495, %r2092;
	// end inline asm
	// begin inline asm
	madc.lo.cc.u32 %r2773, %r9172, %r2495, %r2097; madc.hi.cc.u32 %r2774, %r9172, %r2495, %r2098;
	// end inline asm
	// begin inline asm
	madc.lo.cc.u32 %r2779, %r9178, %r2495, %r2103; madc.hi.cc.u32 %r2780, %r9178, %r2495, %r2104;
	// end inline asm
	// begin inline asm
	madc.lo.cc.u32 %r2785, %r9184, %r2495, %r2109; madc.hi.cc.u32 %r2786, %r9184, %r2495, %r2110;
	// end inline asm
	// begin inline asm
	madc.lo.cc.u32 %r2791, %r9190, %r2495, %r2115; madc.hi.cc.u32 %r2792, %r9190, %r2495, %r2116;
	// end inline asm
	// begin inline asm
	madc.lo.cc.u32 %r2797, %r9196, %r2495, %r2121; madc.hi.cc.u32 %r2798, %r9196, %r2495, %r2122;
	// end inline asm
	// begin inline asm
	madc.lo.cc.u32 %r2803, %r9202, %r2495, %r2127; madc.hi.cc.u32 %r2804, %r9202, %r2495, %r2128;
	// end inline asm
	// begin inline asm
	madc.lo.cc.u32 %r2809, %r9208, %r2495, %r2133; madc.hi.cc.u32 %r2810, %r9208, %r2495, %r2134;
	// end inline asm
	// begin inline asm
	madc.lo.cc.u32 %r2815, %r9214, %r2495, %r2139; madc.hi.cc.u32 %r2816, %r9214, %r2495, %r2140;
	// end inline asm
	// begin inline asm
	madc.lo.cc.u32 %r2821, %r9220, %r2495, %r2145; madc.hi.cc.u32 %r2822, %r9220, %r2495, %r2146;
	// end inline asm
	// begin inline asm
	madc.lo.cc.u32 %r2827, %r9226, %r2495, %r2151; madc.hi.cc.u32 %r2828, %r9226, %r2495, %r1897;
	// end inline asm
	// begin inline asm
	madc.lo.cc.u32 %r2833, %r9232, %r2495, 0; madc.hi.u32 %r2579, %r9232, %r2495, 0;
	// end inline asm
	// begin inline asm
	mad.lo.cc.u32 %r2329, %r9236, %r2495, %r2329; madc.hi.cc.u32 %r2415, %r9236, %r2495, %r2415;
	// end inline asm
	// begin inline asm
	madc.lo.cc.u32 %r2420, %r9242, %r2495, %r2420; madc.hi.cc.u32 %r2421, %r9242, %r2495, %r2421;
	// end inline asm
	// begin inline asm
	madc.lo.cc.u32 %r2426, %r9248, %r2495, %r2426; madc.hi.cc.u32 %r2427, %r9248, %r2495, %r2427;
	// end inline asm
	// begin inline asm
	madc.lo.cc.u32 %r2432, %r9254, %r2495, %r2432; madc.hi.cc.u32 %r2433, %r9254, %r2495, %r2433;
	// end inline asm
	// begin inline asm
	madc.lo.cc.u32 %r2438, %r9260, %r2495, %r2438; madc.hi.cc.u32 %r2439, %r9260, %r2495, %r2439;
	// end inline asm
	// begin inline asm
	madc.lo.cc.u32 %r2444, %r9266, %r2495, %r2444; madc.hi.cc.u32 %r2445, %r9266, %r2495, %r2445;
	// end inline asm
	// begin inline asm
	madc.lo.cc.u32 %r2450, %r9272, %r2495, %r2450; madc.hi.cc.u32 %r2451, %r9272, %r2495, %r2451;
	// end inline asm
	// begin inline asm
	madc.lo.cc.u32 %r2456, %r9278, %r2495, %r2456; madc.hi.cc.u32 %r2457, %r9278, %r2495, %r2457;
	// end inline asm
	// begin inline asm
	madc.lo.cc.u32 %r2462, %r9284, %r2495, %r2462; madc.hi.cc.u32 %r2463, %r9284, %r2495, %r2463;
	// end inline asm
	// begin inline asm
	madc.lo.cc.u32 %r2468, %r9290, %r2495, %r2468; madc.hi.cc.u32 %r2469, %r9290, %r2495, %r2469;
	// end inline asm
	// begin inline asm
	madc.lo.cc.u32 %r2474, %r9296, %r2495, %r2474; madc.hi.cc.u32 %r2475, %r9296, %r2495, %r2475;
	// end inline asm
	// begin inline asm
	madc.lo.cc.u32 %r2480, %r9302, %r2495, %r2480; madc.hi.cc.u32 %r2481, %r9302, %r2495, %r2481;
	// end inline asm
	// begin inline asm
	madc.lo.cc.u32 %r2486, %r9308, %r2495, %r2486; madc.hi.cc.u32 %r2487, %r9308, %r2495, %r2487;
	// end inline asm
	// begin inline asm
	madc.lo.cc.u32 %r2492, %r9314, %r2495, %r2492; madc.hi.cc.u32 %r2238, %r9314, %r2495, %r2238;
	// end inline asm
	// begin inline asm
	addc.u32 %r2579, %r2579, 0;
	// end inline asm
	mul.lo.s32 	%r2665, %r9742, %r2329;
	// begin inline asm
	mad.lo.cc.u32 %r2670, %r9656, %r2665, %r2670; madc.hi.cc.u32 %r2756, %r9656, %r2665, %r2756;
	// end inline asm
	// begin inline asm
	madc.lo.cc.u32 %r2761, %r9656, %r2665, %r2761; madc.hi.cc.u32 %r2762, %r9656, %r2665, %r2762;
	// end inline asm
	// begin inline asm
	madc.lo.cc.u32 %r2767, %r9656, %r2665, %r2767; madc.hi.cc.u32 %r2768, %r9656, %r2665, %r2768;
	// end inline asm
	// begin inline asm
	madc.lo.cc.u32 %r2773, %r9656, %r2665, %r2773; madc.hi.cc.u32 %r2774, %r9656, %r2665, %r2774;
	// end inline asm
	// begin inline asm
	madc.lo.cc.u32 %r2779, %r9656, %r2665, %r2779; madc.hi.cc.u32 %r2780, %r9656, %r2665, %r2780;
	// end inline asm
	// begin inline asm
	madc.lo.cc.u32 %r2785, %r9656, %r2665, %r2785; madc.hi.cc.u32 %r2786, %r9656, %r2665, %r2786;
	// end inline asm
	// begin inline asm
	madc.lo.cc.u32 %r2791, %r9656, %r2665, %r2791; madc.hi.cc.u32 %r2792, %r9656, %r2665, %r2792;
	// end inline asm
	// begin inline asm
	madc.lo.cc.u32 %r2797, %r9656, %r2665, %r2797; madc.hi.cc.u32 %r2798, %r9656, %r2665, %r2798;
	// end inline asm
	// begin inline asm
	madc.lo.cc.u32 %r2803, %r9656, %r2665, %r2803; madc.hi.cc.u32 %r2804, %r9656, %r2665, %r2804;
	// end inline asm
	// begin inline asm
	madc.lo.cc.u32 %r2809, %r9656, %r2665, %r2809; madc.hi.cc.u32 %r2810, %r9656, %r2665, %r2810;
	// end inline asm
	// begin inline asm
	madc.lo.cc.u32 %r2815, %r9656, %r2665, %r2815; madc.hi.cc.u32 %r2816, %r9656, %r2665, %r2816;
	// end inline asm
	// begin inline asm
	madc.lo.cc.u32 %r2821, %r9656, %r2665, %r2821; madc.hi.cc.u32 %r2822, %r9656, %r2665, %r2822;
	// end inline asm
	// begin inline asm
	madc.lo.cc.u32 %r2827, %r9656, %r2665, %r2827; madc.hi.cc.u32 %r2828, %r9656, %r2665, %r2828;
	// end inline asm
	// begin inline asm
	madc.lo.cc.u32 %r2833, %r9656, %r2665, %r2833; madc.hi.cc.u32 %r2579, %r9656, %r2665, %r2579;
	// end inline asm
	// begin inline asm
	mad.lo.cc.u32 %r2329, %r9656, %r2665, %r2329; madc.hi.cc.u32 %r2415, %r9656, %r2665, %r2415;
	// end inline asm
	// begin inline asm
	madc.lo.cc.u32 %r2420, %r9656, %r2665, %r2420; madc.hi.cc.u32 %r2421, %r9656, %r2665, %r2421;
	// end inline asm
	// begin inline asm
	madc.lo.cc.u32 %r2426, %r9656, %r2665, %r2426; madc.hi.cc.u32 %r2427, %r9656, %r2665, %r2427;
	// end inline asm
	// begin inline asm
	madc.lo.cc.u32 %r2432, %r9656, %r2665, %r2432; madc.hi.cc.u32 %r2433, %r9656, %r2665, %r2433;
	// end inline asm
	// begin inline asm
	madc.lo.cc.u32 %r2438, %r9656, %r2665, %r2438; madc.hi.cc.u32 %r2439, %r9656, %r2665, %r2439;
	// end inline asm
	// begin inline asm
	madc.lo.cc.u32 %r2444, %r9656, %r2665, %r2444; madc.hi.cc.u32 %r2445, %r9656, %r2665, %r2445;
	// end inline asm
	// begin inline asm
	madc.lo.cc.u32 %r2450, %r9656, %r2665, %r2450; madc.hi.cc.u32 %r2451, %r9656, %r2665, %r2451;
	// end inline asm
	// begin inline asm
	madc.lo.cc.u32 %r2456, %r9617, %r2665, %r2456; madc.hi.cc.u32 %r2457, %r9617, %r2665, %r2457;
	// end inline asm
	// begin inline asm
	madc.lo.cc.u32 %r2462, %r9656, %r2665, %r2462; madc.hi.cc.u32 %r2463, %r9656, %r2665, %r2463;
	// end inline asm
	// begin inline asm
	madc.lo.cc.u32 %r2468, %r9656, %r2665, %r2468; madc.hi.cc.u32 %r2469, %r9656, %r2665, %r2469;
	// end inline asm
	// begin inline asm
	madc.lo.cc.u32 %r2474, %r9656, %r2665, %r2474; madc.hi.cc.u32 %r2475, %r9656, %r2665, %r2475;
	// end inline asm
	// begin inline asm
	madc.lo.cc.u32 %r2480, %r9656, %r2665, %r2480; madc.hi.cc.u32 %r2481, %r9656, %r2665, %r2481;
	// end inline asm
	// begin inline asm
	madc.lo.cc.u32 %r2486, %r9656, %r2665, %r2486; madc.hi.cc.u32 %r2487, %r9656, %r2665, %r2487;
	// end inline asm
	// begin inline asm
	madc.lo.cc.u32 %r2492, %r9656, %r2665, %r2492; madc.hi.cc.u32 %r2238, %r9656, %r2665, %r2238;
	// end inline asm
	// begin inline asm
	addc.u32 %r2579, %r2579, 0;
	// end inline asm
	// begin inline asm
	add.cc.u32 %r2670, %r2670, %r2415;
	// end inline asm
	mov.b32 	%r2836, 1167285993;
	// begin inline asm
	madc.lo.cc.u32 %r3011, %r9154, %r2836, %r2420; madc.hi.cc.u32 %r3097, %r9154, %r2836, %r2421;
	// end inline asm
	// begin inline asm
	madc.lo.cc.u32 %r3102, %r9160, %r2836, %r2426; madc.hi.cc.u32 %r3103, %r9160, %r2836, %r2427;
	// end inline asm
	// begin inline asm
	madc.lo.cc.u32 %r3108, %r9166, %r2836, %r2432; madc.hi.cc.u32 %r3109, %r9166, %r2836, %r2433;
	// end inline asm
	// begin inline asm
	madc.lo.cc.u32 %r3114, %r9172, %r2836, %r2438; madc.hi.cc.u32 %r3115, %r9172, %r2836, %r2439;
	// end inline asm
	// begin inline asm
	madc.lo.cc.u32 %r3120, %r9178, %r2836, %r2444; madc.hi.cc.u32 %r3121, %r9178, %r2836, %r2445;
	// end inline asm
	// begin inline asm
	madc.lo.cc.u32 %r3126, %r9184, %r2836, %r2450; madc.hi.cc.u32 %r3127, %r9184, %r2836, %r2451;
	// end inline asm
	// begin inline asm
	madc.lo.cc.u32 %r3132, %r9190, %r2836, %r2456; madc.hi.cc.u32 %r3133, %r9190, %r2836, %r2457;
	// end inline asm
	// begin inline asm
	madc.lo.cc.u32 %r3138, %r9196, %r2836, %r2462; madc.hi.cc.u32 %r3139, %r9196, %r2836, %r2463;
	// end inline asm
	// begin inline asm
	madc.lo.cc.u32 %r3144, %r9202, %r2836, %r2468; madc.hi.cc.u32 %r3145, %r9202, %r2836, %r2469;
	// end inline asm
	// begin inline asm
	madc.lo.cc.u32 %r3150, %r9208, %r2836, %r2474; madc.hi.cc.u32 %r3151, %r9208, %r2836, %r2475;
	// end inline asm
	// begin inline asm
	madc.lo.cc.u32 %r3156, %r9214, %r2836, %r2480; madc.hi.cc.u32 %r3157, %r9214, %r2836, %r2481;
	// end inline asm
	// begin inline asm
	madc.lo.cc.u32 %r3162, %r9220, %r2836, %r2486; madc.hi.cc.u32 %r3163, %r9220, %r2836, %r2487;
	// end inline asm
	// begin inline asm
	madc.lo.cc.u32 %r3168, %r9226, %r2836, %r2492; madc.hi.cc.u32 %r3169, %r9226, %r2836, %r2238;
	// end inline asm
	// begin inline asm
	madc.lo.cc.u32 %r3174, %r9232, %r2836, 0; madc.hi.u32 %r2920, %r9232, %r2836, 0;
	// end inline asm
	// begin inline asm
	mad.lo.cc.u32 %r2670, %r9236, %r2836, %r2670; madc.hi.cc.u32 %r2756, %r9236, %r2836, %r2756;
	// end inline asm
	// begin inline asm
	madc.lo.cc.u32 %r2761, %r9242, %r2836, %r2761; madc.hi.cc.u32 %r2762, %r9242, %r2836, %r2762;
	// end inline asm
	// begin inline asm
	madc.lo.cc.u32 %r2767, %r9248, %r2836, %r2767; madc.hi.cc.u32 %r2768, %r9248, %r2836, %r2768;
	// end inline asm
	// begin inline asm
	madc.lo.cc.u32 %r2773, %r9254, %r2836, %r2773; madc.hi.cc.u32 %r2774, %r9254, %r2836, %r2774;
	// end inline asm
	// begin inline asm
	madc.lo.cc.u32 %r2779, %r9260, %r2836, %r2779; madc.hi.cc.u32 %r2780, %r9260, %r2836, %r2780;
	// end inline asm
	// begin inline asm
	madc.lo.cc.u32 %r2785, %r9266, %r2836, %r2785; madc.hi.cc.u32 %r2786, %r9266, %r2836, %r2786;
	// end inline asm
	// begin inline asm
	madc.lo.cc.u32 %r2791, %r9272, %r2836, %r2791; madc.hi.cc.u32 %r2792, %r9272, %r2836, %r2792;
	// end inline asm
	// begin inline asm
	madc.lo.cc.u32 %r2797, %r9278, %r2836, %r2797; madc.hi.cc.u32 %r2798, %r9278, %r2836, %r2798;
	// end inline asm
	// begin inline asm
	madc.lo.cc.u32 %r2803, %r9284, %r2836, %r2803; madc.hi.cc.u32 %r2804, %r9284, %r2836, %r2804;
	// end inline asm
	// begin inline asm
	madc.lo.cc.u32 %r2809, %r9290, %r2836, %r2809; madc.hi.cc.u32 %r2810, %r9290, %r2836, %r2810;
	// end inline asm
	// begin inline asm
	madc.lo.cc.u32 %r2815, %r9296, %r2836, %r2815; madc.hi.cc.u32 %r2816, %r9296, %r2836, %r2816;
	// end inline asm
	// begin inline asm
	madc.lo.cc.u32 %r2821, %r9302, %r2836, %r2821; madc.hi.cc.u32 %r2822, %r9302, %r2836, %r2822;
	// end inline asm
	// begin inline asm
	madc.lo.cc.u32 %r2827, %r9308, %r2836, %r2827; madc.hi.cc.u32 %r2828, %r9308, %r2836, %r2828;
	// end inline asm
	// begin inline asm
	madc.lo.cc.u32 %r2833, %r9314, %r2836, %r2833; madc.hi.cc.u32 %r2579, %r9314, %r2836, %r2579;
	// end inline asm
	// begin inline asm
	addc.u32 %r2920, %r2920, 0;
	// end inline asm
	mul.lo.s32 	%r3006, %r9742, %r2670;
	// begin inline asm
	mad.lo.cc.u32 %r3011, %r9656, %r3006, %r3011; madc.hi.cc.u32 %r3097, %r9656, %r3006, %r3097;
	// end inline asm
	// begin inline asm
	madc.lo.cc.u32 %r3102, %r9656, %r3006, %r3102; madc.hi.cc.u32 %r3103, %r9656, %r3006, %r3103;
	// end inline asm
	// begin inline asm
	madc.lo.cc.u32 %r3108, %r9656, %r3006, %r3108; madc.hi.cc.u32 %r3109, %r9656, %r3006, %r3109;
	// end inline asm
	// begin inline asm
	madc.lo.cc.u32 %r3114, %r9656, %r3006, %r3114; madc.hi.cc.u32 %r3115, %r9656, %r3006, %r3115;
	// end inline asm
	// begin inline asm
	madc.lo.cc.u32 %r3120, %r9656, %r3006, %r3120; madc.hi.cc.u32 %r3121, %r9656, %r3006, %r3121;
	// end inline asm
	// begin inline asm
	madc.lo.cc.u32 %r3126, %r9656, %r3006, %r3126; madc.hi.cc.u32 %r3127, %r9656, %r3006, %r3127;
	// end inline asm
	// begin inline asm
	madc.lo.cc.u32 %r3132, %r9656, %r3006, %r3132; madc.hi.cc.u32 %r3133, %r9656, %r3006, %r3133;
	// end inline asm
	// begin inline asm
	madc.lo.cc.u32 %r3138, %r9656, %r3006, %r3138; madc.hi.cc.u32 %r3139, %r9656, %r3006, %r3139;
	// end inline asm
	// begin inline asm
	madc.lo.cc.u32 %r3144, %r9656, %r3006, %r3144; madc.hi.cc.u32 %r3145, %r9656, %r3006, %r3145;
	// end inline asm
	// begin inline asm
	madc.lo.cc.u32 %r3150, %r9656, %r3006, %r3150; madc.hi.cc.u32 %r3151, %r9656, %r3006, %r3151;
	// end inline asm
	// begin inline asm
	madc.lo.cc.u32 %r3156, %r9656, %r3006, %r3156; madc.hi.cc.u32 %r3157, %r9656, %r3006, %r3157;
	// end inline asm
	// begin inline asm
	madc.lo.cc.u32 %r3162, %r9656, %r3006, %r3162; madc.hi.cc.u32 %r3163, %r9656, %r3006, %r3163;
	// end inline asm
	// begin inline asm
	madc.lo.cc.u32 %r3168, %r9656, %r3006, %r3168; madc.hi.cc.u32 %r3169, %r9656, %r3006, %r3169;
	// end inline asm
	// begin inline asm
	madc.lo.cc.u32 %r3174, %r9656, %r3006, %r3174; madc.hi.cc.u32 %r2920, %r9656, %r3006, %r2920;
	// end inline asm
	// begin inline asm
	mad.lo.cc.u32 %r2670, %r9656, %r3006, %r2670; madc.hi.cc.u32 %r2756, %r9656, %r3006, %r2756;
	// end inline asm
	// begin inline asm
	madc.lo.cc.u32 %r2761, %r9656, %r3006, %r2761; madc.hi.cc.u32 %r2762, %r9656, %r3006, %r2762;
	// end inline asm
	// begin inline asm
	madc.lo.cc.u32 %r2767, %r9656, %r3006, %r2767; madc.hi.cc.u32 %r2768, %r9656, %r3006, %r2768;
	// end inline asm
	// begin inline asm
	madc.lo.cc.u32 %r2773, %r9656, %r3006, %r2773; madc.hi.cc.u32 %r2774, %r9656, %r3006, %r2774;
	// end inline asm
	// begin inline asm
	madc.lo.cc.u32 %r2779, %r9656, %r3006, %r2779; madc.hi.cc.u32 %r2780, %r9656, %r3006, %r2780;
	// end inline asm
	// begin inline asm
	madc.lo.cc.u32 %r2785, %r9656, %r3006, %r2785; madc.hi.cc.u32 %r2786, %r9656, %r3006, %r2786;
	// end inline asm
	// begin inline asm
	madc.lo.cc.u32 %r2791, %r9656, %r3006, %r2791; madc.hi.cc.u32 %r2792, %r9656, %r3006, %r2792;
	// end inline asm
	// begin inline asm
	madc.lo.cc.u32 %r2797, %r9617, %r3006, %r2797; madc.hi.cc.u32 %r2798, %r9617, %r3006, %r2798;
	// end inline asm
	// begin inline asm
	madc.lo.cc.u32 %r2803, %r9656, %r3006, %r2803; madc.hi.cc.u32 %r2804, %r9656, %r3006, %r2804;
	// end inline asm
	// begin inline asm
	madc.lo.cc.u32 %r2809, %r9656, %r3006, %r2809; madc.hi.cc.u32 %r2810, %r9656, %r3006, %r2810;
	// end inline asm
	// begin inline asm
	madc.lo.cc.u32 %r2815, %r9656, %r3006, %r2815; madc.hi.cc.u32 %r2816, %r9656, %r3006, %r2816;
	// end inline asm
	// begin inline asm
	madc.lo.cc.u32 %r2821, %r9656, %r3006, %r2821; madc.hi.cc.u32 %r2822, %r9656, %r3006, %r2822;
	// end inline asm
	// begin inline asm
	madc.lo.cc.u32 %r2827, %r9656, %r3006, %r2827; madc.hi.cc.u32 %r2828, %r9656, %r3006, %r2828;
	// end inline asm
	// begin inline asm
	madc.lo.cc.u32 %r2833, %r9656, %r3006, %r2833; madc.hi.cc.u32 %r2579, %r9656, %r3006, %r2579;
	// end inline asm
	// begin inline asm
	addc.u32 %r2920, %r2920, 0;
	// end inline asm
	// begin inline asm
	add.cc.u32 %r3011, %r3011, %r2756;
	// end inline asm
	mov.b32 	%r3177, 586938280;
	// begin inline asm
	madc.lo.cc.u32 %r3352, %r9154, %r3177, %r2761; madc.hi.cc.u32 %r3438, %r9154, %r3177, %r2762;
	// end inline asm
	// begin inline asm
	madc.lo.cc.u32 %r3443, %r9160, %r3177, %r2767; madc.hi.cc.u32 %r3444, %r9160, %r3177, %r2768;
	// end inline asm
	// begin inline asm
	madc.lo.cc.u32 %r3449, %r9166, %r3177, %r2773; madc.hi.cc.u32 %r3450, %r9166, %r3177, %r2774;
	// end inline asm
	// begin inline asm
	madc.lo.cc.u32 %r3455, %r9172, %r3177, %r2779; madc.hi.cc.u32 %r3456, %r9172, %r3177, %r2780;
	// end inline asm
	// begin inline asm
	madc.lo.cc.u32 %r3461, %r9178, %r3177, %r2785; madc.hi.cc.u32 %r3462, %r9178, %r3177, %r2786;
	// end inline asm
	// begin inline asm
	madc.lo.cc.u32 %r3467, %r9184, %r3177, %r2791; madc.hi.cc.u32 %r3468, %r9184, %r3177, %r2792;
	// end inline asm
	// begin inline asm
	madc.lo.cc.u32 %r3473, %r9190, %r3177, %r2797; madc.hi.cc.u32 %r3474, %r9190, %r3177, %r2798;
	// end inline asm
	// begin inline asm
	madc.lo.cc.u32 %r3479, %r9196, %r3177, %r2803; madc.hi.cc.u32 %r3480, %r9196, %r3177, %r2804;
	// end inline asm
	// begin inline asm
	madc.lo.cc.u32 %r3485, %r9202, %r3177, %r2809; madc.hi.cc.u32 %r3486, %r9202, %r3177, %r2810;
	// end inline asm
	// begin inline asm
	madc.lo.cc.u32 %r3491, %r9208, %r3177, %r2815; madc.hi.cc.u32 %r3492, %r9208, %r3177, %r2816;
	// end inline asm
	// begin inline asm
	madc.lo.cc.u32 %r3497, %r9214, %r3177, %r2821; madc.hi.cc.u32 %r3498, %r9214, %r3177, %r2822;
	// end inline asm
	// begin inline asm
	madc.lo.cc.u32 %r3503, %r9220, %r3177, %r2827; madc.hi.cc.u32 %r3504, %r9220, %r3177, %r2828;
	// end inline asm
	// begin inline asm
	madc.lo.cc.u32 %r3509, %r9226, %r3177, %r2833; madc.hi.cc.u32 %r3510, %r9226, %r3177, %r2579;
	// end inline asm
	// begin inline asm
	madc.lo.cc.u32 %r3515, %r9232, %r3177, 0; madc.hi.u32 %r3261, %r9232, %r3177, 0;
	// end inline asm
	// begin inline asm
	mad.lo.cc.u32 %r3011, %r9236, %r3177, %r3011; madc.hi.cc.u32 %r3097, %r9236, %r3177, %r3097;
	// end inline asm
	// begin inline asm
	madc.lo.cc.u32 %r3102, %r9242, %r3177, %r3102; madc.hi.cc.u32 %r3103, %r9242, %r3177, %r3103;
	// end inline asm
	// begin inline asm
	madc.lo.cc.u32 %r3108, %r9248, %r3177, %r3108; madc.hi.cc.u32 %r3109, %r9248, %r3177, %r3109;
	// end inline asm
	// begin inline asm
	madc.lo.cc.u32 %r3114, %r9254, %r3177, %r3114; madc.hi.cc.u32 %r3115, %r9254, %r3177, %r3115;
	// end inline asm
	// begin inline asm
	madc.lo.cc.u32 %r3120, %r9260, %r3177, %r3120; madc.hi.cc.u32 %r3121, %r9260, %r3177, %r3121;
	// end inline asm
	// begin inline asm
	madc.lo.cc.u32 %r3126, %r9266, %r3177, %r3126; madc.hi.cc.u32 %r3127, %r9266, %r3177, %r3127;
	// end inline asm
	// begin inline asm
	madc.lo.cc.u32 %r3132, %r9272, %r3177, %r3132; madc.hi.cc.u32 %r3133, %r9272, %r3177, %r3133;
	// end inline asm
	// begin inline asm
	madc.lo.cc.u32 %r3138, %r9278, %r3177, %r3138; madc.hi.cc.u32 %r3139, %r9278, %r3177, %r3139;
	// end inline asm
	// begin inline asm
	madc.lo.cc.u32 %r3144, %r9284, %r3177, %r3144; madc.hi.cc.u32 %r3145, %r9284, %r3177, %r3145;
	// end inline asm
	// begin inline asm
	madc.lo.cc.u32 %r3150, %r9290, %r3177, %r3150; madc.hi.cc.u32 %r3151, %r9290, %r3177, %r3151;
	// end inline asm
	// begin inline asm
	madc.lo.cc.u32 %r3156, %r9296, %r3177, %r3156; madc.hi.cc.u32 %r3157, %r9296, %r3177, %r3157;
	// end inline asm
	// begin inline asm
	madc.lo.cc.u32 %r3162, %r9302, %r3177, %r3162; madc.hi.cc.u32 %r3163, %r9302, %r3177, %r3163;
	// end inline asm
	// begin inline asm
	madc.lo.cc.u32 %r3168, %r9308, %r3177, %r3168; madc.hi.cc.u32 %r3169, %r9308, %r3177, %r3169;
	// end inline asm
	// begin inline asm
	madc.lo.cc.u32 %r3174, %r9314, %r3177, %r3174; madc.hi.cc.u32 %r2920, %r9314, %r3177, %r2920;
	// end inline asm
	// begin inline asm
	addc.u32 %r3261, %r3261, 0;
	// end inline asm
	mul.lo.s32 	%r3347, %r9742, %r3011;
	// begin inline asm
	mad.lo.cc.u32 %r3352, %r9656, %r3347, %r3352; madc.hi.cc.u32 %r3438, %r9656, %r3347, %r3438;
	// end inline asm
	// begin inline asm
	madc.lo.cc.u32 %r3443, %r9656, %r3347, %r3443; madc.hi.cc.u32 %r3444, %r9656, %r3347, %r3444;
	// end inline asm
	// begin inline asm
	madc.lo.cc.u32 %r3449, %r9656, %r3347, %r3449; madc.hi.cc.u32 %r3450, %r9656, %r3347, %r3450;
	// end inline asm
	// begin inline asm
	madc.lo.cc.u32 %r3455, %r9656, %r3347, %r3455; madc.hi.cc.u32 %r3456, %r9656, %r3347, %r3456;
	// end inline asm
	// begin inline asm
	madc.lo.cc.u32 %r3461, %r9656, %r3347, %r3461; madc.hi.cc.u32 %r3462, %r9656, %r3347, %r3462;
	// end inline asm
	// begin inline asm
	madc.lo.cc.u32 %r3467, %r9656, %r3347, %r3467; madc.hi.cc.u32 %r3468, %r9656, %r3347, %r3468;
	// end inline asm
	// begin inline asm
	madc.lo.cc.u32 %r3473, %r9656, %r3347, %r3473; madc.hi.cc.u32 %r3474, %r9656, %r3347, %r3474;
	// end inline asm
	// begin inline asm
	madc.lo.cc.u32 %r3479, %r9656, %r3347, %r3479; madc.hi.cc.u32 %r3480, %r9656, %r3347, %r3480;
	// end inline asm
	// begin inline asm
	madc.lo.cc.u32 %r3485, %r9656, %r3347, %r3485; madc.hi.cc.u32 %r3486, %r9656, %r3347, %r3486;
	// end inline asm
	// begin inline asm
	madc.lo.cc.u32 %r3491, %r9656, %r3347, %r3491; madc.hi.cc.u32 %r3492, %r9656, %r3347, %r3492;
	// end inline asm
	// begin inline asm
	madc.lo.cc.u32 %r3497, %r9656, %r3347, %r3497; madc.hi.cc.u32 %r3498, %r9656, %r3347, %r3498;
	// end inline asm
	// begin inline asm
	madc.lo.cc.u32 %r3503, %r9656, %r3347, %r3503; madc.hi.cc.u32 %r3504, %r9656, %r3347, %r3504;
	// end inline asm
	// begin inline asm
	madc.lo.cc.u32 %r3509, %r9656, %r3347, %r3509; madc.hi.cc.u32 %r3510, %r9656, %r3347, %r3510;
	// end inline asm
	// begin inline asm
	madc.lo.cc.u32 %r3515, %r9656, %r3347, %r3515; madc.hi.cc.u32 %r3261, %r9656, %r3347, %r3261;
	// end inline asm
	// begin inline asm
	mad.lo.cc.u32 %r3011, %r9656, %r3347, %r3011; madc.hi.cc.u32 %r3097, %r9656, %r3347, %r3097;
	// end inline asm
	// begin inline asm
	madc.lo.cc.u32 %r3102, %r9656, %r3347, %r3102; madc.hi.cc.u32 %r3103, %r9656, %r3347, %r3103;
	// end inline asm
	// begin inline asm
	madc.lo.cc.u32 %r3108, %r9656, %r3347, %r3108; madc.hi.cc.u32 %r3109, %r9656, %r3347, %r3109;
	// end inline asm
	// begin inline asm
	madc.lo.cc.u32 %r3114, %r9656, %r3347, %r3114; madc.hi.cc.u32 %r3115, %r9656, %r3347, %r3115;
	// end inline asm
	// begin inline asm
	madc.lo.cc.u32 %r3120, %r9656, %r3347, %r3120; madc.hi.cc.u32 %r3121, %r9656, %r3347, %r3121;
	// end inline asm
	// begin inline asm
	madc.lo.cc.u32 %r3126, %r9656, %r3347, %r3126; madc.hi.cc.u32 %r3127, %r9656, %r3347, %r3127;
	// end inline asm
	// begin inline asm
	madc.lo.cc.u32 %r3132, %r9656, %r3347, %r3132; madc.hi.cc.u32 %r3133, %r9656, %r3347, %r3133;
	// end inline asm
	// begin inline asm
	madc.lo.cc.u32 %r3138, %r9617, %r3347, %r3138; madc.hi.cc.u32 %r3139, %r9617, %r3347, %r3139;
	// end inline asm
	// begin inline asm
	madc.lo.cc.u32 %r3144, %r9656, %r3347, %r3144; madc.hi.cc.u32 %r3145, %r9656, %r3347, %r3145;
	// end inline asm
	// begin inline asm
	madc.lo.cc.u32 %r3150, %r9656, %r3347, %r3150; madc.hi.cc.u32 %r3151, %r9656, %r3347, %r3151;
	// end inline asm
	// begin inline asm
	madc.lo.cc.u32 %r3156, %r9656, %r3347, %r3156; madc.hi.cc.u32 %r3157, %r9656, %r3347, %r3157;
	// end inline asm
	// begin inline asm
	madc.lo.cc.u32 %r3162, %r9656, %r3347, %r3162; madc.hi.cc.u32 %r3163, %r9656, %r3347, %r3163;
	// end inline asm
	// begin inline asm
	madc.lo.cc.u32 %r3168, %r9656, %r3347, %r3168; madc.hi.cc.u32 %r3169, %r9656, %r3347, %r3169;
	// end inline asm
	// begin inline asm
	madc.lo.cc.u32 %r3174, %r9656, %r3347, %r3174; madc.hi.cc.u32 %r2920, %r9656, %r3347, %r2920;
	// end inline asm
	// begin inline asm
	addc.u32 %r3261, %r3261, 0;
	// end inline asm
	// begin inline asm
	add.cc.u32 %r3352, %r3352, %r3097;
	// end inline asm
	mov.b32 	%r3518, -1726046163;
	// begin inline asm
	madc.lo.cc.u32 %r3693, %r9154, %r3518, %r3102; madc.hi.cc.u32 %r3779, %r9154, %r3518, %r3103;
	// end inline asm
	// begin inline asm
	madc.lo.cc.u32 %r3784, %r9160, %r3518, %r3108; madc.hi.cc.u32 %r3785, %r9160, %r3518, %r3109;
	// end inline asm
	// begin inline asm
	madc.lo.cc.u32 %r3790, %r9166, %r3518, %r3114; madc.hi.cc.u32 %r3791, %r9166, %r3518, %r3115;
	// end inline asm
	// begin inline asm
	madc.lo.cc.u32 %r3796, %r9172, %r3518, %r3120; madc.hi.cc.u32 %r3797, %r9172, %r3518, %r3121;
	// end inline asm
	// begin inline asm
	madc.lo.cc.u32 %r3802, %r9178, %r3518, %r3126; madc.hi.cc.u32 %r3803, %r9178, %r3518, %r3127;
	// end inline asm
	// begin inline asm
	madc.lo.cc.u32 %r3808, %r9184, %r3518, %r3132; madc.hi.cc.u32 %r3809, %r9184, %r3518, %r3133;
	// end inline asm
	// begin inline asm
	madc.lo.cc.u32 %r3814, %r9190, %r3518, %r3138; madc.hi.cc.u32 %r3815, %r9190, %r3518, %r3139;
	// end inline asm
	// begin inline asm
	madc.lo.cc.u32 %r3820, %r9196, %r3518, %r3144; madc.hi.cc.u32 %r3821, %r9196, %r3518, %r3145;
	// end inline asm
	// begin inline asm
	madc.lo.cc.u32 %r3826, %r9202, %r3518, %r3150; madc.hi.cc.u32 %r3827, %r9202, %r3518, %r3151;
	// end inline asm
	// begin inline asm
	madc.lo.cc.u32 %r3832, %r9208, %r3518, %r3156; madc.hi.cc.u32 %r3833, %r9208, %r3518, %r3157;
	// end inline asm
	// begin inline asm
	madc.lo.cc.u32 %r3838, %r9214, %r3518, %r3162; madc.hi.cc.u32 %r3839, %r9214, %r3518, %r3163;
	// end inline asm
	// begin inline asm
	madc.lo.cc.u32 %r3844, %r9220, %r3518, %r3168; madc.hi.cc.u32 %r3845, %r9220, %r3518, %r3169;
	// end inline asm
	// begin inline asm
	madc.lo.cc.u32 %r3850, %r9226, %r3518, %r3174; madc.hi.cc.u32 %r3851, %r9226, %r3518, %r2920;
	// end inline asm
	// begin inline asm
	madc.lo.cc.u32 %r3856, %r9232, %r3518, 0; madc.hi.u32 %r3602, %r9232, %r3518, 0;
	// end inline asm
	// begin inline asm
	mad.lo.cc.u32 %r3352, %r9236, %r3518, %r3352; madc.hi.cc.u32 %r3438, %r9236, %r3518, %r3438;
	// end inline asm
	// begin inline asm
	madc.lo.cc.u32 %r3443, %r9242, %r3518, %r3443; madc.hi.cc.u32 %r3444, %r9242, %r3518, %r3444;
	// end inline asm
	// begin inline asm
	madc.lo.cc.u32 %r3449, %r9248, %r3518, %r3449; madc.hi.cc.u32 %r3450, %r9248, %r3518, %r3450;
	// end inline asm
	// begin inline asm
	madc.lo.cc.u32 %r3455, %r9254, %r3518, %r3455; madc.hi.cc.u32 %r3456, %r9254, %r3518, %r3456;
	// end inline asm
	// begin inline asm
	madc.lo.cc.u32 %r3461, %r9260, %r3518, %r3461; madc.hi.cc.u32 %r3462, %r9260, %r3518, %r3462;
	// end inline asm
	// begin inline asm
	madc.lo.cc.u32 %r3467, %r9266, %r3518, %r3467; madc.hi.cc.u32 %r3468, %r9266, %r3518, %r3468;
	// end inline asm
	// begin inline asm
	madc.lo.cc.u32 %r3473, %r9272, %r3518, %r3473; madc.hi.cc.u32 %r3474, %r9272, %r3518, %r3474;
	// end inline asm
	// begin inline asm
	madc.lo.cc.u32 %r3479, %r9278, %r3518, %r3479; madc.hi.cc.u32 %r3480, %r9278, %r3518, %r3480;
	// end inline asm
	// begin inline asm
	madc.lo.cc.u32 %r3485, %r9284, %r3518, %r3485; madc.hi.cc.u32 %r3486, %r9284, %r3518, %r3486;
	// end inline asm
	// begin inline asm
	madc.lo.cc.u32 %r3491, %r9290, %r3518, %r3491; madc.hi.cc.u32 %r3492, %r9290, %r3518, %r3492;
	// end inline asm
	// begin inline asm
	madc.lo.cc.u32 %r3497, %r9296, %r3518, %r3497; madc.hi.cc.u32 %r3498, %r9296, %r3518, %r3498;
	// end inline asm
	// begin inline asm
	madc.lo.cc.u32 %r3503, %r9302, %r3518, %r3503; madc.hi.cc.u32 %r3504, %r9302, %r3518, %r3504;
	// end inline asm
	// begin inline asm
	madc.lo.cc.u32 %r3509, %r9308, %r3518, %r3509; madc.hi.cc.u32 %r3510, %r9308, %r3518, %r3510;
	// end inline asm
	// begin inline asm
	madc.lo.cc.u32 %r3515, %r9314, %r3518, %r3515; madc.hi.cc.u32 %r3261, %r9314, %r3518, %r3261;
	// end inline asm
	// begin inline asm
	addc.u32 %r3602, %r3602, 0;
	// end inline asm
	mul.lo.s32 	%r3688, %r9742, %r3352;
	// begin inline asm
	mad.lo.cc.u32 %r3693, %r9656, %r3688, %r3693; madc.hi.cc.u32 %r3779, %r9656, %r3688, %r3779;
	// end inline asm
	// begin inline asm
	madc.lo.cc.u32 %r3784, %r9656, %r3688, %r3784; madc.hi.cc.u32 %r3785, %r9656, %r3688, %r3785;
	// end inline asm
	// begin inline asm
	madc.lo.cc.u32 %r3790, %r9656, %r3688, %r3790; madc.hi.cc.u32 %r3791, %r9656, %r3688, %r3791;
	// end inline asm
	// begin inline asm
	madc.lo.cc.u32 %r3796, %r9656, %r3688, %r3796; madc.hi.cc.u32 %r3797, %r9656, %r3688, %r3797;
	// end inline asm
	// begin inline asm
	madc.lo.cc.u32 %r3802, %r9656, %r3688, %r3802; madc.hi.cc.u32 %r3803, %r9656, %r3688, %r3803;
	// end inline asm
	// begin inline asm
	madc.lo.cc.u32 %r3808, %r9656, %r3688, %r3808; madc.hi.cc.u32 %r3809, %r9656, %r3688, %r3809;
	// end inline asm
	// begin inline asm
	madc.lo.cc.u32 %r3814, %r9656, %r3688, %r3814; madc.hi.cc.u32 %r3815, %r9656, %r3688, %r3815;
	// end inline asm
	// begin inline asm
	madc.lo.cc.u32 %r3820, %r9656, %r3688, %r3820; madc.hi.cc.u32 %r3821, %r9656, %r3688, %r3821;
	// end inline asm
	// begin inline asm
	madc.lo.cc.u32 %r3826, %r9656, %r3688, %r3826; madc.hi.cc.u32 %r3827, %r9656, %r3688, %r3827;
	// end inline asm
	// begin inline asm
	madc.lo.cc.u32 %r3832, %r9656, %r3688, %r3832; madc.hi.cc.u32 %r3833, %r9656, %r3688, %r3833;
	// end inline asm
	// begin inline asm
	madc.lo.cc.u32 %r3838, %r9656, %r3688, %r3838; madc.hi.cc.u32 %r3839, %r9656, %r3688, %r3839;
	// end inline asm
	// begin inline asm
	madc.lo.cc.u32 %r3844, %r9656, %r3688, %r3844; madc.hi.cc.u32 %r3845, %r9656, %r3688, %r3845;
	// end inline asm
	// begin inline asm
	madc.lo.cc.u32 %r3850, %r9656, %r3688, %r3850; madc.hi.cc.u32 %r3851, %r9656, %r3688, %r3851;
	// end inline asm
	// begin inline asm
	madc.lo.cc.u32 %r3856, %r9656, %r3688, %r3856; madc.hi.cc.u32 %r3602, %r9656, %r3688, %r3602;
	// end inline asm
	// begin inline asm
	mad.lo.cc.u32 %r3352, %r9656, %r3688, %r3352; madc.hi.cc.u32 %r3438, %r9656, %r3688, %r3438;
	// end inline asm
	// begin inline asm
	madc.lo.cc.u32 %r3443, %r9656, %r3688, %r3443; madc.hi.cc.u32 %r3444, %r9656, %r3688, %r3444;
	// end inline asm
	// begin inline asm
	madc.lo.cc.u32 %r3449, %r9656, %r3688, %r3449; madc.hi.cc.u32 %r3450, %r9656, %r3688, %r3450;
	// end inline asm
	// begin inline asm
	madc.lo.cc.u32 %r3455, %r9656, %r3688, %r3455; madc.hi.cc.u32 %r3456, %r9656, %r3688, %r3456;
	// end inline asm
	// begin inline asm
	madc.lo.cc.u32 %r3461, %r9656, %r3688, %r3461; madc.hi.cc.u32 %r3462, %r9656, %r3688, %r3462;
	// end inline asm
	// begin inline asm
	madc.lo.cc.u32 %r3467, %r9656, %r3688, %r3467; madc.hi.cc.u32 %r3468, %r9656, %r3688, %r3468;
	// end inline asm
	// begin inline asm
	madc.lo.cc.u32 %r3473, %r9656, %r3688, %r3473; madc.hi.cc.u32 %r3474, %r9656, %r3688, %r3474;
	// end inline asm
	// begin inline asm
	madc.lo.cc.u32 %r3479, %r9617, %r3688, %r3479; madc.hi.cc.u32 %r3480, %r9617, %r3688, %r3480;
	// end inline asm
	// begin inline asm
	madc.lo.cc.u32 %r3485, %r9656, %r3688, %r3485; madc.hi.cc.u32 %r3486, %r9656, %r3688, %r3486;
	// end inline asm
	// begin inline asm
	madc.lo.cc.u32 %r3491, %r9656, %r3688, %r3491; madc.hi.cc.u32 %r3492, %r9656, %r3688, %r3492;
	// end inline asm
	// begin inline asm
	madc.lo.cc.u32 %r3497, %r9656, %r3688, %r3497; madc.hi.cc.u32 %r3498, %r9656, %r3688, %r3498;
	// end inline asm
	// begin inline asm
	madc.lo.cc.u32 %r3503, %r9656, %r3688, %r3503; madc.hi.cc.u32 %r3504, %r9656, %r3688, %r3504;
	// end inline asm
	// begin inline asm
	madc.lo.cc.u32 %r3509, %r9656, %r3688, %r3509; madc.hi.cc.u32 %r3510, %r9656, %r3688, %r3510;
	// end inline asm
	// begin inline asm
	madc.lo.cc.u32 %r3515, %r9656, %r3688, %r3515; madc.hi.cc.u32 %r3261, %r9656, %r3688, %r3261;
	// end inline asm
	// begin inline asm
	addc.u32 %r3602, %r3602, 0;
	// end inline asm
	// begin inline asm
	add.cc.u32 %r3693, %r3693, %r3438;
	// end inline asm
	mov.b32 	%r3859, -152063153;
	// begin inline asm
	madc.lo.cc.u32 %r4034, %r9154, %r3859, %r3443; madc.hi.cc.u32 %r4120, %r9154, %r3859, %r3444;
	// end inline asm
	// begin inline asm
	madc.lo.cc.u32 %r4125, %r9160, %r3859, %r3449; madc.hi.cc.u32 %r4126, %r9160, %r3859, %r3450;
	// end inline asm
	// begin inline asm
	madc.lo.cc.u32 %r4131, %r9166, %r3859, %r3455; madc.hi.cc.u32 %r4132, %r9166, %r3859, %r3456;
	// end inline asm
	// begin inline asm
	madc.lo.cc.u32 %r4137, %r9172, %r3859, %r3461; madc.hi.cc.u32 %r4138, %r9172, %r3859, %r3462;
	// end inline asm
	// begin inline asm
	madc.lo.cc.u32 %r4143, %r9178, %r3859, %r3467; madc.hi.cc.u32 %r4144, %r9178, %r3859, %r3468;
	// end inline asm
	// begin inline asm
	madc.lo.cc.u32 %r4149, %r9184, %r3859, %r3473; madc.hi.cc.u32 %r4150, %r9184, %r3859, %r3474;
	// end inline asm
	// begin inline asm
	madc.lo.cc.u32 %r4155, %r9190, %r3859, %r3479; madc.hi.cc.u32 %r4156, %r9190, %r3859, %r3480;
	// end inline asm
	// begin inline asm
	madc.lo.cc.u32 %r4161, %r9196, %r3859, %r3485; madc.hi.cc.u32 %r4162, %r9196, %r3859, %r3486;
	// end inline asm
	// begin inline asm
	madc.lo.cc.u32 %r4167, %r9202, %r3859, %r3491; madc.hi.cc.u32 %r4168, %r9202, %r3859, %r3492;
	// end inline asm
	// begin inline asm
	madc.lo.cc.u32 %r4173, %r9208, %r3859, %r3497; madc.hi.cc.u32 %r4174, %r9208, %r3859, %r3498;
	// end inline asm
	// begin inline asm
	madc.lo.cc.u32 %r4179, %r9214, %r3859, %r3503; madc.hi.cc.u32 %r4180, %r9214, %r3859, %r3504;
	// end inline asm
	// begin inline asm
	madc.lo.cc.u32 %r4185, %r9220, %r3859, %r3509; madc.hi.cc.u32 %r4186, %r9220, %r3859, %r3510;
	// end inline asm
	// begin inline asm
	madc.lo.cc.u32 %r4191, %r9226, %r3859, %r3515; madc.hi.cc.u32 %r4192, %r9226, %r3859, %r3261;
	// end inline asm
	// begin inline asm
	madc.lo.cc.u32 %r4197, %r9232, %r3859, 0; madc.hi.u32 %r3943, %r9232, %r3859, 0;
	// end inline asm
	// begin inline asm
	mad.lo.cc.u32 %r3693, %r9236, %r3859, %r3693; madc.hi.cc.u32 %r3779, %r9236, %r3859, %r3779;
	// end inline asm
	// begin inline asm
	madc.lo.cc.u32 %r3784, %r9242, %r3859, %r3784; madc.hi.cc.u32 %r3785, %r9242, %r3859, %r3785;
	// end inline asm
	// begin inline asm
	madc.lo.cc.u32 %r3790, %r9248, %r3859, %r3790; madc.hi.cc.u32 %r3791, %r9248, %r3859, %r3791;
	// end inline asm
	// begin inline asm
	madc.lo.cc.u32 %r3796, %r9254, %r3859, %r3796; madc.hi.cc.u32 %r3797, %r9254, %r3859, %r3797;
	// end inline asm
	// begin inline asm
	madc.lo.cc.u32 %r3802, %r9260, %r3859, %r3802; madc.hi.cc.u32 %r3803, %r9260, %r3859, %r3803;
	// end inline asm
	// begin inline asm
	madc.lo.cc.u32 %r3808, %r9266, %r3859, %r3808; madc.hi.cc.u32 %r3809, %r9266, %r3859, %r3809;
	// end inline asm
	// begin inline asm
	madc.lo.cc.u32 %r3814, %r9272, %r3859, %r3814; madc.hi.cc.u32 %r3815, %r9272, %r3859, %r3815;
	// end inline asm
	// begin inline asm
	madc.lo.cc.u32 %r3820, %r9278, %r3859, %r3820; madc.hi.cc.u32 %r3821, %r9278, %r3859, %r3821;
	// end inline asm
	// begin inline asm
	madc.lo.cc.u32 %r3826, %r9284, %r3859, %r3826; madc.hi.cc.u32 %r3827, %r9284, %r3859, %r3827;
	// end inline asm
	// begin inline asm
	madc.lo.cc.u32 %r3832, %r9290, %r3859, %r3832; madc.hi.cc.u32 %r3833, %r9290, %r3859, %r3833;
	// end inline asm
	// begin inline asm
	madc.lo.cc.u32 %r3838, %r9296, %r3859, %r3838; madc.hi.cc.u32 %r3839, %r9296, %r3859, %r3839;
	// end inline asm
	// begin inline asm
	madc.lo.cc.u32 %r3844, %r9302, %r3859, %r3844; madc.hi.cc.u32 %r3845, %r9302, %r3859, %r3845;
	// end inline asm
	// begin inline asm
	madc.lo.cc.u32 %r3850, %r9308, %r3859, %r3850; madc.hi.cc.u32 %r3851, %r9308, %r3859, %r3851;
	// end inline asm
	// begin inline asm
	madc.lo.cc.u32 %r3856, %r9314, %r3859, %r3856; madc.hi.cc.u32 %r3602, %r9314, %r3859, %r3602;
	// end inline asm
	// begin inline asm
	addc.u32 %r3943, %r3943, 0;
	// end inline asm
	mul.lo.s32 	%r4029, %r9742, %r3693;
	// begin inline asm
	mad.lo.cc.u32 %r4034, %r9656, %r4029, %r4034; madc.hi.cc.u32 %r4120, %r9656, %r4029, %r4120;
	// end inline asm
	// begin inline asm
	madc.lo.cc.u32 %r4125, %r9656, %r4029, %r4125; madc.hi.cc.u32 %r4126, %r9656, %r4029, %r4126;
	// end inline asm
	// begin inline asm
	madc.lo.cc.u32 %r4131, %r9656, %r4029, %r4131; madc.hi.cc.u32 %r4132, %r9656, %r4029, %r4132;
	// end inline asm
	// begin inline asm
	madc.lo.cc.u32 %r4137, %r9656, %r4029, %r4137; madc.hi.cc.u32 %r4138, %r9656, %r4029, %r4138;
	// end inline asm
	// begin inline asm
	madc.lo.cc.u32 %r4143, %r9656, %r4029, %r4143; madc.hi.cc.u32 %r4144, %r9656, %r4029, %r4144;
	// end inline asm
	// begin inline asm
	madc.lo.cc.u32 %r4149, %r9656, %r4029, %r4149; madc.hi.cc.u32 %r4150, %r9656, %r4029, %r4150;
	// end inline asm
	// begin inline asm
	madc.lo.cc.u32 %r4155, %r9656, %r4029, %r4155; madc.hi.cc.u32 %r4156, %r9656, %r4029, %r4156;
	// end inline asm
	// begin inline asm
	madc.lo.cc.u32 %r4161, %r9656, %r4029, %r4161; madc.hi.cc.u32 %r4162, %r9656, %r4029, %r4162;
	// end inline asm
	// begin inline asm
	madc.lo.cc.u32 %r4167, %r9656, %r4029, %r4167; madc.hi.cc.u32 %r4168, %r9656, %r4029, %r4168;
	// end inline asm
	// begin inline asm
	madc.lo.cc.u32 %r4173, %r9656, %r4029, %r4173; madc.hi.cc.u32 %r4174, %r9656, %r4029, %r4174;
	// end inline asm
	// begin inline asm
	madc.lo.cc.u32 %r4179, %r9656, %r4029, %r4179; madc.hi.cc.u32 %r4180, %r9656, %r4029, %r4180;
	// end inline asm
	// begin inline asm
	madc.lo.cc.u32 %r4185, %r9656, %r4029, %r4185; madc.hi.cc.u32 %r4186, %r9656, %r4029, %r4186;
	// end inline asm
	// begin inline asm
	madc.lo.cc.u32 %r4191, %r9656, %r4029, %r4191; madc.hi.cc.u32 %r4192, %r9656, %r4029, %r4192;
	// end inline asm
	// begin inline asm
	madc.lo.cc.u32 %r4197, %r9656, %r4029, %r4197; madc.hi.cc.u32 %r3943, %r9656, %r4029, %r3943;
	// end inline asm
	// begin inline asm
	mad.lo.cc.u32 %r3693, %r9656, %r4029, %r3693; madc.hi.cc.u32 %r3779, %r9656, %r4029, %r3779;
	// end inline asm
	// begin inline asm
	madc.lo.cc.u32 %r3784, %r9656, %r4029, %r3784; madc.hi.cc.u32 %r3785, %r9656, %r4029, %r3785;
	// end inline asm
	// begin inline asm
	madc.lo.cc.u32 %r3790, %r9656, %r4029, %r3790; madc.hi.cc.u32 %r3791, %r9656, %r4029, %r3791;
	// end inline asm
	// begin inline asm
	madc.lo.cc.u32 %r3796, %r9656, %r4029, %r3796; madc.hi.cc.u32 %r3797, %r9656, %r4029, %r3797;
	// end inline asm
	// begin inline asm
	madc.lo.cc.u32 %r3802, %r9656, %r4029, %r3802; madc.hi.cc.u32 %r3803, %r9656, %r4029, %r3803;
	// end inline asm
	// begin inline asm
	madc.lo.cc.u32 %r3808, %r9656, %r4029, %r3808; madc.hi.cc.u32 %r3809, %r9656, %r4029, %r3809;
	// end inline asm
	// begin inline asm
	madc.lo.cc.u32 %r3814, %r9656, %r4029, %r3814; madc.hi.cc.u32 %r3815, %r9656, %r4029, %r3815;
	// end inline asm
	// begin inline asm
	madc.lo.cc.u32 %r3820, %r9617, %r4029, %r3820; madc.hi.cc.u32 %r3821, %r9617, %r4029, %r3821;
	// end inline asm
	// begin inline asm
	madc.lo.cc.u32 %r3826, %r9656, %r4029, %r3826; madc.hi.cc.u32 %r3827, %r9656, %r4029, %r3827;
	// end inline asm
	// begin inline asm
	madc.lo.cc.u32 %r3832, %r9656, %r4029, %r3832; madc.hi.cc.u32 %r3833, %r9656, %r4029, %r3833;
	// end inline asm
	// begin inline asm
	madc.lo.cc.u32 %r3838, %r9656, %r4029, %r3838; madc.hi.cc.u32 %r3839, %r9656, %r4029, %r3839;
	// end inline asm
	// begin inline asm
	madc.lo.cc.u32 %r3844, %r9656, %r4029, %r3844; madc.hi.cc.u32 %r3845, %r9656, %r4029, %r3845;
	// end inline asm
	// begin inline asm
	madc.lo.cc.u32 %r3850, %r9656, %r4029, %r3850; madc.hi.cc.u32 %r3851, %r9656, %r4029, %r3851;
	// end inline asm
	// begin inline asm
	madc.lo.cc.u32 %r3856, %r9656, %r4029, %r3856; madc.hi.cc.u32 %r3602, %r9656, %r4029, %r3602;
	// end inline asm
	// begin inline asm
	addc.u32 %r3943, %r3943, 0;
	// end inline asm
	// begin inline asm
	add.cc.u32 %r4034, %r4034, %r3779;
	// end inline asm
	mov.b32 	%r4200, 384584083;
	// begin inline asm
	madc.lo.cc.u32 %r4375, %r9154, %r4200, %r3784; madc.hi.cc.u32 %r4461, %r9154, %r4200, %r3785;
	// end inline asm
	// begin inline asm
	madc.lo.cc.u32 %r4466, %r9160, %r4200, %r3790; madc.hi.cc.u32 %r4467, %r9160, %r4200, %r3791;
	// end inline asm
	// begin inline asm
	madc.lo.cc.u32 %r4472, %r9166, %r4200, %r3796; madc.hi.cc.u32 %r4473, %r9166, %r4200, %r3797;
	// end inline asm
	// begin inline asm
	madc.lo.cc.u32 %r4478, %r9172, %r4200, %r3802; madc.hi.cc.u32 %r4479, %r9172, %r4200, %r3803;
	// end inline asm
	// begin inline asm
	madc.lo.cc.u32 %r4484, %r9178, %r4200, %r3808; madc.hi.cc.u32 %r4485, %r9178, %r4200, %r3809;
	// end inline asm
	// begin inline asm
	madc.lo.cc.u32 %r4490, %r9184, %r4200, %r3814; madc.hi.cc.u32 %r4491, %r9184, %r4200, %r3815;
	// end inline asm
	// begin inline asm
	madc.lo.cc.u32 %r4496, %r9190, %r4200, %r3820; madc.hi.cc.u32 %r4497, %r9190, %r4200, %r3821;
	// end inline asm
	// begin inline asm
	madc.lo.cc.u32 %r4502, %r9196, %r4200, %r3826; madc.hi.cc.u32 %r4503, %r9196, %r4200, %r3827;
	// end inline asm
	// begin inline asm
	madc.lo.cc.u32 %r4508, %r9202, %r4200, %r3832; madc.hi.cc.u32 %r4509, %r9202, %r4200, %r3833;
	// end inline asm
	// begin inline asm
	madc.lo.cc.u32 %r4514, %r9208, %r4200, %r3838; madc.hi.cc.u32 %r4515, %r9208, %r4200, %r3839;
	// end inline asm
	// begin inline asm
	madc.lo.cc.u32 %r4520, %r9214, %r4200, %r3844; madc.hi.cc.u32 %r4521, %r9214, %r4200, %r3845;
	// end inline asm
	// begin inline asm
	madc.lo.cc.u32 %r4526, %r9220, %r4200, %r3850; madc.hi.cc.u32 %r4527, %r9220, %r4200, %r3851;
	// end inline asm
	// begin inline asm
	madc.lo.cc.u32 %r4532, %r9226, %r4200, %r3856; madc.hi.cc.u32 %r4533, %r9226, %r4200, %r3602;
	// end inline asm
	// begin inline asm
	madc.lo.cc.u32 %r4538, %r9232, %r4200, 0; madc.hi.u32 %r4284, %r9232, %r4200, 0;
	// end inline asm
	// begin inline asm
	mad.lo.cc.u32 %r4034, %r9236, %r4200, %r4034; madc.hi.cc.u32 %r4120, %r9236, %r4200, %r4120;
	// end inline asm
	// begin inline asm
	madc.lo.cc.u32 %r4125, %r9242, %r4200, %r4125; madc.hi.cc.u32 %r4126, %r9242, %r4200, %r4126;
	// end inline asm
	// begin inline asm
	madc.lo.cc.u32 %r4131, %r9248, %r4200, %r4131; madc.hi.cc.u32 %r4132, %r9248, %r4200, %r4132;
	// end inline asm
	// begin inline asm
	madc.lo.cc.u32 %r4137, %r9254, %r4200, %r4137; madc.hi.cc.u32 %r4138, %r9254, %r4200, %r4138;
	// end inline asm
	// begin inline asm
	madc.lo.cc.u32 %r4143, %r9260, %r4200, %r4143; madc.hi.cc.u32 %r4144, %r9260, %r4200, %r4144;
	// end inline asm
	// begin inline asm
	madc.lo.cc.u32 %r4149, %r9266, %r4200, %r4149; madc.hi.cc.u32 %r4150, %r9266, %r4200, %r4150;
	// end inline asm
	// begin inline asm
	madc.lo.cc.u32 %r4155, %r9272, %r4200, %r4155; madc.hi.cc.u32 %r4156, %r9272, %r4200, %r4156;
	// end inline asm
	// begin inline asm
	madc.lo.cc.u32 %r4161, %r9278, %r4200, %r4161; madc.hi.cc.u32 %r4162, %r9278, %r4200, %r4162;
	// end inline asm
	// begin inline asm
	madc.lo.cc.u32 %r4167, %r9284, %r4200, %r4167; madc.hi.cc.u32 %r4168, %r9284, %r4200, %r4168;
	// end inline asm
	// begin inline asm
	madc.lo.cc.u32 %r4173, %r9290, %r4200, %r4173; madc.hi.cc.u32 %r4174, %r9290, %r4200, %r4174;
	// end inline asm
	// begin inline asm
	madc.lo.cc.u32 %r4179, %r9296, %r4200, %r4179; madc.hi.cc.u32 %r4180, %r9296, %r4200, %r4180;
	// end inline asm
	// begin inline asm
	madc.lo.cc.u32 %r4185, %r9302, %r4200, %r4185; madc.hi.cc.u32 %r4186, %r9302, %r4200, %r4186;
	// end inline asm
	// begin inline asm
	madc.lo.cc.u32 %r4191, %r9308, %r4200, %r4191; madc.hi.cc.u32 %r4192, %r9308, %r4200, %r4192;
	// end inline asm
	// begin inline asm
	madc.lo.cc.u32 %r4197, %r9314, %r4200, %r4197; madc.hi.cc.u32 %r3943, %r9314, %r4200, %r3943;
	// end inline asm
	// begin inline asm
	addc.u32 %r4284, %r4284, 0;
	// end inline asm
	mul.lo.s32 	%r4370, %r9742, %r4034;
	// begin inline asm
	mad.lo.cc.u32 %r4375, %r9656, %r4370, %r4375; madc.hi.cc.u32 %r4461, %r9656, %r4370, %r4461;
	// end inline asm
	// begin inline asm
	madc.lo.cc.u32 %r4466, %r9656, %r4370, %r4466; madc.hi.cc.u32 %r4467, %r9656, %r4370, %r4467;
	// end inline asm
	// begin inline asm
	madc.lo.cc.u32 %r4472, %r9656, %r4370, %r4472; madc.hi.cc.u32 %r4473, %r9656, %r4370, %r4473;
	// end inline asm
	// begin inline asm
	madc.lo.cc.u32 %r4478, %r9656, %r4370, %r4478; madc.hi.cc.u32 %r4479, %r9656, %r4370, %r4479;
	// end inline asm
	// begin inline asm
	madc.lo.cc.u32 %r4484, %r9656, %r4370, %r4484; madc.hi.cc.u32 %r4485, %r9656, %r4370, %r4485;
	// end inline asm
	// begin inline asm
	madc.lo.cc.u32 %r4490, %r9656, %r4370, %r4490; madc.hi.cc.u32 %r4491, %r9656, %r4370, %r4491;
	// end inline asm
	// begin inline asm
	madc.lo.cc.u32 %r4496, %r9656, %r4370, %r4496; madc.hi.cc.u32 %r4497, %r9656, %r4370, %r4497;
	// end inline asm
	// begin inline asm
	madc.lo.cc.u32 %r4502, %r9656, %r4370, %r4502; madc.hi.cc.u32 %r4503, %r9656, %r4370, %r4503;
	// end inline asm
	// begin inline asm
	madc.lo.cc.u32 %r4508, %r9656, %r4370, %r4508; madc.hi.cc.u32 %r4509, %r9656, %r4370, %r4509;
	// end inline asm
	// begin inline asm
	madc.lo.cc.u32 %r4514, %r9656, %r4370, %r4514; madc.hi.cc.u32 %r4515, %r9656, %r4370, %r4515;
	// end inline asm
	// begin inline asm
	madc.lo.cc.u32 %r4520, %r9656, %r4370, %r4520; madc.hi.cc.u32 %r4521, %r9656, %r4370, %r4521;
	// end inline asm
	// begin inline asm
	madc.lo.cc.u32 %r4526, %r9656, %r4370, %r4526; madc.hi.cc.u32 %r4527, %r9656, %r4370, %r4527;
	// end inline asm
	// begin inline asm
	madc.lo.cc.u32 %r4532, %r9656, %r4370, %r4532; madc.hi.cc.u32 %r4533, %r9656, %r4370, %r4533;
	// end inline asm
	// begin inline asm
	madc.lo.cc.u32 %r4538, %r9656, %r4370, %r4538; madc.hi.cc.u32 %r4284, %r9656, %r4370, %r4284;
	// end inline asm
	// begin inline asm
	mad.lo.cc.u32 %r4034, %r9656, %r4370, %r4034; madc.hi.cc.u32 %r4120, %r9656, %r4370, %r4120;
	// end inline asm
	// begin inline asm
	madc.lo.cc.u32 %r4125, %r9656, %r4370, %r4125; madc.hi.cc.u32 %r4126, %r9656, %r4370, %r4126;
	// end inline asm
	// begin inline asm
	madc.lo.cc.u32 %r4131, %r9656, %r4370, %r4131; madc.hi.cc.u32 %r4132, %r9656, %r4370, %r4132;
	// end inline asm
	// begin inline asm
	madc.lo.cc.u32 %r4137, %r9656, %r4370, %r4137; madc.hi.cc.u32 %r4138, %r9656, %r4370, %r4138;
	// end inline asm
	// begin inline asm
	madc.lo.cc.u32 %r4143, %r9656, %r4370, %r4143; madc.hi.cc.u32 %r4144, %r9656, %r4370, %r4144;
	// end inline asm
	// begin inline asm
	madc.lo.cc.u32 %r4149, %r9656, %r4370, %r4149; madc.hi.cc.u32 %r4150, %r9656, %r4370, %r4150;
	// end inline asm
	// begin inline asm
	madc.lo.cc.u32 %r4155, %r9656, %r4370, %r4155; madc.hi.cc.u32 %r4156, %r9656, %r4370, %r4156;
	// end inline asm
	// begin inline asm
	madc.lo.cc.u32 %r4161, %r9617, %r4370, %r4161; madc.hi.cc.u32 %r4162, %r9617, %r4370, %r4162;
	// end inline asm
	// begin inline asm
	madc.lo.cc.u32 %r4167, %r9656, %r4370, %r4167; madc.hi.cc.u32 %r4168, %r9656, %r4370, %r4168;
	// end inline asm
	// begin inline asm
	madc.lo.cc.u32 %r4173, %r9656, %r4370, %r4173; madc.hi.cc.u32 %r4174, %r9656, %r4370, %r4174;
	// end inline asm
	// begin inline asm
	madc.lo.cc.u32 %r4179, %r9656, %r4370, %r4179; madc.hi.cc.u32 %r4180, %r9656, %r4370, %r4180;
	// end inline asm
	// begin inline asm
	madc.lo.cc.u32 %r4185, %r9656, %r4370, %r4185; madc.hi.cc.u32 %r4186, %r9656, %r4370, %r4186;
	// end inline asm
	// begin inline asm
	madc.lo.cc.u32 %r4191, %r9656, %r4370, %r4191; madc.hi.cc.u32 %r4192, %r9656, %r4370, %r4192;
	// end inline asm
	// begin inline asm
	madc.lo.cc.u32 %r4197, %r9656, %r4370, %r4197; madc.hi.cc.u32 %r3943, %r9656, %r4370, %r3943;
	// end inline asm
	// begin inline asm
	addc.u32 %r4284, %r4284, 0;
	// end inline asm
	// begin inline asm
	add.cc.u32 %r4375, %r4375, %r4120;
	// end inline asm
	mov.b32 	%r4541, -2083090419;
	// begin inline asm
	madc.lo.cc.u32 %r4716, %r9154, %r4541, %r4125; madc.hi.cc.u32 %r4802, %r9154, %r4541, %r4126;
	// end inline asm
	// begin inline asm
	madc.lo.cc.u32 %r4807, %r9160, %r4541, %r4131; madc.hi.cc.u32 %r4808, %r9160, %r4541, %r4132;
	// end inline asm
	// begin inline asm
	madc.lo.cc.u32 %r4813, %r9166, %r4541, %r4137; madc.hi.cc.u32 %r4814, %r9166, %r4541, %r4138;
	// end inline asm
	// begin inline asm
	madc.lo.cc.u32 %r4819, %r9172, %r4541, %r4143; madc.hi.cc.u32 %r4820, %r9172, %r4541, %r4144;
	// end inline asm
	// begin inline asm
	madc.lo.cc.u32 %r4825, %r9178, %r4541, %r4149; madc.hi.cc.u32 %r4826, %r9178, %r4541, %r4150;
	// end inline asm
	// begin inline asm
	madc.lo.cc.u32 %r4831, %r9184, %r4541, %r4155; madc.hi.cc.u32 %r4832, %r9184, %r4541, %r4156;
	// end inline asm
	// begin inline asm
	madc.lo.cc.u32 %r4837, %r9190, %r4541, %r4161; madc.hi.cc.u32 %r4838, %r9190, %r4541, %r4162;
	// end inline asm
	// begin inline asm
	madc.lo.cc.u32 %r4843, %r9196, %r4541, %r4167; madc.hi.cc.u32 %r4844, %r9196, %r4541, %r4168;
	// end inline asm
	// begin inline asm
	madc.lo.cc.u32 %r4849, %r9202, %r4541, %r4173; madc.hi.cc.u32 %r4850, %r9202, %r4541, %r4174;
	// end inline asm
	// begin inline asm
	madc.lo.cc.u32 %r4855, %r9208, %r4541, %r4179; madc.hi.cc.u32 %r4856, %r9208, %r4541, %r4180;
	// end inline asm
	// begin inline asm
	madc.lo.cc.u32 %r4861, %r9214, %r4541, %r4185; madc.hi.cc.u32 %r4862, %r9214, %r4541, %r4186;
	// end inline asm
	// begin inline asm
	madc.lo.cc.u32 %r4867, %r9220, %r4541, %r4191; madc.hi.cc.u32 %r4868, %r9220, %r4541, %r4192;
	// end inline asm
	// begin inline asm
	madc.lo.cc.u32 %r4873, %r9226, %r4541, %r4197; madc.hi.cc.u32 %r4874, %r9226, %r4541, %r3943;
	// end inline asm
	// begin inline asm
	madc.lo.cc.u32 %r4879, %r9232, %r4541, 0; madc.hi.u32 %r4625, %r9232, %r4541, 0;
	// end inline asm
	// begin inline asm
	mad.lo.cc.u32 %r4375, %r9236, %r4541, %r4375; madc.hi.cc.u32 %r4461, %r9236, %r4541, %r4461;
	// end inline asm
	// begin inline asm
	madc.lo.cc.u32 %r4466, %r9242, %r4541, %r4466; madc.hi.cc.u32 %r4467, %r9242, %r4541, %r4467;
	// end inline asm
	// begin inline asm
	madc.lo.cc.u32 %r4472, %r9248, %r4541, %r4472; madc.hi.cc.u32 %r4473, %r9248, %r4541, %r4473;
	// end inline asm
	// begin inline asm
	madc.lo.cc.u32 %r4478, %r9254, %r4541, %r4478; madc.hi.cc.u32 %r4479, %r9254, %r4541, %r4479;
	// end inline asm
	// begin inline asm
	madc.lo.cc.u32 %r4484, %r9260, %r4541, %r4484; madc.hi.cc.u32 %r4485, %r9260, %r4541, %r4485;
	// end inline asm
	// begin inline asm
	madc.lo.cc.u32 %r4490, %r9266, %r4541, %r4490; madc.hi.cc.u32 %r4491, %r9266, %r4541, %r4491;
	// end inline asm
	// begin inline asm
	madc.lo.cc.u32 %r4496, %r9272, %r4541, %r4496; madc.hi.cc.u32 %r4497, %r9272, %r4541, %r4497;
	// end inline asm
	// begin inline asm
	madc.lo.cc.u32 %r4502, %r9278, %r4541, %r4502; madc.hi.cc.u32 %r4503, %r9278, %r4541, %r4503;
	// end inline asm
	// begin inline asm
	madc.lo.cc.u32 %r4508, %r9284, %r4541, %r4508; madc.hi.cc.u32 %r4509, %r9284, %r4541, %r4509;
	// end inline asm
	// begin inline asm
	madc.lo.cc.u32 %r4514, %r9290, %r4541, %r4514; madc.hi.cc.u32 %r4515, %r9290, %r4541, %r4515;
	// end inline asm
	// begin inline asm
	madc.lo.cc.u32 %r4520, %r9296, %r4541, %r4520; madc.hi.cc.u32 %r4521, %r9296, %r4541, %r4521;
	// end inline asm
	// begin inline asm
	madc.lo.cc.u32 %r4526, %r9302, %r4541, %r4526; madc.hi.cc.u32 %r4527, %r9302, %r4541, %r4527;
	// end inline asm
	// begin inline asm
	madc.lo.cc.u32 %r4532, %r9308, %r4541, %r4532; madc.hi.cc.u32 %r4533, %r9308, %r4541, %r4533;
	// end inline asm
	// begin inline asm
	madc.lo.cc.u32 %r4538, %r9314, %r4541, %r4538; madc.hi.cc.u32 %r4284, %r9314, %r4541, %r4284;
	// end inline asm
	// begin inline asm
	addc.u32 %r4625, %r4625, 0;
	// end inline asm
	mul.lo.s32 	%r4711, %r9742, %r4375;
	// begin inline asm
	mad.lo.cc.u32 %r4716, %r9656, %r4711, %r4716; madc.hi.cc.u32 %r4802, %r9656, %r4711, %r4802;
	// end inline asm
	// begin inline asm
	madc.lo.cc.u32 %r4807, %r9656, %r4711, %r4807; madc.hi.cc.u32 %r4808, %r9656, %r4711, %r4808;
	// end inline asm
	// begin inline asm
	madc.lo.cc.u32 %r4813, %r9656, %r4711, %r4813; madc.hi.cc.u32 %r4814, %r9656, %r4711, %r4814;
	// end inline asm
	// begin inline asm
	madc.lo.cc.u32 %r4819, %r9656, %r4711, %r4819; madc.hi.cc.u32 %r4820, %r9656, %r4711, %r4820;
	// end inline asm
	// begin inline asm
	madc.lo.cc.u32 %r4825, %r9656, %r4711, %r4825; madc.hi.cc.u32 %r4826, %r9656, %r4711, %r4826;
	// end inline asm
	// begin inline asm
	madc.lo.cc.u32 %r4831, %r9656, %r4711, %r4831; madc.hi.cc.u32 %r4832, %r9656, %r4711, %r4832;
	// end inline asm
	// begin inline asm
	madc.lo.cc.u32 %r4837, %r9656, %r4711, %r4837; madc.hi.cc.u32 %r4838, %r9656, %r4711, %r4838;
	// end inline asm
	// begin inline asm
	madc.lo.cc.u32 %r4843, %r9656, %r4711, %r4843; madc.hi.cc.u32 %r4844, %r9656, %r4711, %r4844;
	// end inline asm
	// begin inline asm
	madc.lo.cc.u32 %r4849, %r9656, %r4711, %r4849; madc.hi.cc.u32 %r4850, %r9656, %r4711, %r4850;
	// end inline asm
	// begin inline asm
	madc.lo.cc.u32 %r4855, %r9656, %r4711, %r4855; madc.hi.cc.u32 %r4856, %r9656, %r4711, %r4856;
	// end inline asm
	// begin inline asm
	madc.lo.cc.u32 %r4861, %r9656, %r4711, %r4861; madc.hi.cc.u32 %r4862, %r9656, %r4711, %r4862;
	// end inline asm
	// begin inline asm
	madc.lo.cc.u32 %r4867, %r9656, %r4711, %r4867; madc.hi.cc.u32 %r4868, %r9656, %r4711, %r4868;
	// end inline asm
	// begin inline asm
	madc.lo.cc.u32 %r4873, %r9656, %r4711, %r4873; madc.hi.cc.u32 %r4874, %r9656, %r4711, %r4874;
	// end inline asm
	// begin inline asm
	madc.lo.cc.u32 %r4879, %r9656, %r4711, %r4879; madc.hi.cc.u32 %r4625, %r9656, %r4711, %r4625;
	// end inline asm
	// begin inline asm
	mad.lo.cc.u32 %r4375, %r9656, %r4711, %r4375; madc.hi.cc.u32 %r4461, %r9656, %r4711, %r4461;
	// end inline asm
	// begin inline asm
	madc.lo.cc.u32 %r4466, %r9656, %r4711, %r4466; madc.hi.cc.u32 %r4467, %r9656, %r4711, %r4467;
	// end inline asm
	// begin inline asm
	madc.lo.cc.u32 %r4472, %r9656, %r4711, %r4472; madc.hi.cc.u32 %r4473, %r9656, %r4711, %r4473;
	// end inline asm
	// begin inline asm
	madc.lo.cc.u32 %r4478, %r9656, %r4711, %r4478; madc.hi.cc.u32 %r4479, %r9656, %r4711, %r4479;
	// end inline asm
	// begin inline asm
	madc.lo.cc.u32 %r4484, %r9656, %r4711, %r4484; madc.hi.cc.u32 %r4485, %r9656, %r4711, %r4485;
	// end inline asm
	// begin inline asm
	madc.lo.cc.u32 %r4490, %r9656, %r4711, %r4490; madc.hi.cc.u32 %r4491, %r9656, %r4711, %r4491;
	// end inline asm
	// begin inline asm
	madc.lo.cc.u32 %r4496, %r9656, %r4711, %r4496; madc.hi.cc.u32 %r4497, %r9656, %r4711, %r4497;
	// end inline asm
	// begin inline asm
	madc.lo.cc.u32 %r4502, %r9617, %r4711, %r4502; madc.hi.cc.u32 %r4503, %r9617, %r4711, %r4503;
	// end inline asm
	// begin inline asm
	madc.lo.cc.u32 %r4508, %r9656, %r4711, %r4508; madc.hi.cc.u32 %r4509, %r9656, %r4711, %r4509;
	// end inline asm
	// begin inline asm
	madc.lo.cc.u32 %r4514, %r9656, %r4711, %r4514; madc.hi.cc.u32 %r4515, %r9656, %r4711, %r4515;
	// end inline asm
	// begin inline asm
	madc.lo.cc.u32 %r4520, %r9656, %r4711, %r4520; madc.hi.cc.u32 %r4521, %r9656, %r4711, %r4521;
	// end inline asm
	// begin inline asm
	madc.lo.cc.u32 %r4526, %r9656, %r4711, %r4526; madc.hi.cc.u32 %r4527, %r9656, %r4711, %r4527;
	// end inline asm
	// begin inline asm
	madc.lo.cc.u32 %r4532, %r9656, %r4711, %r4532; madc.hi.cc.u32 %r4533, %r9656, %r4711, %r4533;
	// end inline asm
	// begin inline asm
	madc.lo.cc.u32 %r4538, %r9656, %r4711, %r4538; madc.hi.cc.u32 %r4284, %r9656, %r4711, %r4284;
	// end inline asm
	// begin inline asm
	addc.u32 %r4625, %r4625, 0;
	// end inline asm
	// begin inline asm
	add.cc.u32 %r4716, %r4716, %r4461;
	// end inline asm
	mov.b32 	%r4882, 511071850;
	// begin inline asm
	madc.lo.cc.u32 %r5057, %r9154, %r4882, %r4466; madc.hi.cc.u32 %r5143, %r9154, %r4882, %r4467;
	// end inline asm
	// begin inline asm
	madc.lo.cc.u32 %r5148, %r9160, %r4882, %r4472; madc.hi.cc.u32 %r5149, %r9160, %r4882, %r4473;
	// end inline asm
	// begin inline asm
	madc.lo.cc.u32 %r5154, %r9166, %r4882, %r4478; madc.hi.cc.u32 %r5155, %r9166, %r4882, %r4479;
	// end inline asm
	// begin inline asm
	madc.lo.cc.u32 %r5160, %r9172, %r4882, %r4484; madc.hi.cc.u32 %r5161, %r9172, %r4882, %r4485;
	// end inline asm
	// begin inline asm
	madc.lo.cc.u32 %r5166, %r9178, %r4882, %r4490; madc.hi.cc.u32 %r5167, %r9178, %r4882, %r4491;
	// end inline asm
	// begin inline asm
	madc.lo.cc.u32 %r5172, %r9184, %r4882, %r4496; madc.hi.cc.u32 %r5173, %r9184, %r4882, %r4497;
	// end inline asm
	// begin inline asm
	madc.lo.cc.u32 %r5178, %r9190, %r4882, %r4502; madc.hi.cc.u32 %r5179, %r9190, %r4882, %r4503;
	// end inline asm
	// begin inline asm
	madc.lo.cc.u32 %r5184, %r9196, %r4882, %r4508; madc.hi.cc.u32 %r5185, %r9196, %r4882, %r4509;
	// end inline asm
	// begin inline asm
	madc.lo.cc.u32 %r5190, %r9202, %r4882, %r4514; madc.hi.cc.u32 %r5191, %r9202, %r4882, %r4515;
	// end inline asm
	// begin inline asm
	madc.lo.cc.u32 %r5196, %r9208, %r4882, %r4520; madc.hi.cc.u32 %r5197, %r9208, %r4882, %r4521;
	// end inline asm
	// begin inline asm
	madc.lo.cc.u32 %r5202, %r9214, %r4882, %r4526; madc.hi.cc.u32 %r5203, %r9214, %r4882, %r4527;
	// end inline asm
	// begin inline asm
	madc.lo.cc.u32 %r5208, %r9220, %r4882, %r4532; madc.hi.cc.u32 %r5209, %r9220, %r4882, %r4533;
	// end inline asm
	// begin inline asm
	madc.lo.cc.u32 %r5214, %r9226, %r4882, %r4538; madc.hi.cc.u32 %r5215, %r9226, %r4882, %r4284;
	// end inline asm
	// begin inline asm
	madc.lo.cc.u32 %r5220, %r9232, %r4882, 0; madc.hi.u32 %r4966, %r9232, %r4882, 0;
	// end inline asm
	// begin inline asm
	mad.lo.cc.u32 %r4716, %r9236, %r4882, %r4716; madc.hi.cc.u32 %r4802, %r9236, %r4882, %r4802;
	// end inline asm
	// begin inline asm
	madc.lo.cc.u32 %r4807, %r9242, %r4882, %r4807; madc.hi.cc.u32 %r4808, %r9242, %r4882, %r4808;
	// end inline asm
	// begin inline asm
	madc.lo.cc.u32 %r4813, %r9248, %r4882, %r4813; madc.hi.cc.u32 %r4814, %r9248, %r4882, %r4814;
	// end inline asm
	// begin inline asm
	madc.lo.cc.u32 %r4819, %r9254, %r4882, %r4819; madc.hi.cc.u32 %r4820, %r9254, %r4882, %r4820;
	// end inline asm
	// begin inline asm
	madc.lo.cc.u32 %r4825, %r9260, %r4882, %r4825; madc.hi.cc.u32 %r4826, %r9260, %r4882, %r4826;
	// end inline asm
	// begin inline asm
	madc.lo.cc.u32 %r4831, %r9266, %r4882, %r4831; madc.hi.cc.u32 %r4832, %r9266, %r4882, %r4832;
	// end inline asm
	// begin inline asm
	madc.lo.cc.u32 %r4837, %r9272, %r4882, %r4837; madc.hi.cc.u32 %r4838, %r9272, %r4882, %r4838;
	// end inline asm
	// begin inline asm
	madc.lo.cc.u32 %r4843, %r9278, %r4882, %r4843; madc.hi.cc.u32 %r4844, %r9278, %r4882, %r4844;
	// end inline asm
	// begin inline asm
	madc.lo.cc.u32 %r4849, %r9284, %r4882, %r4849; madc.hi.cc.u32 %r4850, %r9284, %r4882, %r4850;
	// end inline asm
	// begin inline asm
	madc.lo.cc.u32 %r4855, %r9290, %r4882, %r4855; madc.hi.cc.u32 %r4856, %r9290, %r4882, %r4856;
	// end inline asm
	// begin inline asm
	madc.lo.cc.u32 %r4861, %r9296, %r4882, %r4861; madc.hi.cc.u32 %r4862, %r9296, %r4882, %r4862;
	// end inline asm
	// begin inline asm
	madc.lo.cc.u32 %r4867, %r9302, %r4882, %r4867; madc.hi.cc.u32 %r4868, %r9302, %r4882, %r4868;
	// end inline asm
	// begin inline asm
	madc.lo.cc.u32 %r4873, %r9308, %r4882, %r4873; madc.hi.cc.u32 %r4874, %r9308, %r4882, %r4874;
	// end inline asm
	// begin inline asm
	madc.lo.cc.u32 %r4879, %r9314, %r4882, %r4879; madc.hi.cc.u32 %r4625, %r9314, %r4882, %r4625;
	// end inline asm
	// begin inline asm
	addc.u32 %r4966, %r4966, 0;
	// end inline asm
	mul.lo.s32 	%r5052, %r9742, %r4716;
	// begin inline asm
	mad.lo.cc.u32 %r5057, %r9656, %r5052, %r5057; madc.hi.cc.u32 %r5143, %r9656, %r5052, %r5143;
	// end inline asm
	// begin inline asm
	madc.lo.cc.u32 %r5148, %r9656, %r5052, %r5148; madc.hi.cc.u32 %r5149, %r9656, %r5052, %r5149;
	// end inline asm
	// begin inline asm
	madc.lo.cc.u32 %r5154, %r9656, %r5052, %r5154; madc.hi.cc.u32 %r5155, %r9656, %r5052, %r5155;
	// end inline asm
	// begin inline asm
	madc.lo.cc.u32 %r5160, %r9656, %r5052, %r5160; madc.hi.cc.u32 %r5161, %r9656, %r5052, %r5161;
	// end inline asm
	// begin inline asm
	madc.lo.cc.u32 %r5166, %r9656, %r5052, %r5166; madc.hi.cc.u32 %r5167, %r9656, %r5052, %r5167;
	// end inline asm
	// begin inline asm
	madc.lo.cc.u32 %r5172, %r9656, %r5052, %r5172; madc.hi.cc.u32 %r5173, %r9656, %r5052, %r5173;
	// end inline asm
	// begin inline asm
	madc.lo.cc.u32 %r5178, %r9656, %r5052, %r5178; madc.hi.cc.u32 %r5179, %r9656, %r5052, %r5179;
	// end inline asm
	// begin inline asm
	madc.lo.cc.u32 %r5184, %r9656, %r5052, %r5184; madc.hi.cc.u32 %r5185, %r9656, %r5052, %r5185;
	// end inline asm
	// begin inline asm
	madc.lo.cc.u32 %r5190, %r9656, %r5052, %r5190; madc.hi.cc.u32 %r5191, %r9656, %r5052, %r5191;
	// end inline asm
	// begin inline asm
	madc.lo.cc.u32 %r5196, %r9656, %r5052, %r5196; madc.hi.cc.u32 %r5197, %r9656, %r5052, %r5197;
	// end inline asm
	// begin inline asm
	madc.lo.cc.u32 %r5202, %r9656, %r5052, %r5202; madc.hi.cc.u32 %r5203, %r9656, %r5052, %r5203;
	// end inline asm
	// begin inline asm
	madc.lo.cc.u32 %r5208, %r9656, %r5052, %r5208; madc.hi.cc.u32 %r5209, %r9656, %r5052, %r5209;
	// end inline asm
	// begin inline asm
	madc.lo.cc.u32 %r5214, %r9656, %r5052, %r5214; madc.hi.cc.u32 %r5215, %r9656, %r5052, %r5215;
	// end inline asm
	// begin inline asm
	madc.lo.cc.u32 %r5220, %r9656, %r5052, %r5220; madc.hi.cc.u32 %r4966, %r9656, %r5052, %r4966;
	// end inline asm
	// begin inline asm
	mad.lo.cc.u32 %r4716, %r9656, %r5052, %r4716; madc.hi.cc.u32 %r4802, %r9656, %r5052, %r4802;
	// end inline asm
	// begin inline asm
	madc.lo.cc.u32 %r4807, %r9656, %r5052, %r4807; madc.hi.cc.u32 %r4808, %r9656, %r5052, %r4808;
	// end inline asm
	// begin inline asm
	madc.lo.cc.u32 %r4813, %r9656, %r5052, %r4813; madc.hi.cc.u32 %r4814, %r9656, %r5052, %r4814;
	// end inline asm
	// begin inline asm
	madc.lo.cc.u32 %r4819, %r9656, %r5052, %r4819; madc.hi.cc.u32 %r4820, %r9656, %r5052, %r4820;
	// end inline asm
	// begin inline asm
	madc.lo.cc.u32 %r4825, %r9656, %r5052, %r4825; madc.hi.cc.u32 %r4826, %r9656, %r5052, %r4826;
	// end inline asm
	// begin inline asm
	madc.lo.cc.u32 %r4831, %r9656, %r5052, %r4831; madc.hi.cc.u32 %r4832, %r9656, %r5052, %r4832;
	// end inline asm
	// begin inline asm
	madc.lo.cc.u32 %r4837, %r9656, %r5052, %r4837; madc.hi.cc.u32 %r4838, %r9656, %r5052, %r4838;
	// end inline asm
	// begin inline asm
	madc.lo.cc.u32 %r4843, %r9617, %r5052, %r4843; madc.hi.cc.u32 %r4844, %r9617, %r5052, %r4844;
	// end inline asm
	// begin inline asm
	madc.lo.cc.u32 %r4849, %r9656, %r5052, %r4849; madc.hi.cc.u32 %r4850, %r9656, %r5052, %r4850;
	// end inline asm
	// begin inline asm
	madc.lo.cc.u32 %r4855, %r9656, %r5052, %r4855; madc.hi.cc.u32 %r4856, %r9656, %r5052, %r4856;
	// end inline asm
	// begin inline asm
	madc.lo.cc.u32 %r4861, %r9656, %r5052, %r4861; madc.hi.cc.u32 %r4862, %r9656, %r5052, %r4862;
	// end inline asm
	// begin inline asm
	madc.lo.cc.u32 %r4867, %r9656, %r5052, %r4867; madc.hi.cc.u32 %r4868, %r9656, %r5052, %r4868;
	// end inline asm
	// begin inline asm
	madc.lo.cc.u32 %r4873, %r9656, %r5052, %r4873; madc.hi.cc.u32 %r4874, %r9656, %r5052, %r4874;
	// end inline asm
	// begin inline asm
	madc.lo.cc.u32 %r4879, %r9656, %r5052, %r4879; madc.hi.cc.u32 %r4625, %r9656, %r5052, %r4625;
	// end inline asm
	// begin inline asm
	addc.u32 %r4966, %r4966, 0;
	// end inline asm
	// begin inline asm
	add.cc.u32 %r5057, %r5057, %r4802;
	// end inline asm
	mov.b32 	%r5223, -319843170;
	// begin inline asm
	madc.lo.cc.u32 %r5398, %r9154, %r5223, %r4807; madc.hi.cc.u32 %r5484, %r9154, %r5223, %r4808;
	// end inline asm
	// begin inline asm
	madc.lo.cc.u32 %r5489, %r9160, %r5223, %r4813; madc.hi.cc.u32 %r5490, %r9160, %r5223, %r4814;
	// end inline asm
	// begin inline asm
	madc.lo.cc.u32 %r5495, %r9166, %r5223, %r4819; madc.hi.cc.u32 %r5496, %r9166, %r5223, %r4820;
	// end inline asm
	// begin inline asm
	madc.lo.cc.u32 %r5501, %r9172, %r5223, %r4825; madc.hi.cc.u32 %r5502, %r9172, %r5223, %r4826;
	// end inline asm
	// begin inline asm
	madc.lo.cc.u32 %r5507, %r9178, %r5223, %r4831; madc.hi.cc.u32 %r5508, %r9178, %r5223, %r4832;
	// end inline asm
	// begin inline asm
	madc.lo.cc.u32 %r5513, %r9184, %r5223, %r4837; madc.hi.cc.u32 %r5514, %r9184, %r5223, %r4838;
	// end inline asm
	// begin inline asm
	madc.lo.cc.u32 %r5519, %r9190, %r5223, %r4843; madc.hi.cc.u32 %r5520, %r9190, %r5223, %r4844;
	// end inline asm
	// begin inline asm
	madc.lo.cc.u32 %r5525, %r9196, %r5223, %r4849; madc.hi.cc.u32 %r5526, %r9196, %r5223, %r4850;
	// end inline asm
	// begin inline asm
	madc.lo.cc.u32 %r5531, %r9202, %r5223, %r4855; madc.hi.cc.u32 %r5532, %r9202, %r5223, %r4856;
	// end inline asm
	// begin inline asm
	madc.lo.cc.u32 %r5537, %r9208, %r5223, %r4861; madc.hi.cc.u32 %r5538, %r9208, %r5223, %r4862;
	// end inline asm
	// begin inline asm
	madc.lo.cc.u32 %r5543, %r9214, %r5223, %r4867; madc.hi.cc.u32 %r5544, %r9214, %r5223, %r4868;
	// end inline asm
	// begin inline asm
	madc.lo.cc.u32 %r5549, %r9220, %r5223, %r4873; madc.hi.cc.u32 %r5550, %r9220, %r5223, %r4874;
	// end inline asm
	// begin inline asm
	madc.lo.cc.u32 %r5555, %r9226, %r5223, %r4879; madc.hi.cc.u32 %r5556, %r9226, %r5223, %r4625;
	// end inline asm
	// begin inline asm
	madc.lo.cc.u32 %r5561, %r9232, %r5223, 0; madc.hi.u32 %r5307, %r9232, %r5223, 0;
	// end inline asm
	// begin inline asm
	mad.lo.cc.u32 %r5057, %r9236, %r5223, %r5057; madc.hi.cc.u32 %r5143, %r9236, %r5223, %r5143;
	// end inline asm
	// begin inline asm
	madc.lo.cc.u32 %r5148, %r9242, %r5223, %r5148; madc.hi.cc.u32 %r5149, %r9242, %r5223, %r5149;
	// end inline asm
	// begin inline asm
	madc.lo.cc.u32 %r5154, %r9248, %r5223, %r5154; madc.hi.cc.u32 %r5155, %r9248, %r5223, %r5155;
	// end inline asm
	// begin inline asm
	madc.lo.cc.u32 %r5160, %r9254, %r5223, %r5160; madc.hi.cc.u32 %r5161, %r9254, %r5223, %r5161;
	// end inline asm
	// begin inline asm
	madc.lo.cc.u32 %r5166, %r9260, %r5223, %r5166; madc.hi.cc.u32 %r5167, %r9260, %r5223, %r5167;
	// end inline asm
	// begin inline asm
	madc.lo.cc.u32 %r5172, %r9266, %r5223, %r5172; madc.hi.cc.u32 %r5173, %r9266, %r5223, %r5173;
	// end inline asm
	// begin inline asm
	madc.lo.cc.u32 %r5178, %r9272, %r5223, %r5178; madc.hi.cc.u32 %r5179, %r9272, %r5223, %r5179;
	// end inline asm
	// begin inline asm
	madc.lo.cc.u32 %r5184, %r9278, %r5223, %r5184; madc.hi.cc.u32 %r5185, %r9278, %r5223, %r5185;
	// end inline asm
	// begin inline asm
	madc.lo.cc.u32 %r5190, %r9284, %r5223, %r5190; madc.hi.cc.u32 %r5191, %r9284, %r5223, %r5191;
	// end inline asm
	// begin inline asm
	madc.lo.cc.u32 %r5196, %r9290, %r5223, %r5196; madc.hi.cc.u32 %r5197, %r9290, %r5223, %r5197;
	// end inline asm
	// begin inline asm
	madc.lo.cc.u32 %r5202, %r9296, %r5223, %r5202; madc.hi.cc.u32 %r5203, %r9296, %r5223, %r5203;
	// end inline asm
	// begin inline asm
	madc.lo.cc.u32 %r5208, %r9302, %r5223, %r5208; madc.hi.cc.u32 %r5209, %r9302, %r5223, %r5209;
	// end inline asm
	// begin inline asm
	madc.lo.cc.u32 %r5214, %r9308, %r5223, %r5214; madc.hi.cc.u32 %r5215, %r9308, %r5223, %r5215;
	// end inline asm
	// begin inline asm
	madc.lo.cc.u32 %r5220, %r9314, %r5223, %r5220; madc.hi.cc.u32 %r4966, %r9314, %r5223, %r4966;
	// end inline asm
	// begin inline asm
	addc.u32 %r5307, %r5307, 0;
	// end inline asm
	mul.lo.s32 	%r5393, %r9742, %r5057;
	// begin inline asm
	mad.lo.cc.u32 %r5398, %r9656, %r5393, %r5398; madc.hi.cc.u32 %r5484, %r9656, %r5393, %r5484;
	// end inline asm
	// begin inline asm
	madc.lo.cc.u32 %r5489, %r9656, %r5393, %r5489; madc.hi.cc.u32 %r5490, %r9656, %r5393, %r5490;
	// end inline asm
	// begin inline asm
	madc.lo.cc.u32 %r5495, %r9656, %r5393, %r5495; madc.hi.cc.u32 %r5496, %r9656, %r5393, %r5496;
	// end inline asm
	// begin inline asm
	madc.lo.cc.u32 %r5501, %r9656, %r5393, %r5501; madc.hi.cc.u32 %r5502, %r9656, %r5393, %r5502;
	// end inline asm
	// begin inline asm
	madc.lo.cc.u32 %r5507, %r9656, %r5393, %r5507; madc.hi.cc.u32 %r5508, %r9656, %r5393, %r5508;
	// end inline asm
	// begin inline asm
	madc.lo.cc.u32 %r5513, %r9656, %r5393, %r5513; madc.hi.cc.u32 %r5514, %r9656, %r5393, %r5514;
	// end inline asm
	// begin inline asm
	madc.lo.cc.u32 %r5519, %r9656, %r5393, %r5519; madc.hi.cc.u32 %r5520, %r9656, %r5393, %r5520;
	// end inline asm
	// begin inline asm
	madc.lo.cc.u32 %r5525, %r9656, %r5393, %r5525; madc.hi.cc.u32 %r5526, %r9656, %r5393, %r5526;
	// end inline asm
	// begin inline asm
	madc.lo.cc.u32 %r5531, %r9656, %r5393, %r5531; madc.hi.cc.u32 %r5532, %r9656, %r5393, %r5532;
	// end inline asm
	// begin inline asm
	madc.lo.cc.u32 %r5537, %r9656, %r5393, %r5537; madc.hi.cc.u32 %r5538, %r9656, %r5393, %r5538;
	// end inline asm
	// begin inline asm
	madc.lo.cc.u32 %r5543, %r9656, %r5393, %r5543; madc.hi.cc.u32 %r5544, %r9656, %r5393, %r5544;
	// end inline asm
	// begin inline asm
	madc.lo.cc.u32 %r5549, %r9656, %r5393, %r5549; madc.hi.cc.u32 %r5550, %r9656, %r5393, %r5550;
	// end inline asm
	// begin inline asm
	madc.lo.cc.u32 %r5555, %r9656, %r5393, %r5555; madc.hi.cc.u32 %r5556, %r9656, %r5393, %r5556;
	// end inline asm
	// begin inline asm
	madc.lo.cc.u32 %r5561, %r9656, %r5393, %r5561; madc.hi.cc.u32 %r5307, %r9656, %r5393, %r5307;
	// end inline asm
	// begin inline asm
	mad.lo.cc.u32 %r5057, %r9656, %r5393, %r5057; madc.hi.cc.u32 %r5143, %r9656, %r5393, %r5143;
	// end inline asm
	// begin inline asm
	madc.lo.cc.u32 %r5148, %r9656, %r5393, %r5148; madc.hi.cc.u32 %r5149, %r9656, %r5393, %r5149;
	// end inline asm
	// begin inline asm
	madc.lo.cc.u32 %r5154, %r9656, %r5393, %r5154; madc.hi.cc.u32 %r5155, %r9656, %r5393, %r5155;
	// end inline asm
	// begin inline asm
	madc.lo.cc.u32 %r5160, %r9656, %r5393, %r5160; madc.hi.cc.u32 %r5161, %r9656, %r5393, %r5161;
	// end inline asm
	// begin inline asm
	madc.lo.cc.u32 %r5166, %r9656, %r5393, %r5166; madc.hi.cc.u32 %r5167, %r9656, %r5393, %r5167;
	// end inline asm
	// begin inline asm
	madc.lo.cc.u32 %r5172, %r9656, %r5393, %r5172; madc.hi.cc.u32 %r5173, %r9656, %r5393, %r5173;
	// end inline asm
	// begin inline asm
	madc.lo.cc.u32 %r5178, %r9656, %r5393, %r5178; madc.hi.cc.u32 %r5179, %r9656, %r5393, %r5179;
	// end inline asm
	// begin inline asm
	madc.lo.cc.u32 %r5184, %r9617, %r5393, %r5184; madc.hi.cc.u32 %r5185, %r9617, %r5393, %r5185;
	// end inline asm
	// begin inline asm
	madc.lo.cc.u32 %r5190, %r9656, %r5393, %r5190; madc.hi.cc.u32 %r5191, %r9656, %r5393, %r5191;
	// end inline asm
	// begin inline asm
	madc.lo.cc.u32 %r5196, %r9656, %r5393, %r5196; madc.hi.cc.u32 %r5197, %r9656, %r5393, %r5197;
	// end inline asm
	// begin inline asm
	madc.lo.cc.u32 %r5202, %r9656, %r5393, %r5202; madc.hi.cc.u32 %r5203, %r9656, %r5393, %r5203;
	// end inline asm
	// begin inline asm
	madc.lo.cc.u32 %r5208, %r9656, %r5393, %r5208; madc.hi.cc.u32 %r5209, %r9656, %r5393, %r5209;
	// end inline asm
	// begin inline asm
	madc.lo.cc.u32 %r5214, %r9656, %r5393, %r5214; madc.hi.cc.u32 %r5215, %r9656, %r5393, %r5215;
	// end inline asm
	// begin inline asm
	madc.lo.cc.u32 %r5220, %r9656, %r5393, %r5220; madc.hi.cc.u32 %r4966, %r9656, %r5393, %r4966;
	// end inline asm
	// begin inline asm
	addc.u32 %r5307, %r5307, 0;
	// end inline asm
	// begin inline asm
	add.cc.u32 %r5398, %r5398, %r5143;
	// end inline asm
	mov.b32 	%r5564, 374091217;
	// begin inline asm
	madc.lo.cc.u32 %r5739, %r9154, %r5564, %r5148; madc.hi.cc.u32 %r5825, %r9154, %r5564, %r5149;
	// end inline asm
	// begin inline asm
	madc.lo.cc.u32 %r5830, %r9160, %r5564, %r5154; madc.hi.cc.u32 %r5831, %r9160, %r5564, %r5155;
	// end inline asm
	// begin inline asm
	madc.lo.cc.u32 %r5836, %r9166, %r5564, %r5160; madc.hi.cc.u32 %r5837, %r9166, %r5564, %r5161;
	// end inline asm
	// begin inline asm
	madc.lo.cc.u32 %r5842, %r9172, %r5564, %r5166; madc.hi.cc.u32 %r5843, %r9172, %r5564, %r5167;
	// end inline asm
	// begin inline asm
	madc.lo.cc.u32 %r5848, %r9178, %r5564, %r5172; madc.hi.cc.u32 %r5849, %r9178, %r5564, %r5173;
	// end inline asm
	// begin inline asm
	madc.lo.cc.u32 %r5854, %r9184, %r5564, %r5178; madc.hi.cc.u32 %r5855, %r9184, %r5564, %r5179;
	// end inline asm
	// begin inline asm
	madc.lo.cc.u32 %r5860, %r9190, %r5564, %r5184; madc.hi.cc.u32 %r5861, %r9190, %r5564, %r5185;
	// end inline asm
	// begin inline asm
	madc.lo.cc.u32 %r5866, %r9196, %r5564, %r5190; madc.hi.cc.u32 %r5867, %r9196, %r5564, %r5191;
	// end inline asm
	// begin inline asm
	madc.lo.cc.u32 %r5872, %r9202, %r5564, %r5196; madc.hi.cc.u32 %r5873, %r9202, %r5564, %r5197;
	// end inline asm
	// begin inline asm
	madc.lo.cc.u32 %r5878, %r9208, %r5564, %r5202; madc.hi.cc.u32 %r5879, %r9208, %r5564, %r5203;
	// end inline asm
	// begin inline asm
	madc.lo.cc.u32 %r5884, %r9214, %r5564, %r5208; madc.hi.cc.u32 %r5885, %r9214, %r5564, %r5209;
	// end inline asm
	// begin inline asm
	madc.lo.cc.u32 %r5890, %r9220, %r5564, %r5214; madc.hi.cc.u32 %r5891, %r9220, %r5564, %r5215;
	// end inline asm
	// begin inline asm
	madc.lo.cc.u32 %r5896, %r9226, %r5564, %r5220; madc.hi.cc.u32 %r5897, %r9226, %r5564, %r4966;
	// end inline asm
	// begin inline asm
	madc.lo.cc.u32 %r5902, %r9232, %r5564, 0; madc.hi.u32 %r5648, %r9232, %r5564, 0;
	// end inline asm
	// begin inline asm
	mad.lo.cc.u32 %r5398, %r9236, %r5564, %r5398; madc.hi.cc.u32 %r5484, %r9236, %r5564, %r5484;
	// end inline asm
	// begin inline asm
	madc.lo.cc.u32 %r5489, %r9242, %r5564, %r5489; madc.hi.cc.u32 %r5490, %r9242, %r5564, %r5490;
	// end inline asm
	// begin inline asm
	madc.lo.cc.u32 %r5495, %r9248, %r5564, %r5495; madc.hi.cc.u32 %r5496, %r9248, %r5564, %r5496;
	// end inline asm
	// begin inline asm
	madc.lo.cc.u32 %r5501, %r9254, %r5564, %r5501; madc.hi.cc.u32 %r5502, %r9254, %r5564, %r5502;
	// end inline asm
	// begin inline asm
	madc.lo.cc.u32 %r5507, %r9260, %r5564, %r5507; madc.hi.cc.u32 %r5508, %r9260, %r5564, %r5508;
	// end inline asm
	// begin inline asm
	madc.lo.cc.u32 %r5513, %r9266, %r5564, %r5513; madc.hi.cc.u32 %r5514, %r9266, %r5564, %r5514;
	// end inline asm
	// begin inline asm
	madc.lo.cc.u32 %r5519, %r9272, %r5564, %r5519; madc.hi.cc.u32 %r5520, %r9272, %r5564, %r5520;
	// end inline asm
	// begin inline asm
	madc.lo.cc.u32 %r5525, %r9278, %r5564, %r5525; madc.hi.cc.u32 %r5526, %r9278, %r5564, %r5526;
	// end inline asm
	// begin inline asm
	madc.lo.cc.u32 %r5531, %r9284, %r5564, %r5531; madc.hi.cc.u32 %r5532, %r9284, %r5564, %r5532;
	// end inline asm
	// begin inline asm
	madc.lo.cc.u32 %r5537, %r9290, %r5564, %r5537; madc.hi.cc.u32 %r5538, %r9290, %r5564, %r5538;
	// end inline asm
	// begin inline asm
	madc.lo.cc.u32 %r5543, %r9296, %r5564, %r5543; madc.hi.cc.u32 %r5544, %r9296, %r5564, %r5544;
	// end inline asm
	// begin inline asm
	madc.lo.cc.u32 %r5549, %r9302, %r5564, %r5549; madc.hi.cc.u32 %r5550, %r9302, %r5564, %r5550;
	// end inline asm
	// begin inline asm
	madc.lo.cc.u32 %r5555, %r9308, %r5564, %r5555; madc.hi.cc.u32 %r5556, %r9308, %r5564, %r5556;
	// end inline asm
	// begin inline asm
	madc.lo.cc.u32 %r5561, %r9314, %r5564, %r5561; madc.hi.cc.u32 %r5307, %r9314, %r5564, %r5307;
	// end inline asm
	// begin inline asm
	addc.u32 %r5648, %r5648, 0;
	// end inline asm
	mul.lo.s32 	%r5734, %r9742, %r5398;
	// begin inline asm
	mad.lo.cc.u32 %r5739, %r9656, %r5734, %r5739; madc.hi.cc.u32 %r5825, %r9656, %r5734, %r5825;
	// end inline asm
	// begin inline asm
	madc.lo.cc.u32 %r5830, %r9656, %r5734, %r5830; madc.hi.cc.u32 %r5831, %r9656, %r5734, %r5831;
	// end inline asm
	// begin inline asm
	madc.lo.cc.u32 %r5836, %r9656, %r5734, %r5836; madc.hi.cc.u32 %r5837, %r9656, %r5734, %r5837;
	// end inline asm
	// begin inline asm
	madc.lo.cc.u32 %r5842, %r9656, %r5734, %r5842; madc.hi.cc.u32 %r5843, %r9656, %r5734, %r5843;
	// end inline asm
	// begin inline asm
	madc.lo.cc.u32 %r5848, %r9656, %r5734, %r5848; madc.hi.cc.u32 %r5849, %r9656, %r5734, %r5849;
	// end inline asm
	// begin inline asm
	madc.lo.cc.u32 %r5854, %r9656, %r5734, %r5854; madc.hi.cc.u32 %r5855, %r9656, %r5734, %r5855;
	// end inline asm
	// begin inline asm
	madc.lo.cc.u32 %r5860, %r9656, %r5734, %r5860; madc.hi.cc.u32 %r5861, %r9656, %r5734, %r5861;
	// end inline asm
	// begin inline asm
	madc.lo.cc.u32 %r5866, %r9656, %r5734, %r5866; madc.hi.cc.u32 %r5867, %r9656, %r5734, %r5867;
	// end inline asm
	// begin inline asm
	madc.lo.cc.u32 %r5872, %r9656, %r5734, %r5872; madc.hi.cc.u32 %r5873, %r9656, %r5734, %r5873;
	// end inline asm
	// begin inline asm
	madc.lo.cc.u32 %r5878, %r9656, %r5734, %r5878; madc.hi.cc.u32 %r5879, %r9656, %r5734, %r5879;
	// end inline asm
	// begin inline asm
	madc.lo.cc.u32 %r5884, %r9656, %r5734, %r5884; madc.hi.cc.u32 %r5885, %r9656, %r5734, %r5885;
	// end inline asm
	// begin inline asm
	madc.lo.cc.u32 %r5890, %r9656, %r5734, %r5890; madc.hi.cc.u32 %r5891, %r9656, %r5734, %r5891;
	// end inline asm
	// begin inline asm
	madc.lo.cc.u32 %r5896, %r9656, %r5734, %r5896; madc.hi.cc.u32 %r5897, %r9656, %r5734, %r5897;
	// end inline asm
	// begin inline asm
	madc.lo.cc.u32 %r5902, %r9656, %r5734, %r5902; madc.hi.cc.u32 %r5648, %r9656, %r5734, %r5648;
	// end inline asm
	// begin inline asm
	mad.lo.cc.u32 %r5398, %r9656, %r5734, %r5398; madc.hi.cc.u32 %r5484, %r9656, %r5734, %r5484;
	// end inline asm
	// begin inline asm
	madc.lo.cc.u32 %r5489, %r9656, %r5734, %r5489; madc.hi.cc.u32 %r5490, %r9656, %r5734, %r5490;
	// end inline asm
	// begin inline asm
	madc.lo.cc.u32 %r5495, %r9656, %r5734, %r5495; madc.hi.cc.u32 %r5496, %r9656, %r5734, %r5496;
	// end inline asm
	// begin inline asm
	madc.lo.cc.u32 %r5501, %r9656, %r5734, %r5501; madc.hi.cc.u32 %r5502, %r9656, %r5734, %r5502;
	// end inline asm
	// begin inline asm
	madc.lo.cc.u32 %r5507, %r9656, %r5734, %r5507; madc.hi.cc.u32 %r5508, %r9656, %r5734, %r5508;
	// end inline asm
	// begin inline asm
	madc.lo.cc.u32 %r5513, %r9656, %r5734, %r5513; madc.hi.cc.u32 %r5514, %r9656, %r5734, %r5514;
	// end inline asm
	// begin inline asm
	madc.lo.cc.u32 %r5519, %r9656, %r5734, %r5519; madc.hi.cc.u32 %r5520, %r9656, %r5734, %r5520;
	// end inline asm
	// begin inline asm
	madc.lo.cc.u32 %r5525, %r9617, %r5734, %r5525; madc.hi.cc.u32 %r5526, %r9617, %r5734, %r5526;
	// end inline asm
	// begin inline asm
	madc.lo.cc.u32 %r5531, %r9656, %r5734, %r5531; madc.hi.cc.u32 %r5532, %r9656, %r5734, %r5532;
	// end inline asm
	// begin inline asm
	madc.lo.cc.u32 %r5537, %r9656, %r5734, %r5537; madc.hi.cc.u32 %r5538, %r9656, %r5734, %r5538;
	// end inline asm
	// begin inline asm
	madc.lo.cc.u32 %r5543, %r9656, %r5734, %r5543; madc.hi.cc.u32 %r5544, %r9656, %r5734, %r5544;
	// end inline asm
	// begin inline asm
	madc.lo.cc.u32 %r5549, %r9656, %r5734, %r5549; madc.hi.cc.u32 %r5550, %r9656, %r5734, %r5550;
	// end inline asm
	// begin inline asm
	madc.lo.cc.u32 %r5555, %r9656, %r5734, %r5555; madc.hi.cc.u32 %r5556, %r9656, %r5734, %r5556;
	// end inline asm
	// begin inline asm
	madc.lo.cc.u32 %r5561, %r9656, %r5734, %r5561; madc.hi.cc.u32 %r5307, %r9656, %r5734, %r5307;
	// end inline asm
	// begin inline asm
	addc.u32 %r5648, %r5648, 0;
	// end inline asm
	// begin inline asm
	add.cc.u32 %r5739, %r5739, %r5484;
	// end inline asm
	mov.b32 	%r5905, -1178454671;
	// begin inline asm
	madc.lo.cc.u32 %r6080, %r9154, %r5905, %r5489; madc.hi.cc.u32 %r6166, %r9154, %r5905, %r5490;
	// end inline asm
	// begin inline asm
	madc.lo.cc.u32 %r6171, %r9160, %r5905, %r5495; madc.hi.cc.u32 %r6172, %r9160, %r5905, %r5496;
	// end inline asm
	// begin inline asm
	madc.lo.cc.u32 %r6177, %r9166, %r5905, %r5501; madc.hi.cc.u32 %r6178, %r9166, %r5905, %r5502;
	// end inline asm
	// begin inline asm
	madc.lo.cc.u32 %r6183, %r9172, %r5905, %r5507; madc.hi.cc.u32 %r6184, %r9172, %r5905, %r5508;
	// end inline asm
	// begin inline asm
	madc.lo.cc.u32 %r6189, %r9178, %r5905, %r5513; madc.hi.cc.u32 %r6190, %r9178, %r5905, %r5514;
	// end inline asm
	// begin inline asm
	madc.lo.cc.u32 %r6195, %r9184, %r5905, %r5519; madc.hi.cc.u32 %r6196, %r9184, %r5905, %r5520;
	// end inline asm
	// begin inline asm
	madc.lo.cc.u32 %r6201, %r9190, %r5905, %r5525; madc.hi.cc.u32 %r6202, %r9190, %r5905, %r5526;
	// end inline asm
	// begin inline asm
	madc.lo.cc.u32 %r6207, %r9196, %r5905, %r5531; madc.hi.cc.u32 %r6208, %r9196, %r5905, %r5532;
	// end inline asm
	// begin inline asm
	madc.lo.cc.u32 %r6213, %r9202, %r5905, %r5537; madc.hi.cc.u32 %r6214, %r9202, %r5905, %r5538;
	// end inline asm
	// begin inline asm
	madc.lo.cc.u32 %r6219, %r9208, %r5905, %r5543; madc.hi.cc.u32 %r6220, %r9208, %r5905, %r5544;
	// end inline asm
	// begin inline asm
	madc.lo.cc.u32 %r6225, %r9214, %r5905, %r5549; madc.hi.cc.u32 %r6226, %r9214, %r5905, %r5550;
	// end inline asm
	// begin inline asm
	madc.lo.cc.u32 %r6231, %r9220, %r5905, %r5555; madc.hi.cc.u32 %r6232, %r9220, %r5905, %r5556;
	// end inline asm
	// begin inline asm
	madc.lo.cc.u32 %r6237, %r9226, %r5905, %r5561; madc.hi.cc.u32 %r6238, %r9226, %r5905, %r5307;
	// end inline asm
	// begin inline asm
	madc.lo.cc.u32 %r6243, %r9232, %r5905, 0; madc.hi.u32 %r5989, %r9232, %r5905, 0;
	// end inline asm
	// begin inline asm
	mad.lo.cc.u32 %r5739, %r9236, %r5905, %r5739; madc.hi.cc.u32 %r5825, %r9236, %r5905, %r5825;
	// end inline asm
	// begin inline asm
	madc.lo.cc.u32 %r5830, %r9242, %r5905, %r5830; madc.hi.cc.u32 %r5831, %r9242, %r5905, %r5831;
	// end inline asm
	// begin inline asm
	madc.lo.cc.u32 %r5836, %r9248, %r5905, %r5836; madc.hi.cc.u32 %r5837, %r9248, %r5905, %r5837;
	// end inline asm
	// begin inline asm
	madc.lo.cc.u32 %r5842, %r9254, %r5905, %r5842; madc.hi.cc.u32 %r5843, %r9254, %r5905, %r5843;
	// end inline asm
	// begin inline asm
	madc.lo.cc.u32 %r5848, %r9260, %r5905, %r5848; madc.hi.cc.u32 %r5849, %r9260, %r5905, %r5849;
	// end inline asm
	// begin inline asm
	madc.lo.cc.u32 %r5854, %r9266, %r5905, %r5854; madc.hi.cc.u32 %r5855, %r9266, %r5905, %r5855;
	// end inline asm
	// begin inline asm
	madc.lo.cc.u32 %r5860, %r9272, %r5905, %r5860; madc.hi.cc.u32 %r5861, %r9272, %r5905, %r5861;
	// end inline asm
	// begin inline asm
	madc.lo.cc.u32 %r5866, %r9278, %r5905, %r5866; madc.hi.cc.u32 %r5867, %r9278, %r5905, %r5867;
	// end inline asm
	// begin inline asm
	madc.lo.cc.u32 %r5872, %r9284, %r5905, %r5872; madc.hi.cc.u32 %r5873, %r9284, %r5905, %r5873;
	// end inline asm
	// begin inline asm
	madc.lo.cc.u32 %r5878, %r9290, %r5905, %r5878; madc.hi.cc.u32 %r5879, %r9290, %r5905, %r5879;
	// end inline asm
	// begin inline asm
	madc.lo.cc.u32 %r5884, %r9296, %r5905, %r5884; madc.hi.cc.u32 %r5885, %r9296, %r5905, %r5885;
	// end inline asm
	// begin inline asm
	madc.lo.cc.u32 %r5890, %r9302, %r5905, %r5890; madc.hi.cc.u32 %r5891, %r9302, %r5905, %r5891;
	// end inline asm
	// begin inline asm
	madc.lo.cc.u32 %r5896, %r9308, %r5905, %r5896; madc.hi.cc.u32 %r5897, %r9308, %r5905, %r5897;
	// end inline asm
	// begin inline asm
	madc.lo.cc.u32 %r5902, %r9314, %r5905, %r5902; madc.hi.cc.u32 %r5648, %r9314, %r5905, %r5648;
	// end inline asm
	// begin inline asm
	addc.u32 %r5989, %r5989, 0;
	// end inline asm
	mul.lo.s32 	%r6075, %r9742, %r5739;
	// begin inline asm
	mad.lo.cc.u32 %r6080, %r9656, %r6075, %r6080; madc.hi.cc.u32 %r6166, %r9656, %r6075, %r6166;
	// end inline asm
	// begin inline asm
	madc.lo.cc.u32 %r6171, %r9656, %r6075, %r6171; madc.hi.cc.u32 %r6172, %r9656, %r6075, %r6172;
	// end inline asm
	// begin inline asm
	madc.lo.cc.u32 %r6177, %r9656, %r6075, %r6177; madc.hi.cc.u32 %r6178, %r9656, %r6075, %r6178;
	// end inline asm
	// begin inline asm
	madc.lo.cc.u32 %r6183, %r9656, %r6075, %r6183; madc.hi.cc.u32 %r6184, %r9656, %r6075, %r6184;
	// end inline asm
	// begin inline asm
	madc.lo.cc.u32 %r6189, %r9656, %r6075, %r6189; madc.hi.cc.u32 %r6190, %r9656, %r6075, %r6190;
	// end inline asm
	// begin inline asm
	madc.lo.cc.u32 %r6195, %r9656, %r6075, %r6195; madc.hi.cc.u32 %r6196, %r9656, %r6075, %r6196;
	// end inline asm
	// begin inline asm
	madc.lo.cc.u32 %r6201, %r9656, %r6075, %r6201; madc.hi.cc.u32 %r6202, %r9656, %r6075, %r6202;
	// end inline asm
	// begin inline asm
	madc.lo.cc.u32 %r6207, %r9656, %r6075, %r6207; madc.hi.cc.u32 %r6208, %r9656, %r6075, %r6208;
	// end inline asm
	// begin inline asm
	madc.lo.cc.u32 %r6213, %r9656, %r6075, %r6213; madc.hi.cc.u32 %r6214, %r9656, %r6075, %r6214;
	// end inline asm
	// begin inline asm
	madc.lo.cc.u32 %r6219, %r9656, %r6075, %r6219; madc.hi.cc.u32 %r6220, %r9656, %r6075, %r6220;
	// end inline asm
	// begin inline asm
	madc.lo.cc.u32 %r6225, %r9656, %r6075, %r6225; madc.hi.cc.u32 %r6226, %r9656, %r6075, %r6226;
	// end inline asm
	// begin inline asm
	madc.lo.cc.u32 %r6231, %r9656, %r6075, %r6231; madc.hi.cc.u32 %r6232, %r9656, %r6075, %r6232;
	// end inline asm
	// begin inline asm
	madc.lo.cc.u32 %r6237, %r9656, %r6075, %r6237; madc.hi.cc.u32 %r6238, %r9656, %r6075, %r6238;
	// end inline asm
	// begin inline asm
	madc.lo.cc.u32 %r6243, %r9656, %r6075, %r6243; madc.hi.cc.u32 %r5989, %r9656, %r6075, %r5989;
	// end inline asm
	// begin inline asm
	mad.lo.cc.u32 %r5739, %r9656, %r6075, %r5739; madc.hi.cc.u32 %r5825, %r9656, %r6075, %r5825;
	// end inline asm
	// begin inline asm
	madc.lo.cc.u32 %r5830, %r9656, %r6075, %r5830; madc.hi.cc.u32 %r5831, %r9656, %r6075, %r5831;
	// end inline asm
	// begin inline asm
	madc.lo.cc.u32 %r5836, %r9656, %r6075, %r5836; madc.hi.cc.u32 %r5837, %r9656, %r6075, %r5837;
	// end inline asm
	// begin inline asm
	madc.lo.cc.u32 %r5842, %r9656, %r6075, %r5842; madc.hi.cc.u32 %r5843, %r9656, %r6075, %r5843;
	// end inline asm
	// begin inline asm
	madc.lo.cc.u32 %r5848, %r9656, %r6075, %r5848; madc.hi.cc.u32 %r5849, %r9656, %r6075, %r5849;
	// end inline asm
	// begin inline asm
	madc.lo.cc.u32 %r5854, %r9656, %r6075, %r5854; madc.hi.cc.u32 %r5855, %r9656, %r6075, %r5855;
	// end inline asm
	// begin inline asm
	madc.lo.cc.u32 %r5860, %r9656, %r6075, %r5860; madc.hi.cc.u32 %r5861, %r9656, %r6075, %r5861;
	// end inline asm
	// begin inline asm
	madc.lo.cc.u32 %r5866, %r9617, %r6075, %r5866; madc.hi.cc.u32 %r5867, %r9617, %r6075, %r5867;
	// end inline asm
	// begin inline asm
	madc.lo.cc.u32 %r5872, %r9656, %r6075, %r5872; madc.hi.cc.u32 %r5873, %r9656, %r6075, %r5873;
	// end inline asm
	// begin inline asm
	madc.lo.cc.u32 %r5878, %r9656, %r6075, %r5878; madc.hi.cc.u32 %r5879, %r9656, %r6075, %r5879;
	// end inline asm
	// begin inline asm
	madc.lo.cc.u32 %r5884, %r9656, %r6075, %r5884; madc.hi.cc.u32 %r5885, %r9656, %r6075, %r5885;
	// end inline asm
	// begin inline asm
	madc.lo.cc.u32 %r5890, %r9656, %r6075, %r5890; madc.hi.cc.u32 %r5891, %r9656, %r6075, %r5891;
	// end inline asm
	// begin inline asm
	madc.lo.cc.u32 %r5896, %r9656, %r6075, %r5896; madc.hi.cc.u32 %r5897, %r9656, %r6075, %r5897;
	// end inline asm
	// begin inline asm
	madc.lo.cc.u32 %r5902, %r9656, %r6075, %r5902; madc.hi.cc.u32 %r5648, %r9656, %r6075, %r5648;
	// end inline asm
	// begin inline asm
	addc.u32 %r5989, %r5989, 0;
	// end inline asm
	// begin inline asm
	add.cc.u32 %r6080, %r6080, %r5825;
	// end inline asm
	mov.b32 	%r6246, 851634624;
	// begin inline asm
	madc.lo.cc.u32 %r6421, %r9154, %r6246, %r5830; madc.hi.cc.u32 %r6507, %r9154, %r6246, %r5831;
	// end inline asm
	// begin inline asm
	madc.lo.cc.u32 %r6512, %r9160, %r6246, %r5836; madc.hi.cc.u32 %r6513, %r9160, %r6246, %r5837;
	// end inline asm
	// begin inline asm
	madc.lo.cc.u32 %r6518, %r9166, %r6246, %r5842; madc.hi.cc.u32 %r6519, %r9166, %r6246, %r5843;
	// end inline asm
	// begin inline asm
	madc.lo.cc.u32 %r6524, %r9172, %r6246, %r5848; madc.hi.cc.u32 %r6525, %r9172, %r6246, %r5849;
	// end inline asm
	// begin inline asm
	madc.lo.cc.u32 %r6530, %r9178, %r6246, %r5854; madc.hi.cc.u32 %r6531, %r9178, %r6246, %r5855;
	// end inline asm
	// begin inline asm
	madc.lo.cc.u32 %r6536, %r9184, %r6246, %r5860; madc.hi.cc.u32 %r6537, %r9184, %r6246, %r5861;
	// end inline asm
	// begin inline asm
	madc.lo.cc.u32 %r6542, %r9190, %r6246, %r5866; madc.hi.cc.u32 %r6543, %r9190, %r6246, %r5867;
	// end inline asm
	// begin inline asm
	madc.lo.cc.u32 %r6548, %r9196, %r6246, %r5872; madc.hi.cc.u32 %r6549, %r9196, %r6246, %r5873;
	// end inline asm
	// begin inline asm
	madc.lo.cc.u32 %r6554, %r9202, %r6246, %r5878; madc.hi.cc.u32 %r6555, %r9202, %r6246, %r5879;
	// end inline asm
	// begin inline asm
	madc.lo.cc.u32 %r6560, %r9208, %r6246, %r5884; madc.hi.cc.u32 %r6561, %r9208, %r6246, %r5885;
	// end inline asm
	// begin inline asm
	madc.lo.cc.u32 %r6566, %r9214, %r6246, %r5890; madc.hi.cc.u32 %r6567, %r9214, %r6246, %r5891;
	// end inline asm
	// begin inline asm
	madc.lo.cc.u32 %r6572, %r9220, %r6246, %r5896; madc.hi.cc.u32 %r6573, %r9220, %r6246, %r5897;
	// end inline asm
	// begin inline asm
	madc.lo.cc.u32 %r6578, %r9226, %r6246, %r5902; madc.hi.cc.u32 %r6579, %r9226, %r6246, %r5648;
	// end inline asm
	// begin inline asm
	madc.lo.cc.u32 %r6584, %r9232, %r6246, 0; madc.hi.u32 %r6330, %r9232, %r6246, 0;
	// end inline asm
	// begin inline asm
	mad.lo.cc.u32 %r6080, %r9236, %r6246, %r6080; madc.hi.cc.u32 %r6166, %r9236, %r6246, %r6166;
	// end inline asm
	// begin inline asm
	madc.lo.cc.u32 %r6171, %r9242, %r6246, %r6171; madc.hi.cc.u32 %r6172, %r9242, %r6246, %r6172;
	// end inline asm
	// begin inline asm
	madc.lo.cc.u32 %r6177, %r9248, %r6246, %r6177; madc.hi.cc.u32 %r6178, %r9248, %r6246, %r6178;
	// end inline asm
	// begin inline asm
	madc.lo.cc.u32 %r6183, %r9254, %r6246, %r6183; madc.hi.cc.u32 %r6184, %r9254, %r6246, %r6184;
	// end inline asm
	// begin inline asm
	madc.lo.cc.u32 %r6189, %r9260, %r6246, %r6189; madc.hi.cc.u32 %r6190, %r9260, %r6246, %r6190;
	// end inline asm
	// begin inline asm
	madc.lo.cc.u32 %r6195, %r9266, %r6246, %r6195; madc.hi.cc.u32 %r6196, %r9266, %r6246, %r6196;
	// end inline asm
	// begin inline asm
	madc.lo.cc.u32 %r6201, %r9272, %r6246, %r6201; madc.hi.cc.u32 %r6202, %r9272, %r6246, %r6202;
	// end inline asm
	// begin inline asm
	madc.lo.cc.u32 %r6207, %r9278, %r6246, %r6207; madc.hi.cc.u32 %r6208, %r9278, %r6246, %r6208;
	// end inline asm
	// begin inline asm
	madc.lo.cc.u32 %r6213, %r9284, %r6246, %r6213; madc.hi.cc.u32 %r6214, %r9284, %r6246, %r6214;
	// end inline asm
	// begin inline asm
	madc.lo.cc.u32 %r6219, %r9290, %r6246, %r6219; madc.hi.cc.u32 %r6220, %r9290, %r6246, %r6220;
	// end inline asm
	// begin inline asm
	madc.lo.cc.u32 %r6225, %r9296, %r6246, %r6225; madc.hi.cc.u32 %r6226, %r9296, %r6246, %r6226;
	// end inline asm
	// begin inline asm
	madc.lo.cc.u32 %r6231, %r9302, %r6246, %r6231; madc.hi.cc.u32 %r6232, %r9302, %r6246, %r6232;
	// end inline asm
	// begin inline asm
	madc.lo.cc.u32 %r6237, %r9308, %r6246, %r6237; madc.hi.cc.u32 %r6238, %r9308, %r6246, %r6238;
	// end inline asm
	// begin inline asm
	madc.lo.cc.u32 %r6243, %r9314, %r6246, %r6243; madc.hi.cc.u32 %r5989, %r9314, %r6246, %r5989;
	// end inline asm
	// begin inline asm
	addc.u32 %r6330, %r6330, 0;
	// end inline asm
	mul.lo.s32 	%r6416, %r9742, %r6080;
	// begin inline asm
	mad.lo.cc.u32 %r6421, %r9656, %r6416, %r6421; madc.hi.cc.u32 %r6507, %r9656, %r6416, %r6507;
	// end inline asm
	// begin inline asm
	madc.lo.cc.u32 %r6512, %r9656, %r6416, %r6512; madc.hi.cc.u32 %r6513, %r9656, %r6416, %r6513;
	// end inline asm
	// begin inline asm
	madc.lo.cc.u32 %r6518, %r9656, %r6416, %r6518; madc.hi.cc.u32 %r6519, %r9656, %r6416, %r6519;
	// end inline asm
	// begin inline asm
	madc.lo.cc.u32 %r6524, %r9656, %r6416, %r6524; madc.hi.cc.u32 %r6525, %r9656, %r6416, %r6525;
	// end inline asm
	// begin inline asm
	madc.lo.cc.u32 %r6530, %r9656, %r6416, %r6530; madc.hi.cc.u32 %r6531, %r9656, %r6416, %r6531;
	// end inline asm
	// begin inline asm
	madc.lo.cc.u32 %r6536, %r9656, %r6416, %r6536; madc.hi.cc.u32 %r6537, %r9656, %r6416, %r6537;
	// end inline asm
	// begin inline asm
	madc.lo.cc.u32 %r6542, %r9656, %r6416, %r6542; madc.hi.cc.u32 %r6543, %r9656, %r6416, %r6543;
	// end inline asm
	// begin inline asm
	madc.lo.cc.u32 %r6548, %r9656, %r6416, %r6548; madc.hi.cc.u32 %r6549, %r9656, %r6416, %r6549;
	// end inline asm
	// begin inline asm
	madc.lo.cc.u32 %r6554, %r9656, %r6416, %r6554; madc.hi.cc.u32 %r6555, %r9656, %r6416, %r6555;
	// end inline asm
	// begin inline asm
	madc.lo.cc.u32 %r6560, %r9656, %r6416, %r6560; madc.hi.cc.u32 %r6561, %r9656, %r6416, %r6561;
	// end inline asm
	// begin inline asm
	madc.lo.cc.u32 %r6566, %r9656, %r6416, %r6566; madc.hi.cc.u32 %r6567, %r9656, %r6416, %r6567;
	// end inline asm
	// begin inline asm
	madc.lo.cc.u32 %r6572, %r9656, %r6416, %r6572; madc.hi.cc.u32 %r6573, %r9656, %r6416, %r6573;
	// end inline asm
	// begin inline asm
	madc.lo.cc.u32 %r6578, %r9656, %r6416, %r6578; madc.hi.cc.u32 %r6579, %r9656, %r6416, %r6579;
	// end inline asm
	// begin inline asm
	madc.lo.cc.u32 %r6584, %r9656, %r6416, %r6584; madc.hi.cc.u32 %r6330, %r9656, %r6416, %r6330;
	// end inline asm
	// begin inline asm
	mad.lo.cc.u32 %r6080, %r9656, %r6416, %r6080; madc.hi.cc.u32 %r6166, %r9656, %r6416, %r6166;
	// end inline asm
	// begin inline asm
	madc.lo.cc.u32 %r6171, %r9656, %r6416, %r6171; madc.hi.cc.u32 %r6172, %r9656, %r6416, %r6172;
	// end inline asm
	// begin inline asm
	madc.lo.cc.u32 %r6177, %r9656, %r6416, %r6177; madc.hi.cc.u32 %r6178, %r9656, %r6416, %r6178;
	// end inline asm
	// begin inline asm
	madc.lo.cc.u32 %r6183, %r9656, %r6416, %r6183; madc.hi.cc.u32 %r6184, %r9656, %r6416, %r6184;
	// end inline asm
	// begin inline asm
	madc.lo.cc.u32 %r6189, %r9656, %r6416, %r6189; madc.hi.cc.u32 %r6190, %r9656, %r6416, %r6190;
	// end inline asm
	// begin inline asm
	madc.lo.cc.u32 %r6195, %r9656, %r6416, %r6195; madc.hi.cc.u32 %r6196, %r9656, %r6416, %r6196;
	// end inline asm
	// begin inline asm
	madc.lo.cc.u32 %r6201, %r9656, %r6416, %r6201; madc.hi.cc.u32 %r6202, %r9656, %r6416, %r6202;
	// end inline asm
	// begin inline asm
	madc.lo.cc.u32 %r6207, %r9617, %r6416, %r6207; madc.hi.cc.u32 %r6208, %r9617, %r6416, %r6208;
	// end inline asm
	// begin inline asm
	madc.lo.cc.u32 %r6213, %r9656, %r6416, %r6213; madc.hi.cc.u32 %r6214, %r9656, %r6416, %r6214;
	// end inline asm
	// begin inline asm
	madc.lo.cc.u32 %r6219, %r9656, %r6416, %r6219; madc.hi.cc.u32 %r6220, %r9656, %r6416, %r6220;
	// end inline asm
	// begin inline asm
	madc.lo.cc.u32 %r6225, %r9656, %r6416, %r6225; madc.hi.cc.u32 %r6226, %r9656, %r6416, %r6226;
	// end inline asm
	// begin inline asm
	madc.lo.cc.u32 %r6231, %r9656, %r6416, %r6231; madc.hi.cc.u32 %r6232, %r9656, %r6416, %r6232;
	// end inline asm
	// begin inline asm
	madc.lo.cc.u32 %r6237, %r9656, %r6416, %r6237; madc.hi.cc.u32 %r6238, %r9656, %r6416, %r6238;
	// end inline asm
	// begin inline asm
	madc.lo.cc.u32 %r6243, %r9656, %r6416, %r6243; madc.hi.cc.u32 %r5989, %r9656, %r6416, %r5989;
	// end inline asm
	// begin inline asm
	addc.u32 %r6330, %r6330, 0;
	// end inline asm
	// begin inline asm
	add.cc.u32 %r6421, %r6421, %r6166;
	// end inline asm
	mov.b32 	%r6587, 435239700;
	// begin inline asm
	madc.lo.cc.u32 %r6762, %r9154, %r6587, %r6171; madc.hi.cc.u32 %r6848, %r9154, %r6587, %r6172;
	// end inline asm
	// begin inline asm
	madc.lo.cc.u32 %r6853, %r9160, %r6587, %r6177; madc.hi.cc.u32 %r6854, %r9160, %r6587, %r6178;
	// end inline asm
	// begin inline asm
	madc.lo.cc.u32 %r6859, %r9166, %r6587, %r6183; madc.hi.cc.u32 %r6860, %r9166, %r6587, %r6184;
	// end inline asm
	// begin inline asm
	madc.lo.cc.u32 %r6865, %r9172, %r6587, %r6189; madc.hi.cc.u32 %r6866, %r9172, %r6587, %r6190;
	// end inline asm
	// begin inline asm
	madc.lo.cc.u32 %r6871, %r9178, %r6587, %r6195; madc.hi.cc.u32 %r6872, %r9178, %r6587, %r6196;
	// end inline asm
	// begin inline asm
	madc.lo.cc.u32 %r6877, %r9184, %r6587, %r6201; madc.hi.cc.u32 %r6878, %r9184, %r6587, %r6202;
	// end inline asm
	// begin inline asm
	madc.lo.cc.u32 %r6883, %r9190, %r6587, %r6207; madc.hi.cc.u32 %r6884, %r9190, %r6587, %r6208;
	// end inline asm
	// begin inline asm
	madc.lo.cc.u32 %r6889, %r9196, %r6587, %r6213; madc.hi.cc.u32 %r6890, %r9196, %r6587, %r6214;
	// end inline asm
	// begin inline asm
	madc.lo.cc.u32 %r6895, %r9202, %r6587, %r6219; madc.hi.cc.u32 %r6896, %r9202, %r6587, %r6220;
	// end inline asm
	// begin inline asm
	madc.lo.cc.u32 %r6901, %r9208, %r6587, %r6225; madc.hi.cc.u32 %r6902, %r9208, %r6587, %r6226;
	// end inline asm
	// begin inline asm
	madc.lo.cc.u32 %r6907, %r9214, %r6587, %r6231; madc.hi.cc.u32 %r6908, %r9214, %r6587, %r6232;
	// end inline asm
	// begin inline asm
	madc.lo.cc.u32 %r6913, %r9220, %r6587, %r6237; madc.hi.cc.u32 %r6914, %r9220, %r6587, %r6238;
	// end inline asm
	// begin inline asm
	madc.lo.cc.u32 %r6919, %r9226, %r6587, %r6243; madc.hi.cc.u32 %r6920, %r9226, %r6587, %r5989;
	// end inline asm
	// begin inline asm
	madc.lo.cc.u32 %r6925, %r9232, %r6587, 0; madc.hi.u32 %r6671, %r9232, %r6587, 0;
	// end inline asm
	// begin inline asm
	mad.lo.cc.u32 %r6421, %r9236, %r6587, %r6421; madc.hi.cc.u32 %r6507, %r9236, %r6587, %r6507;
	// end inline asm
	// begin inline asm
	madc.lo.cc.u32 %r6512, %r9242, %r6587, %r6512; madc.hi.cc.u32 %r6513, %r9242, %r6587, %r6513;
	// end inline asm
	// begin inline asm
	madc.lo.cc.u32 %r6518, %r9248, %r6587, %r6518; madc.hi.cc.u32 %r6519, %r9248, %r6587, %r6519;
	// end inline asm
	// begin inline asm
	madc.lo.cc.u32 %r6524, %r9254, %r6587, %r6524; madc.hi.cc.u32 %r6525, %r9254, %r6587, %r6525;
	// end inline asm
	// begin inline asm
	madc.lo.cc.u32 %r6530, %r9260, %r6587, %r6530; madc.hi.cc.u32 %r6531, %r9260, %r6587, %r6531;
	// end inline asm
	// begin inline asm
	madc.lo.cc.u32 %r6536, %r9266, %r6587, %r6536; madc.hi.cc.u32 %r6537, %r9266, %r6587, %r6537;
	// end inline asm
	// begin inline asm
	madc.lo.cc.u32 %r6542, %r9272, %r6587, %r6542; madc.hi.cc.u32 %r6543, %r9272, %r6587, %r6543;
	// end inline asm
	// begin inline asm
	madc.lo.cc.u32 %r6548, %r9278, %r6587, %r6548; madc.hi.cc.u32 %r6549, %r9278, %r6587, %r6549;
	// end inline asm
	// begin inline asm
	madc.lo.cc.u32 %r6554, %r9284, %r6587, %r6554; madc.hi.cc.u32 %r6555, %r9284, %r6587, %r6555;
	// end inline asm
	// begin inline asm
	madc.lo.cc.u32 %r6560, %r9290, %r6587, %r6560; madc.hi.cc.u32 %r6561, %r9290, %r6587, %r6561;
	// end inline asm
	// begin inline asm
	madc.lo.cc.u32 %r6566, %r9296, %r6587, %r6566; madc.hi.cc.u32 %r6567, %r9296, %r6587, %r6567;
	// end inline asm
	// begin inline asm
	madc.lo.cc.u32 %r6572, %r9302, %r6587, %r6572; madc.hi.cc.u32 %r6573, %r9302, %r6587, %r6573;
	// end inline asm
	// begin inline asm
	madc.lo.cc.u32 %r6578, %r9308, %r6587, %r6578; madc.hi.cc.u32 %r6579, %r9308, %r6587, %r6579;
	// end inline asm
	// begin inline asm
	madc.lo.cc.u32 %r6584, %r9314, %r6587, %r6584; madc.hi.cc.u32 %r6330, %r9314, %r6587, %r6330;
	// end inline asm
	// begin inline asm
	addc.u32 %r6671, %r6671, 0;
	// end inline asm
	mul.lo.s32 	%r6757, %r9742, %r6421;
	// begin inline asm
	mad.lo.cc.u32 %r6762, %r9656, %r6757, %r6762; madc.hi.cc.u32 %r6848, %r9656, %r6757, %r6848;
	// end inline asm
	// begin inline asm
	madc.lo.cc.u32 %r6853, %r9656, %r6757, %r6853; madc.hi.cc.u32 %r6854, %r9656, %r6757, %r6854;
	// end inline asm
	// begin inline asm
	madc.lo.cc.u32 %r6859, %r9656, %r6757, %r6859; madc.hi.cc.u32 %r6860, %r9656, %r6757, %r6860;
	// end inline asm
	// begin inline asm
	madc.lo.cc.u32 %r6865, %r9656, %r6757, %r6865; madc.hi.cc.u32 %r6866, %r9656, %r6757, %r6866;
	// end inline asm
	// begin inline asm
	madc.lo.cc.u32 %r6871, %r9656, %r6757, %r6871; madc.hi.cc.u32 %r6872, %r9656, %r6757, %r6872;
	// end inline asm
	// begin inline asm
	madc.lo.cc.u32 %r6877, %r9656, %r6757, %r6877; madc.hi.cc.u32 %r6878, %r9656, %r6757, %r6878;
	// end inline asm
	// begin inline asm
	madc.lo.cc.u32 %r6883, %r9656, %r6757, %r6883; madc.hi.cc.u32 %r6884, %r9656, %r6757, %r6884;
	// end inline asm
	// begin inline asm
	madc.lo.cc.u32 %r6889, %r9656, %r6757, %r6889; madc.hi.cc.u32 %r6890, %r9656, %r6757, %r6890;
	// end inline asm
	// begin inline asm
	madc.lo.cc.u32 %r6895, %r9656, %r6757, %r6895; madc.hi.cc.u32 %r6896, %r9656, %r6757, %r6896;
	// end inline asm
	// begin inline asm
	madc.lo.cc.u32 %r6901, %r9656, %r6757, %r6901; madc.hi.cc.u32 %r6902, %r9656, %r6757, %r6902;
	// end inline asm
	// begin inline asm
	madc.lo.cc.u32 %r6907, %r9656, %r6757, %r6907; madc.hi.cc.u32 %r6908, %r9656, %r6757, %r6908;
	// end inline asm
	// begin inline asm
	madc.lo.cc.u32 %r6913, %r9656, %r6757, %r6913; madc.hi.cc.u32 %r6914, %r9656, %r6757, %r6914;
	// end inline asm
	// begin inline asm
	madc.lo.cc.u32 %r6919, %r9656, %r6757, %r6919; madc.hi.cc.u32 %r6920, %r9656, %r6757, %r6920;
	// end inline asm
	// begin inline asm
	madc.lo.cc.u32 %r6925, %r9656, %r6757, %r6925; madc.hi.cc.u32 %r6671, %r9656, %r6757, %r6671;
	// end inline asm
	// begin inline asm
	mad.lo.cc.u32 %r6421, %r9656, %r6757, %r6421; madc.hi.cc.u32 %r6507, %r9656, %r6757, %r6507;
	// end inline asm
	// begin inline asm
	madc.lo.cc.u32 %r6512, %r9656, %r6757, %r6512; madc.hi.cc.u32 %r6513, %r9656, %r6757, %r6513;
	// end inline asm
	// begin inline asm
	madc.lo.cc.u32 %r6518, %r9656, %r6757, %r6518; madc.hi.cc.u32 %r6519, %r9656, %r6757, %r6519;
	// end inline asm
	// begin inline asm
	madc.lo.cc.u32 %r6524, %r9656, %r6757, %r6524; madc.hi.cc.u32 %r6525, %r9656, %r6757, %r6525;
	// end inline asm
	// begin inline asm
	madc.lo.cc.u32 %r6530, %r9656, %r6757, %r6530; madc.hi.cc.u32 %r6531, %r9656, %r6757, %r6531;
	// end inline asm
	// begin inline asm
	madc.lo.cc.u32 %r6536, %r9656, %r6757, %r6536; madc.hi.cc.u32 %r6537, %r9656, %r6757, %r6537;
	// end inline asm
	// begin inline asm
	madc.lo.cc.u32 %r6542, %r9656, %r6757, %r6542; madc.hi.cc.u32 %r6543, %r9656, %r6757, %r6543;
	// end inline asm
	// begin inline asm
	madc.lo.cc.u32 %r6548, %r9617, %r6757, %r6548; madc.hi.cc.u32 %r6549, %r9617, %r6757, %r6549;
	// end inline asm
	// begin inline asm
	madc.lo.cc.u32 %r6554, %r9656, %r6757, %r6554; madc.hi.cc.u32 %r6555, %r9656, %r6757, %r6555;
	// end inline asm
	// begin inline asm
	madc.lo.cc.u32 %r6560, %r9656, %r6757, %r6560; madc.hi.cc.u32 %r6561, %r9656, %r6757, %r6561;
	// end inline asm
	// begin inline asm
	madc.lo.cc.u32 %r6566, %r9656, %r6757, %r6566; madc.hi.cc.u32 %r6567, %r9656, %r6757, %r6567;
	// end inline asm
	// begin inline asm
	madc.lo.cc.u32 %r6572, %r9656, %r6757, %r6572; madc.hi.cc.u32 %r6573, %r9656, %r6757, %r6573;
	// end inline asm
	// begin inline asm
	madc.lo.cc.u32 %r6578, %r9656, %r6757, %r6578; madc.hi.cc.u32 %r6579, %r9656, %r6757, %r6579;
	// end inline asm
	// begin inline asm
	madc.lo.cc.u32 %r6584, %r9656, %r6757, %r6584; madc.hi.cc.u32 %r6330, %r9656, %r6757, %r6330;
	// end inline asm
	// begin inline asm
	addc.u32 %r6671, %r6671, 0;
	// end inline asm
	// begin inline asm
	add.cc.u32 %r6762, %r6762, %r6507;
	// end inline asm
	mov.b32 	%r6928, 1239184252;
	// begin inline asm
	madc.lo.cc.u32 %r7103, %r9154, %r6928, %r6512; madc.hi.cc.u32 %r7189, %r9154, %r6928, %r6513;
	// end inline asm
	// begin inline asm
	madc.lo.cc.u32 %r7194, %r9160, %r6928, %r6518; madc.hi.cc.u32 %r7195, %r9160, %r6928, %r6519;
	// end inline asm
	// begin inline asm
	madc.lo.cc.u32 %r7200, %r9166, %r6928, %r6524; madc.hi.cc.u32 %r7201, %r9166, %r6928, %r6525;
	// end inline asm
	// begin inline asm
	madc.lo.cc.u32 %r7206, %r9172, %r6928, %r6530; madc.hi.cc.u32 %r7207, %r9172, %r6928, %r6531;
	// end inline asm
	// begin inline asm
	madc.lo.cc.u32 %r7212, %r9178, %r6928, %r6536; madc.hi.cc.u32 %r7213, %r9178, %r6928, %r6537;
	// end inline asm
	// begin inline asm
	madc.lo.cc.u32 %r7218, %r9184, %r6928, %r6542; madc.hi.cc.u32 %r7219, %r9184, %r6928, %r6543;
	// end inline asm
	// begin inline asm
	madc.lo.cc.u32 %r7224, %r9190, %r6928, %r6548; madc.hi.cc.u32 %r7225, %r9190, %r6928, %r6549;
	// end inline asm
	// begin inline asm
	madc.lo.cc.u32 %r7230, %r9196, %r6928, %r6554; madc.hi.cc.u32 %r7231, %r9196, %r6928, %r6555;
	// end inline asm
	// begin inline asm
	madc.lo.cc.u32 %r7236, %r9202, %r6928, %r6560; madc.hi.cc.u32 %r7237, %r9202, %r6928, %r6561;
	// end inline asm
	// begin inline asm
	madc.lo.cc.u32 %r7242, %r9208, %r6928, %r6566; madc.hi.cc.u32 %r7243, %r9208, %r6928, %r6567;
	// end inline asm
	// begin inline asm
	madc.lo.cc.u32 %r7248, %r9214, %r6928, %r6572; madc.hi.cc.u32 %r7249, %r9214, %r6928, %r6573;
	// end inline asm
	// begin inline asm
	madc.lo.cc.u32 %r7254, %r9220, %r6928, %r6578; madc.hi.cc.u32 %r7255, %r9220, %r6928, %r6579;
	// end inline asm
	// begin inline asm
	madc.lo.cc.u32 %r7260, %r9226, %r6928, %r6584; madc.hi.cc.u32 %r7261, %r9226, %r6928, %r6330;
	// end inline asm
	// begin inline asm
	madc.lo.cc.u32 %r7266, %r9232, %r6928, 0; madc.hi.u32 %r7012, %r9232, %r6928, 0;
	// end inline asm
	// begin inline asm
	mad.lo.cc.u32 %r6762, %r9236, %r6928, %r6762; madc.hi.cc.u32 %r6848, %r9236, %r6928, %r6848;
	// end inline asm
	// begin inline asm
	madc.lo.cc.u32 %r6853, %r9242, %r6928, %r6853; madc.hi.cc.u32 %r6854, %r9242, %r6928, %r6854;
	// end inline asm
	// begin inline asm
	madc.lo.cc.u32 %r6859, %r9248, %r6928, %r6859; madc.hi.cc.u32 %r6860, %r9248, %r6928, %r6860;
	// end inline asm
	// begin inline asm
	madc.lo.cc.u32 %r6865, %r9254, %r6928, %r6865; madc.hi.cc.u32 %r6866, %r9254, %r6928, %r6866;
	// end inline asm
	// begin inline asm
	madc.lo.cc.u32 %r6871, %r9260, %r6928, %r6871; madc.hi.cc.u32 %r6872, %r9260, %r6928, %r6872;
	// end inline asm
	// begin inline asm
	madc.lo.cc.u32 %r6877, %r9266, %r6928, %r6877; madc.hi.cc.u32 %r6878, %r9266, %r6928, %r6878;
	// end inline asm
	// begin inline asm
	madc.lo.cc.u32 %r6883, %r9272, %r6928, %r6883; madc.hi.cc.u32 %r6884, %r9272, %r6928, %r6884;
	// end inline asm
	// begin inline asm
	madc.lo.cc.u32 %r6889, %r9278, %r6928, %r6889; madc.hi.cc.u32 %r6890, %r9278, %r6928, %r6890;
	// end inline asm
	// begin inline asm
	madc.lo.cc.u32 %r6895, %r9284, %r6928, %r6895; madc.hi.cc.u32 %r6896, %r9284, %r6928, %r6896;
	// end inline asm
	// begin inline asm
	madc.lo.cc.u32 %r6901, %r9290, %r6928, %r6901; madc.hi.cc.u32 %r6902, %r9290, %r6928, %r6902;
	// end inline asm
	// begin inline asm
	madc.lo.cc.u32 %r6907, %r9296, %r6928, %r6907; madc.hi.cc.u32 %r6908, %r9296, %r6928, %r6908;
	// end inline asm
	// begin inline asm
	madc.lo.cc.u32 %r6913, %r9302, %r6928, %r6913; madc.hi.cc.u32 %r6914, %r9302, %r6928, %r6914;
	// end inline asm
	// begin inline asm
	madc.lo.cc.u32 %r6919, %r9308, %r6928, %r6919; madc.hi.cc.u32 %r6920, %r9308, %r6928, %r6920;
	// end inline asm
	// begin inline asm
	madc.lo.cc.u32 %r6925, %r9314, %r6928, %r6925; madc.hi.cc.u32 %r6671, %r9314, %r6928, %r6671;
	// end inline asm
	// begin inline asm
	addc.u32 %r7012, %r7012, 0;
	// end inline asm
	mul.lo.s32 	%r7098, %r9742, %r6762;
	// begin inline asm
	mad.lo.cc.u32 %r7103, %r9656, %r7098, %r7103; madc.hi.cc.u32 %r7189, %r9656, %r7098, %r7189;
	// end inline asm
	// begin inline asm
	madc.lo.cc.u32 %r7194, %r9656, %r7098, %r7194; madc.hi.cc.u32 %r7195, %r9656, %r7098, %r7195;
	// end inline asm
	// begin inline asm
	madc.lo.cc.u32 %r7200, %r9656, %r7098, %r7200; madc.hi.cc.u32 %r7201, %r9656, %r7098, %r7201;
	// end inline asm
	// begin inline asm
	madc.lo.cc.u32 %r7206, %r9656, %r7098, %r7206; madc.hi.cc.u32 %r7207, %r9656, %r7098, %r7207;
	// end inline asm
	// begin inline asm
	madc.lo.cc.u32 %r7212, %r9656, %r7098, %r7212; madc.hi.cc.u32 %r7213, %r9656, %r7098, %r7213;
	// end inline asm
	// begin inline asm
	madc.lo.cc.u32 %r7218, %r9656, %r7098, %r7218; madc.hi.cc.u32 %r7219, %r9656, %r7098, %r7219;
	// end inline asm
	// begin inline asm
	madc.lo.cc.u32 %r7224, %r9656, %r7098, %r7224; madc.hi.cc.u32 %r7225, %r9656, %r7098, %r7225;
	// end inline asm
	// begin inline asm
	madc.lo.cc.u32 %r7230, %r9656, %r7098, %r7230; madc.hi.cc.u32 %r7231, %r9656, %r7098, %r7231;
	// end inline asm
	// begin inline asm
	madc.lo.cc.u32 %r7236, %r9656, %r7098, %r7236; madc.hi.cc.u32 %r7237, %r9656, %r7098, %r7237;
	// end inline asm
	// begin inline asm
	madc.lo.cc.u32 %r7242, %r9656, %r7098, %r7242; madc.hi.cc.u32 %r7243, %r9656, %r7098, %r7243;
	// end inline asm
	// begin inline asm
	madc.lo.cc.u32 %r7248, %r9656, %r7098, %r7248; madc.hi.cc.u32 %r7249, %r9656, %r7098, %r7249;
	// end inline asm
	// begin inline asm
	madc.lo.cc.u32 %r7254, %r9656, %r7098, %r7254; madc.hi.cc.u32 %r7255, %r9656, %r7098, %r7255;
	// end inline asm
	// begin inline asm
	madc.lo.cc.u32 %r7260, %r9656, %r7098, %r7260; madc.hi.cc.u32 %r7261, %r9656, %r7098, %r7261;
	// end inline asm
	// begin inline asm
	madc.lo.cc.u32 %r7266, %r9656, %r7098, %r7266; madc.hi.cc.u32 %r7012, %r9656, %r7098, %r7012;
	// end inline asm
	// begin inline asm
	mad.lo.cc.u32 %r6762, %r9656, %r7098, %r6762; madc.hi.cc.u32 %r6848, %r9656, %r7098, %r6848;
	// end inline asm
	// begin inline asm
	madc.lo.cc.u32 %r6853, %r9656, %r7098, %r6853; madc.hi.cc.u32 %r6854, %r9656, %r7098, %r6854;
	// end inline asm
	// begin inline asm
	madc.lo.cc.u32 %r6859, %r9656, %r7098, %r6859; madc.hi.cc.u32 %r6860, %r9656, %r7098, %r6860;
	// end inline asm
	// begin inline asm
	madc.lo.cc.u32 %r6865, %r9656, %r7098, %r6865; madc.hi.cc.u32 %r6866, %r9656, %r7098, %r6866;
	// end inline asm
	// begin inline asm
	madc.lo.cc.u32 %r6871, %r9656, %r7098, %r6871; madc.hi.cc.u32 %r6872, %r9656, %r7098, %r6872;
	// end inline asm
	// begin inline asm
	madc.lo.cc.u32 %r6877, %r9656, %r7098, %r6877; madc.hi.cc.u32 %r6878, %r9656, %r7098, %r6878;
	// end inline asm
	// begin inline asm
	madc.lo.cc.u32 %r6883, %r9656, %r7098, %r6883; madc.hi.cc.u32 %r6884, %r9656, %r7098, %r6884;
	// end inline asm
	// begin inline asm
	madc.lo.cc.u32 %r6889, %r9617, %r7098, %r6889; madc.hi.cc.u32 %r6890, %r9617, %r7098, %r6890;
	// end inline asm
	// begin inline asm
	madc.lo.cc.u32 %r6895, %r9656, %r7098, %r6895; madc.hi.cc.u32 %r6896, %r9656, %r7098, %r6896;
	// end inline asm
	// begin inline asm
	madc.lo.cc.u32 %r6901, %r9656, %r7098, %r6901; madc.hi.cc.u32 %r6902, %r9656, %r7098, %r6902;
	// end inline asm
	// begin inline asm
	madc.lo.cc.u32 %r6907, %r9656, %r7098, %r6907; madc.hi.cc.u32 %r6908, %r9656, %r7098, %r6908;
	// end inline asm
	// begin inline asm
	madc.lo.cc.u32 %r6913, %r9656, %r7098, %r6913; madc.hi.cc.u32 %r6914, %r9656, %r7098, %r6914;
	// end inline asm
	// begin inline asm
	madc.lo.cc.u32 %r6919, %r9656, %r7098, %r6919; madc.hi.cc.u32 %r6920, %r9656, %r7098, %r6920;
	// end inline asm
	// begin inline asm
	madc.lo.cc.u32 %r6925, %r9656, %r7098, %r6925; madc.hi.cc.u32 %r6671, %r9656, %r7098, %r6671;
	// end inline asm
	// begin inline asm
	addc.u32 %r7012, %r7012, 0;
	// end inline asm
	// begin inline asm
	add.cc.u32 %r7103, %r7103, %r6848;
	// end inline asm
	mov.b32 	%r7269, -313329598;
	// begin inline asm
	madc.lo.cc.u32 %r7444, %r9154, %r7269, %r6853; madc.hi.cc.u32 %r7530, %r9154, %r7269, %r6854;
	// end inline asm
	// begin inline asm
	madc.lo.cc.u32 %r7535, %r9160, %r7269, %r6859; madc.hi.cc.u32 %r7536, %r9160, %r7269, %r6860;
	// end inline asm
	// begin inline asm
	madc.lo.cc.u32 %r7541, %r9166, %r7269, %r6865; madc.hi.cc.u32 %r7542, %r9166, %r7269, %r6866;
	// end inline asm
	// begin inline asm
	madc.lo.cc.u32 %r7547, %r9172, %r7269, %r6871; madc.hi.cc.u32 %r7548, %r9172, %r7269, %r6872;
	// end inline asm
	// begin inline asm
	madc.lo.cc.u32 %r7553, %r9178, %r7269, %r6877; madc.hi.cc.u32 %r7554, %r9178, %r7269, %r6878;
	// end inline asm
	// begin inline asm
	madc.lo.cc.u32 %r7559, %r9184, %r7269, %r6883; madc.hi.cc.u32 %r7560, %r9184, %r7269, %r6884;
	// end inline asm
	// begin inline asm
	madc.lo.cc.u32 %r7565, %r9190, %r7269, %r6889; madc.hi.cc.u32 %r7566, %r9190, %r7269, %r6890;
	// end inline asm
	// begin inline asm
	madc.lo.cc.u32 %r7571, %r9196, %r7269, %r6895; madc.hi.cc.u32 %r7572, %r9196, %r7269, %r6896;
	// end inline asm
	// begin inline asm
	madc.lo.cc.u32 %r7577, %r9202, %r7269, %r6901; madc.hi.cc.u32 %r7578, %r9202, %r7269, %r6902;
	// end inline asm
	// begin inline asm
	madc.lo.cc.u32 %r7583, %r9208, %r7269, %r6907; madc.hi.cc.u32 %r7584, %r9208, %r7269, %r6908;
	// end inline asm
	// begin inline asm
	madc.lo.cc.u32 %r7589, %r9214, %r7269, %r6913; madc.hi.cc.u32 %r7590, %r9214, %r7269, %r6914;
	// end inline asm
	// begin inline asm
	madc.lo.cc.u32 %r7595, %r9220, %r7269, %r6919; madc.hi.cc.u32 %r7596, %r9220, %r7269, %r6920;
	// end inline asm
	// begin inline asm
	madc.lo.cc.u32 %r7601, %r9226, %r7269, %r6925; madc.hi.cc.u32 %r7602, %r9226, %r7269, %r6671;
	// end inline asm
	// begin inline asm
	madc.lo.cc.u32 %r7607, %r9232, %r7269, 0; madc.hi.u32 %r7353, %r9232, %r7269, 0;
	// end inline asm
	// begin inline asm
	mad.lo.cc.u32 %r7103, %r9236, %r7269, %r7103; madc.hi.cc.u32 %r7189, %r9236, %r7269, %r7189;
	// end inline asm
	// begin inline asm
	madc.lo.cc.u32 %r7194, %r9242, %r7269, %r7194; madc.hi.cc.u32 %r7195, %r9242, %r7269, %r7195;
	// end inline asm
	// begin inline asm
	madc.lo.cc.u32 %r7200, %r9248, %r7269, %r7200; madc.hi.cc.u32 %r7201, %r9248, %r7269, %r7201;
	// end inline asm
	// begin inline asm
	madc.lo.cc.u32 %r7206, %r9254, %r7269, %r7206; madc.hi.cc.u32 %r7207, %r9254, %r7269, %r7207;
	// end inline asm
	// begin inline asm
	madc.lo.cc.u32 %r7212, %r9260, %r7269, %r7212; madc.hi.cc.u32 %r7213, %r9260, %r7269, %r7213;
	// end inline asm
	// begin inline asm
	madc.lo.cc.u32 %r7218, %r9266, %r7269, %r7218; madc.hi.cc.u32 %r7219, %r9266, %r7269, %r7219;
	// end inline asm
	// begin inline asm
	madc.lo.cc.u32 %r7224, %r9272, %r7269, %r7224; madc.hi.cc.u32 %r7225, %r9272, %r7269, %r7225;
	// end inline asm
	// begin inline asm
	madc.lo.cc.u32 %r7230, %r9278, %r7269, %r7230; madc.hi.cc.u32 %r7231, %r9278, %r7269, %r7231;
	// end inline asm
	// begin inline asm
	madc.lo.cc.u32 %r7236, %r9284, %r7269, %r7236; madc.hi.cc.u32 %r7237, %r9284, %r7269, %r7237;
	// end inline asm
	// begin inline asm
	madc.lo.cc.u32 %r7242, %r9290, %r7269, %r7242; madc.hi.cc.u32 %r7243, %r9290, %r7269, %r7243;
	// end inline asm
	// begin inline asm
	madc.lo.cc.u32 %r7248, %r9296, %r7269, %r7248; madc.hi.cc.u32 %r7249, %r9296, %r7269, %r7249;
	// end inline asm
	// begin inline asm
	madc.lo.cc.u32 %r7254, %r9302, %r7269, %r7254; madc.hi.cc.u32 %r7255, %r9302, %r7269, %r7255;
	// end inline asm
	// begin inline asm
	madc.lo.cc.u32 %r7260, %r9308, %r7269, %r7260; madc.hi.cc.u32 %r7261, %r9308, %r7269, %r7261;
	// end inline asm
	// begin inline asm
	madc.lo.cc.u32 %r7266, %r9314, %r7269, %r7266; madc.hi.cc.u32 %r7012, %r9314, %r7269, %r7012;
	// end inline asm
	// begin inline asm
	addc.u32 %r7353, %r7353, 0;
	// end inline asm
	mul.lo.s32 	%r7439, %r9742, %r7103;
	// begin inline asm
	mad.lo.cc.u32 %r7444, %r9656, %r7439, %r7444; madc.hi.cc.u32 %r7530, %r9656, %r7439, %r7530;
	// end inline asm
	// begin inline asm
	madc.lo.cc.u32 %r7535, %r9656, %r7439, %r7535; madc.hi.cc.u32 %r7536, %r9656, %r7439, %r7536;
	// end inline asm
	// begin inline asm
	madc.lo.cc.u32 %r7541, %r9656, %r7439, %r7541; madc.hi.cc.u32 %r7542, %r9656, %r7439, %r7542;
	// end inline asm
	// begin inline asm
	madc.lo.cc.u32 %r7547, %r9656, %r7439, %r7547; madc.hi.cc.u32 %r7548, %r9656, %r7439, %r7548;
	// end inline asm
	// begin inline asm
	madc.lo.cc.u32 %r7553, %r9656, %r7439, %r7553; madc.hi.cc.u32 %r7554, %r9656, %r7439, %r7554;
	// end inline asm
	// begin inline asm
	madc.lo.cc.u32 %r7559, %r9656, %r7439, %r7559; madc.hi.cc.u32 %r7560, %r9656, %r7439, %r7560;
	// end inline asm
	// begin inline asm
	madc.lo.cc.u32 %r7565, %r9656, %r7439, %r7565; madc.hi.cc.u32 %r7566, %r9656, %r7439, %r7566;
	// end inline asm
	// begin inline asm
	madc.lo.cc.u32 %r7571, %r9656, %r7439, %r7571; madc.hi.cc.u32 %r7572, %r9656, %r7439, %r7572;
	// end inline asm
	// begin inline asm
	madc.lo.cc.u32 %r7577, %r9656, %r7439, %r7577; madc.hi.cc.u32 %r7578, %r9656, %r7439, %r7578;
	// end inline asm
	// begin inline asm
	madc.lo.cc.u32 %r7583, %r9656, %r7439, %r7583; madc.hi.cc.u32 %r7584, %r9656, %r7439, %r7584;
	// end inline asm
	// begin inline asm
	madc.lo.cc.u32 %r7589, %r9656, %r7439, %r7589; madc.hi.cc.u32 %r7590, %r9656, %r7439, %r7590;
	// end inline asm
	// begin inline asm
	madc.lo.cc.u32 %r7595, %r9656, %r7439, %r7595; madc.hi.cc.u32 %r7596, %r9656, %r7439, %r7596;
	// end inline asm
	// begin inline asm
	madc.lo.cc.u32 %r7601, %r9656, %r7439, %r7601; madc.hi.cc.u32 %r7602, %r9656, %r7439, %r7602;
	// end inline asm
	// begin inline asm
	madc.lo.cc.u32 %r7607, %r9656, %r7439, %r7607; madc.hi.cc.u32 %r7353, %r9656, %r7439, %r7353;
	// end inline asm
	// begin inline asm
	mad.lo.cc.u32 %r7103, %r9656, %r7439, %r7103; madc.hi.cc.u32 %r7189, %r9656, %r7439, %r7189;
	// end inline asm
	// begin inline asm
	madc.lo.cc.u32 %r7194, %r9656, %r7439, %r7194; madc.hi.cc.u32 %r7195, %r9656, %r7439, %r7195;
	// end inline asm
	// begin inline asm
	madc.lo.cc.u32 %r7200, %r9656, %r7439, %r7200; madc.hi.cc.u32 %r7201, %r9656, %r7439, %r7201;
	// end inline asm
	// begin inline asm
	madc.lo.cc.u32 %r7206, %r9656, %r7439, %r7206; madc.hi.cc.u32 %r7207, %r9656, %r7439, %r7207;
	// end inline asm
	// begin inline asm
	madc.lo.cc.u32 %r7212, %r9656, %r7439, %r7212; madc.hi.cc.u32 %r7213, %r9656, %r7439, %r7213;
	// end inline asm
	// begin inline asm
	madc.lo.cc.u32 %r7218, %r9656, %r7439, %r7218; madc.hi.cc.u32 %r7219, %r9656, %r7439, %r7219;
	// end inline asm
	// begin inline asm
	madc.lo.cc.u32 %r7224, %r9656, %r7439, %r7224; madc.hi.cc.u32 %r7225, %r9656, %r7439, %r7225;
	// end inline asm
	// begin inline asm
	madc.lo.cc.u32 %r7230, %r9617, %r7439, %r7230; madc.hi.cc.u32 %r7231, %r9617, %r7439, %r7231;
	// end inline asm
	// begin inline asm
	madc.lo.cc.u32 %r7236, %r9656, %r7439, %r7236; madc.hi.cc.u32 %r7237, %r9656, %r7439, %r7237;
	// end inline asm
	// begin inline asm
	madc.lo.cc.u32 %r7242, %r9656, %r7439, %r7242; madc.hi.cc.u32 %r7243, %r9656, %r7439, %r7243;
	// end inline asm
	// begin inline asm
	madc.lo.cc.u32 %r7248, %r9656, %r7439, %r7248; madc.hi.cc.u32 %r7249, %r9656, %r7439, %r7249;
	// end inline asm
	// begin inline asm
	madc.lo.cc.u32 %r7254, %r9656, %r7439, %r7254; madc.hi.cc.u32 %r7255, %r9656, %r7439, %r7255;
	// end inline asm
	// begin inline asm
	madc.lo.cc.u32 %r7260, %r9656, %r7439, %r7260; madc.hi.cc.u32 %r7261, %r9656, %r7439, %r7261;
	// end inline asm
	// begin inline asm
	madc.lo.cc.u32 %r7266, %r9656, %r7439, %r7266; madc.hi.cc.u32 %r7012, %r9656, %r7439, %r7012;
	// end inline asm
	// begin inline asm
	addc.u32 %r7353, %r7353, 0;
	// end inline asm
	// begin inline asm
	add.cc.u32 %r7444, %r7444, %r7189;
	// end inline asm
	mov.b32 	%r7610, -470277915;
	// begin inline asm
	madc.lo.cc.u32 %r7785, %r9154, %r7610, %r7194; madc.hi.cc.u32 %r7871, %r9154, %r7610, %r7195;
	// end inline asm
	// begin inline asm
	madc.lo.cc.u32 %r7876, %r9160, %r7610, %r7200; madc.hi.cc.u32 %r7877, %r9160, %r7610, %r7201;
	// end inline asm
	// begin inline asm
	madc.lo.cc.u32 %r7882, %r9166, %r7610, %r7206; madc.hi.cc.u32 %r7883, %r9166, %r7610, %r7207;
	// end inline asm
	// begin inline asm
	madc.lo.cc.u32 %r7888, %r9172, %r7610, %r7212; madc.hi.cc.u32 %r7889, %r9172, %r7610, %r7213;
	// end inline asm
	// begin inline asm
	madc.lo.cc.u32 %r7894, %r9178, %r7610, %r7218; madc.hi.cc.u32 %r7895, %r9178, %r7610, %r7219;
	// end inline asm
	// begin inline asm
	madc.lo.cc.u32 %r7900, %r9184, %r7610, %r7224; madc.hi.cc.u32 %r7901, %r9184, %r7610, %r7225;
	// end inline asm
	// begin inline asm
	madc.lo.cc.u32 %r7906, %r9190, %r7610, %r7230; madc.hi.cc.u32 %r7907, %r9190, %r7610, %r7231;
	// end inline asm
	// begin inline asm
	madc.lo.cc.u32 %r7912, %r9196, %r7610, %r7236; madc.hi.cc.u32 %r7913, %r9196, %r7610, %r7237;
	// end inline asm
	// begin inline asm
	madc.lo.cc.u32 %r7918, %r9202, %r7610, %r7242; madc.hi.cc.u32 %r7919, %r9202, %r7610, %r7243;
	// end inline asm
	// begin inline asm
	madc.lo.cc.u32 %r7924, %r9208, %r7610, %r7248; madc.hi.cc.u32 %r7925, %r9208, %r7610, %r7249;
	// end inline asm
	// begin inline asm
	madc.lo.cc.u32 %r7930, %r9214, %r7610, %r7254; madc.hi.cc.u32 %r7931, %r9214, %r7610, %r7255;
	// end inline asm
	// begin inline asm
	madc.lo.cc.u32 %r7936, %r9220, %r7610, %r7260; madc.hi.cc.u32 %r7937, %r9220, %r7610, %r7261;
	// end inline asm
	// begin inline asm
	madc.lo.cc.u32 %r7942, %r9226, %r7610, %r7266; madc.hi.cc.u32 %r7943, %r9226, %r7610, %r7012;
	// end inline asm
	// begin inline asm
	madc.lo.cc.u32 %r7948, %r9232, %r7610, 0; madc.hi.u32 %r7694, %r9232, %r7610, 0;
	// end inline asm
	// begin inline asm
	mad.lo.cc.u32 %r7444, %r9236, %r7610, %r7444; madc.hi.cc.u32 %r7530, %r9236, %r7610, %r7530;
	// end inline asm
	// begin inline asm
	madc.lo.cc.u32 %r7535, %r9242, %r7610, %r7535; madc.hi.cc.u32 %r7536, %r9242, %r7610, %r7536;
	// end inline asm
	// begin inline asm
	madc.lo.cc.u32 %r7541, %r9248, %r7610, %r7541; madc.hi.cc.u32 %r7542, %r9248, %r7610, %r7542;
	// end inline asm
	// begin inline asm
	madc.lo.cc.u32 %r7547, %r9254, %r7610, %r7547; madc.hi.cc.u32 %r7548, %r9254, %r7610, %r7548;
	// end inline asm
	// begin inline asm
	madc.lo.cc.u32 %r7553, %r9260, %r7610, %r7553; madc.hi.cc.u32 %r7554, %r9260, %r7610, %r7554;
	// end inline asm
	// begin inline asm
	madc.lo.cc.u32 %r7559, %r9266, %r7610, %r7559; madc.hi.cc.u32 %r7560, %r9266, %r7610, %r7560;
	// end inline asm
	// begin inline asm
	madc.lo.cc.u32 %r7565, %r9272, %r7610, %r7565; madc.hi.cc.u32 %r7566, %r9272, %r7610, %r7566;
	// end inline asm
	// begin inline asm
	madc.lo.cc.u32 %r7571, %r9278, %r7610, %r7571; madc.hi.cc.u32 %r7572, %r9278, %r7610, %r7572;
	// end inline asm
	// begin inline asm
	madc.lo.cc.u32 %r7577, %r9284, %r7610, %r7577; madc.hi.cc.u32 %r7578, %r9284, %r7610, %r7578;
	// end inline asm
	// begin inline asm
	madc.lo.cc.u32 %r7583, %r9290, %r7610, %r7583; madc.hi.cc.u32 %r7584, %r9290, %r7610, %r7584;
	// end inline asm
	// begin inline asm
	madc.lo.cc.u32 %r7589, %r9296, %r7610, %r7589; madc.hi.cc.u32 %r7590, %r9296, %r7610, %r7590;
	// end inline asm
	// begin inline asm
	madc.lo.cc.u32 %r7595, %r9302, %r7610, %r7595; madc.hi.cc.u32 %r7596, %r9302, %r7610, %r7596;
	// end inline asm
	// begin inline asm
	madc.lo.cc.u32 %r7601, %r9308, %r7610, %r7601; madc.hi.cc.u32 %r7602, %r9308, %r7610, %r7602;
	// end inline asm
	// begin inline asm
	madc.lo.cc.u32 %r7607, %r9314, %r7610, %r7607; madc.hi.cc.u32 %r7353, %r9314, %r7610, %r7353;
	// end inline asm
	// begin inline asm
	addc.u32 %r7694, %r7694, 0;
	// end inline asm
	mul.lo.s32 	%r7780, %r9742, %r7444;
	// begin inline asm
	mad.lo.cc.u32 %r7785, %r9656, %r7780, %r7785; madc.hi.cc.u32 %r7871, %r9656, %r7780, %r7871;
	// end inline asm
	// begin inline asm
	madc.lo.cc.u32 %r7876, %r9656, %r7780, %r7876; madc.hi.cc.u32 %r7877, %r9656, %r7780, %r7877;
	// end inline asm
	// begin inline asm
	madc.lo.cc.u32 %r7882, %r9656, %r7780, %r7882; madc.hi.cc.u32 %r7883, %r9656, %r7780, %r7883;
	// end inline asm
	// begin inline asm
	madc.lo.cc.u32 %r7888, %r9656, %r7780, %r7888; madc.hi.cc.u32 %r7889, %r9656, %r7780, %r7889;
	// end inline asm
	// begin inline asm
	madc.lo.cc.u32 %r7894, %r9656, %r7780, %r7894; madc.hi.cc.u32 %r7895, %r9656, %r7780, %r7895;
	// end inline asm
	// begin inline asm
	madc.lo.cc.u32 %r7900, %r9656, %r7780, %r7900; madc.hi.cc.u32 %r7901, %r9656, %r7780, %r7901;
	// end inline asm
	// begin inline asm
	madc.lo.cc.u32 %r7906, %r9656, %r7780, %r7906; madc.hi.cc.u32 %r7907, %r9656, %r7780, %r7907;
	// end inline asm
	// begin inline asm
	madc.lo.cc.u32 %r7912, %r9656, %r7780, %r7912; madc.hi.cc.u32 %r7913, %r9656, %r7780, %r7913;
	// end inline asm
	// begin inline asm
	madc.lo.cc.u32 %r7918, %r9656, %r7780, %r7918; madc.hi.cc.u32 %r7919, %r9656, %r7780, %r7919;
	// end inline asm
	// begin inline asm
	madc.lo.cc.u32 %r7924, %r9656, %r7780, %r7924; madc.hi.cc.u32 %r7925, %r9656, %r7780, %r7925;
	// end inline asm
	// begin inline asm
	madc.lo.cc.u32 %r7930, %r9656, %r7780, %r7930; madc.hi.cc.u32 %r7931, %r9656, %r7780, %r7931;
	// end inline asm
	// begin inline asm
	madc.lo.cc.u32 %r7936, %r9656, %r7780, %r7936; madc.hi.cc.u32 %r7937, %r9656, %r7780, %r7937;
	// end inline asm
	// begin inline asm
	madc.lo.cc.u32 %r7942, %r9656, %r7780, %r7942; madc.hi.cc.u32 %r7943, %r9656, %r7780, %r7943;
	// end inline asm
	// begin inline asm
	madc.lo.cc.u32 %r7948, %r9656, %r7780, %r7948; madc.hi.cc.u32 %r7694, %r9656, %r7780, %r7694;
	// end inline asm
	// begin inline asm
	mad.lo.cc.u32 %r7444, %r9656, %r7780, %r7444; madc.hi.cc.u32 %r7530, %r9656, %r7780, %r7530;
	// end inline asm
	// begin inline asm
	madc.lo.cc.u32 %r7535, %r9656, %r7780, %r7535; madc.hi.cc.u32 %r7536, %r9656, %r7780, %r7536;
	// end inline asm
	// begin inline asm
	madc.lo.cc.u32 %r7541, %r9656, %r7780, %r7541; madc.hi.cc.u32 %r7542, %r9656, %r7780, %r7542;
	// end inline asm
	// begin inline asm
	madc.lo.cc.u32 %r7547, %r9656, %r7780, %r7547; madc.hi.cc.u32 %r7548, %r9656, %r7780, %r7548;
	// end inline asm
	// begin inline asm
	madc.lo.cc.u32 %r7553, %r9656, %r7780, %r7553; madc.hi.cc.u32 %r7554, %r9656, %r7780, %r7554;
	// end inline asm
	// begin inline asm
	madc.lo.cc.u32 %r7559, %r9656, %r7780, %r7559; madc.hi.cc.u32 %r7560, %r9656, %r7780, %r7560;
	// end inline asm
	// begin inline asm
	madc.lo.cc.u32 %r7565, %r9656, %r7780, %r7565; madc.hi.cc.u32 %r7566, %r9656, %r7780, %r7566;
	// end inline asm
	// begin inline asm
	madc.lo.cc.u32 %r7571, %r9617, %r7780, %r7571; madc.hi.cc.u32 %r7572, %r9617, %r7780, %r7572;
	// end inline asm
	// begin inline asm
	madc.lo.cc.u32 %r7577, %r9656, %r7780, %r7577; madc.hi.cc.u32 %r7578, %r9656, %r7780, %r7578;
	// end inline asm
	// begin inline asm
	madc.lo.cc.u32 %r7583, %r9656, %r7780, %r7583; madc.hi.cc.u32 %r7584, %r9656, %r7780, %r7584;
	// end inline asm
	// begin inline asm
	madc.lo.cc.u32 %r7589, %r9656, %r7780, %r7589; madc.hi.cc.u32 %r7590, %r9656, %r7780, %r7590;
	// end inline asm
	// begin inline asm
	madc.lo.cc.u32 %r7595, %r9656, %r7780, %r7595; madc.hi.cc.u32 %r7596, %r9656, %r7780, %r7596;
	// end inline asm
	// begin inline asm
	madc.lo.cc.u32 %r7601, %r9656, %r7780, %r7601; madc.hi.cc.u32 %r7602, %r9656, %r7780, %r7602;
	// end inline asm
	// begin inline asm
	madc.lo.cc.u32 %r7607, %r9656, %r7780, %r7607; madc.hi.cc.u32 %r7353, %r9656, %r7780, %r7353;
	// end inline asm
	// begin inline asm
	addc.u32 %r7694, %r7694, 0;
	// end inline asm
	// begin inline asm
	add.cc.u32 %r7785, %r7785, %r7530;
	// end inline asm
	mov.b32 	%r7951, -1599662827;
	// begin inline asm
	madc.lo.cc.u32 %r8126, %r9154, %r7951, %r7535; madc.hi.cc.u32 %r8212, %r9154, %r7951, %r7536;
	// end inline asm
	// begin inline asm
	madc.lo.cc.u32 %r8217, %r9160, %r7951, %r7541; madc.hi.cc.u32 %r8218, %r9160, %r7951, %r7542;
	// end inline asm
	// begin inline asm
	madc.lo.cc.u32 %r8223, %r9166, %r7951, %r7547; madc.hi.cc.u32 %r8224, %r9166, %r7951, %r7548;
	// end inline asm
	// begin inline asm
	madc.lo.cc.u32 %r8229, %r9172, %r7951, %r7553; madc.hi.cc.u32 %r8230, %r9172, %r7951, %r7554;
	// end inline asm
	// begin inline asm
	madc.lo.cc.u32 %r8235, %r9178, %r7951, %r7559; madc.hi.cc.u32 %r8236, %r9178, %r7951, %r7560;
	// end inline asm
	// begin inline asm
	madc.lo.cc.u32 %r8241, %r9184, %r7951, %r7565; madc.hi.cc.u32 %r8242, %r9184, %r7951, %r7566;
	// end inline asm
	// begin inline asm
	madc.lo.cc.u32 %r8247, %r9190, %r7951, %r7571; madc.hi.cc.u32 %r8248, %r9190, %r7951, %r7572;
	// end inline asm
	// begin inline asm
	madc.lo.cc.u32 %r8253, %r9196, %r7951, %r7577; madc.hi.cc.u32 %r8254, %r9196, %r7951, %r7578;
	// end inline asm
	// begin inline asm
	madc.lo.cc.u32 %r8259, %r9202, %r7951, %r7583; madc.hi.cc.u32 %r8260, %r9202, %r7951, %r7584;
	// end inline asm
	// begin inline asm
	madc.lo.cc.u32 %r8265, %r9208, %r7951, %r7589; madc.hi.cc.u32 %r8266, %r9208, %r7951, %r7590;
	// end inline asm
	// begin inline asm
	madc.lo.cc.u32 %r8271, %r9214, %r7951, %r7595; madc.hi.cc.u32 %r8272, %r9214, %r7951, %r7596;
	// end inline asm
	// begin inline asm
	madc.lo.cc.u32 %r8277, %r9220, %r7951, %r7601; madc.hi.cc.u32 %r8278, %r9220, %r7951, %r7602;
	// end inline asm
	// begin inline asm
	madc.lo.cc.u32 %r8283, %r9226, %r7951, %r7607; madc.hi.cc.u32 %r8284, %r9226, %r7951, %r7353;
	// end inline asm
	// begin inline asm
	madc.lo.cc.u32 %r8289, %r9232, %r7951, 0; madc.hi.u32 %r8035, %r9232, %r7951, 0;
	// end inline asm
	// begin inline asm
	mad.lo.cc.u32 %r7785, %r9236, %r7951, %r7785; madc.hi.cc.u32 %r7871, %r9236, %r7951, %r7871;
	// end inline asm
	// begin inline asm
	madc.lo.cc.u32 %r7876, %r9242, %r7951, %r7876; madc.hi.cc.u32 %r7877, %r9242, %r7951, %r7877;
	// end inline asm
	// begin inline asm
	madc.lo.cc.u32 %r7882, %r9248, %r7951, %r7882; madc.hi.cc.u32 %r7883, %r9248, %r7951, %r7883;
	// end inline asm
	// begin inline asm
	madc.lo.cc.u32 %r7888, %r9254, %r7951, %r7888; madc.hi.cc.u32 %r7889, %r9254, %r7951, %r7889;
	// end inline asm
	// begin inline asm
	madc.lo.cc.u32 %r7894, %r9260, %r7951, %r7894; madc.hi.cc.u32 %r7895, %r9260, %r7951, %r7895;
	// end inline asm
	// begin inline asm
	madc.lo.cc.u32 %r7900, %r9266, %r7951, %r7900; madc.hi.cc.u32 %r7901, %r9266, %r7951, %r7901;
	// end inline asm
	// begin inline asm
	madc.lo.cc.u32 %r7906, %r9272, %r7951, %r7906; madc.hi.cc.u32 %r7907, %r9272, %r7951, %r7907;
	// end inline asm
	// begin inline asm
	madc.lo.cc.u32 %r7912, %r9278, %r7951, %r7912; madc.hi.cc.u32 %r7913, %r9278, %r7951, %r7913;
	// end inline asm
	// begin inline asm
	madc.lo.cc.u32 %r7918, %r9284, %r7951, %r7918; madc.hi.cc.u32 %r7919, %r9284, %r7951, %r7919;
	// end inline asm
	// begin inline asm
	madc.lo.cc.u32 %r7924, %r9290, %r7951, %r7924; madc.hi.cc.u32 %r7925, %r9290, %r7951, %r7925;
	// end inline asm
	// begin inline asm
	madc.lo.cc.u32 %r7930, %r9296, %r7951, %r7930; madc.hi.cc.u32 %r7931, %r9296, %r7951, %r7931;
	// end inline asm
	// begin inline asm
	madc.lo.cc.u32 %r7936, %r9302, %r7951, %r7936; madc.hi.cc.u32 %r7937, %r9302, %r7951, %r7937;
	// end inline asm
	// begin inline asm
	madc.lo.cc.u32 %r7942, %r9308, %r7951, %r7942; madc.hi.cc.u32 %r7943, %r9308, %r7951, %r7943;
	// end inline asm
	// begin inline asm
	madc.lo.cc.u32 %r7948, %r9314, %r7951, %r7948; madc.hi.cc.u32 %r7694, %r9314, %r7951, %r7694;
	// end inline asm
	// begin inline asm
	addc.u32 %r8035, %r8035, 0;
	// end inline asm
	mul.lo.s32 	%r8121, %r9742, %r7785;
	// begin inline asm
	mad.lo.cc.u32 %r8126, %r9656, %r8121, %r8126; madc.hi.cc.u32 %r8212, %r9656, %r8121, %r8212;
	// end inline asm
	// begin inline asm
	madc.lo.cc.u32 %r8217, %r9656, %r8121, %r8217; madc.hi.cc.u32 %r8218, %r9656, %r8121, %r8218;
	// end inline asm
	// begin inline asm
	madc.lo.cc.u32 %r8223, %r9656, %r8121, %r8223; madc.hi.cc.u32 %r8224, %r9656, %r8121, %r8224;
	// end inline asm
	// begin inline asm
	madc.lo.cc.u32 %r8229, %r9656, %r8121, %r8229; madc.hi.cc.u32 %r8230, %r9656, %r8121, %r8230;
	// end inline asm
	// begin inline asm
	madc.lo.cc.u32 %r8235, %r9656, %r8121, %r8235; madc.hi.cc.u32 %r8236, %r9656, %r8121, %r8236;
	// end inline asm
	// begin inline asm
	madc.lo.cc.u32 %r8241, %r9656, %r8121, %r8241; madc.hi.cc.u32 %r8242, %r9656, %r8121, %r8242;
	// end inline asm
	// begin inline asm
	madc.lo.cc.u32 %r8247, %r9656, %r8121, %r8247; madc.hi.cc.u32 %r8248, %r9656, %r8121, %r8248;
	// end inline asm
	// begin inline asm
	madc.lo.cc.u32 %r8253, %r9656, %r8121, %r8253; madc.hi.cc.u32 %r8254, %r9656, %r8121, %r8254;
	// end inline asm
	// begin inline asm
	madc.lo.cc.u32 %r8259, %r9656, %r8121, %r8259; madc.hi.cc.u32 %r8260, %r9656, %r8121, %r8260;
	// end inline asm
	// begin inline asm
	madc.lo.cc.u32 %r8265, %r9656, %r8121, %r8265; madc.hi.cc.u32 %r8266, %r9656, %r8121, %r8266;
	// end inline asm
	// begin inline asm
	madc.lo.cc.u32 %r8271, %r9656, %r8121, %r8271; madc.hi.cc.u32 %r8272, %r9656, %r8121, %r8272;
	// end inline asm
	// begin inline asm
	madc.lo.cc.u32 %r8277, %r9656, %r8121, %r8277; madc.hi.cc.u32 %r8278, %r9656, %r8121, %r8278;
	// end inline asm
	// begin inline asm
	madc.lo.cc.u32 %r8283, %r9656, %r8121, %r8283; madc.hi.cc.u32 %r8284, %r9656, %r8121, %r8284;
	// end inline asm
	// begin inline asm
	madc.lo.cc.u32 %r8289, %r9656, %r8121, %r8289; madc.hi.cc.u32 %r8035, %r9656, %r8121, %r8035;
	// end inline asm
	// begin inline asm
	mad.lo.cc.u32 %r7785, %r9656, %r8121, %r7785; madc.hi.cc.u32 %r7871, %r9656, %r8121, %r7871;
	// end inline asm
	// begin inline asm
	madc.lo.cc.u32 %r7876, %r9656, %r8121, %r7876; madc.hi.cc.u32 %r7877, %r9656, %r8121, %r7877;
	// end inline asm
	// begin inline asm
	madc.lo.cc.u32 %r7882, %r9656, %r8121, %r7882; madc.hi.cc.u32 %r7883, %r9656, %r8121, %r7883;
	// end inline asm
	// begin inline asm
	madc.lo.cc.u32 %r7888, %r9656, %r8121, %r7888; madc.hi.cc.u32 %r7889, %r9656, %r8121, %r7889;
	// end inline asm
	// begin inline asm
	madc.lo.cc.u32 %r7894, %r9656, %r8121, %r7894; madc.hi.cc.u32 %r7895, %r9656, %r8121, %r7895;
	// end inline asm
	// begin inline asm
	madc.lo.cc.u32 %r7900, %r9656, %r8121, %r7900; madc.hi.cc.u32 %r7901, %r9656, %r8121, %r7901;
	// end inline asm
	// begin inline asm
	madc.lo.cc.u32 %r7906, %r9656, %r8121, %r7906; madc.hi.cc.u32 %r7907, %r9656, %r8121, %r7907;
	// end inline asm
	// begin inline asm
	madc.lo.cc.u32 %r7912, %r9617, %r8121, %r7912; madc.hi.cc.u32 %r7913, %r9617, %r8121, %r7913;
	// end inline asm
	// begin inline asm
	madc.lo.cc.u32 %r7918, %r9656, %r8121, %r7918; madc.hi.cc.u32 %r7919, %r9656, %r8121, %r7919;
	// end inline asm
	// begin inline asm
	madc.lo.cc.u32 %r7924, %r9656, %r8121, %r7924; madc.hi.cc.u32 %r7925, %r9656, %r8121, %r7925;
	// end inline asm
	// begin inline asm
	madc.lo.cc.u32 %r7930, %r9656, %r8121, %r7930; madc.hi.cc.u32 %r7931, %r9656, %r8121, %r7931;
	// end inline asm
	// begin inline asm
	madc.lo.cc.u32 %r7936, %r9656, %r8121, %r7936; madc.hi.cc.u32 %r7937, %r9656, %r8121, %r7937;
	// end inline asm
	// begin inline asm
	madc.lo.cc.u32 %r7942, %r9656, %r8121, %r7942; madc.hi.cc.u32 %r7943, %r9656, %r8121, %r7943;
	// end inline asm
	// begin inline asm
	madc.lo.cc.u32 %r7948, %r9656, %r8121, %r7948; madc.hi.cc.u32 %r7694, %r9656, %r8121, %r7694;
	// end inline asm
	// begin inline asm
	addc.u32 %r8035, %r8035, 0;
	// end inline asm
	// begin inline asm
	add.cc.u32 %r8126, %r8126, %r7871;
	// end inline asm
	mov.b32 	%r8292, -601182317;
	// begin inline asm
	madc.lo.cc.u32 %r8467, %r9154, %r8292, %r7876; madc.hi.cc.u32 %r8553, %r9154, %r8292, %r7877;
	// end inline asm
	// begin inline asm
	madc.lo.cc.u32 %r8558, %r9160, %r8292, %r7882; madc.hi.cc.u32 %r8559, %r9160, %r8292, %r7883;
	// end inline asm
	// begin inline asm
	madc.lo.cc.u32 %r8564, %r9166, %r8292, %r7888; madc.hi.cc.u32 %r8565, %r9166, %r8292, %r7889;
	// end inline asm
	// begin inline asm
	madc.lo.cc.u32 %r8570, %r9172, %r8292, %r7894; madc.hi.cc.u32 %r8571, %r9172, %r8292, %r7895;
	// end inline asm
	// begin inline asm
	madc.lo.cc.u32 %r8576, %r9178, %r8292, %r7900; madc.hi.cc.u32 %r8577, %r9178, %r8292, %r7901;
	// end inline asm
	// begin inline asm
	madc.lo.cc.u32 %r8582, %r9184, %r8292, %r7906; madc.hi.cc.u32 %r8583, %r9184, %r8292, %r7907;
	// end inline asm
	// begin inline asm
	madc.lo.cc.u32 %r8588, %r9190, %r8292, %r7912; madc.hi.cc.u32 %r8589, %r9190, %r8292, %r7913;
	// end inline asm
	// begin inline asm
	madc.lo.cc.u32 %r8594, %r9196, %r8292, %r7918; madc.hi.cc.u32 %r8595, %r9196, %r8292, %r7919;
	// end inline asm
	// begin inline asm
	madc.lo.cc.u32 %r8600, %r9202, %r8292, %r7924; madc.hi.cc.u32 %r8601, %r9202, %r8292, %r7925;
	// end inline asm
	// begin inline asm
	madc.lo.cc.u32 %r8606, %r9208, %r8292, %r7930; madc.hi.cc.u32 %r8607, %r9208, %r8292, %r7931;
	// end inline asm
	// begin inline asm
	madc.lo.cc.u32 %r8612, %r9214, %r8292, %r7936; madc.hi.cc.u32 %r8613, %r9214, %r8292, %r7937;
	// end inline asm
	// begin inline asm
	madc.lo.cc.u32 %r8618, %r9220, %r8292, %r7942; madc.hi.cc.u32 %r8619, %r9220, %r8292, %r7943;
	// end inline asm
	// begin inline asm
	madc.lo.cc.u32 %r8624, %r9226, %r8292, %r7948; madc.hi.cc.u32 %r8625, %r9226, %r8292, %r7694;
	// end inline asm
	// begin inline asm
	madc.lo.cc.u32 %r8630, %r9232, %r8292, 0; madc.hi.u32 %r8376, %r9232, %r8292, 0;
	// end inline asm
	// begin inline asm
	mad.lo.cc.u32 %r8126, %r9236, %r8292, %r8126; madc.hi.cc.u32 %r8212, %r9236, %r8292, %r8212;
	// end inline asm
	// begin inline asm
	madc.lo.cc.u32 %r8217, %r9242, %r8292, %r8217; madc.hi.cc.u32 %r8218, %r9242, %r8292, %r8218;
	// end inline asm
	// begin inline asm
	madc.lo.cc.u32 %r8223, %r9248, %r8292, %r8223; madc.hi.cc.u32 %r8224, %r9248, %r8292, %r8224;
	// end inline asm
	// begin inline asm
	madc.lo.cc.u32 %r8229, %r9254, %r8292, %r8229; madc.hi.cc.u32 %r8230, %r9254, %r8292, %r8230;
	// end inline asm
	// begin inline asm
	madc.lo.cc.u32 %r8235, %r9260, %r8292, %r8235; madc.hi.cc.u32 %r8236, %r9260, %r8292, %r8236;
	// end inline asm
	// begin inline asm
	madc.lo.cc.u32 %r8241, %r9266, %r8292, %r8241; madc.hi.cc.u32 %r8242, %r9266, %r8292, %r8242;
	// end inline asm
	// begin inline asm
	madc.lo.cc.u32 %r8247, %r9272, %r8292, %r8247; madc.hi.cc.u32 %r8248, %r9272, %r8292, %r8248;
	// end inline asm
	// begin inline asm
	madc.lo.cc.u32 %r8253, %r9278, %r8292, %r8253; madc.hi.cc.u32 %r8254, %r9278, %r8292, %r8254;
	// end inline asm
	// begin inline asm
	madc.lo.cc.u32 %r8259, %r9284, %r8292, %r8259; madc.hi.cc.u32 %r8260, %r9284, %r8292, %r8260;
	// end inline asm
	// begin inline asm
	madc.lo.cc.u32 %r8265, %r9290, %r8292, %r8265; madc.hi.cc.u32 %r8266, %r9290, %r8292, %r8266;
	// end inline asm
	// begin inline asm
	madc.lo.cc.u32 %r8271, %r9296, %r8292, %r8271; madc.hi.cc.u32 %r8272, %r9296, %r8292, %r8272;
	// end inline asm
	// begin inline asm
	madc.lo.cc.u32 %r8277, %r9302, %r8292, %r8277; madc.hi.cc.u32 %r8278, %r9302, %r8292, %r8278;
	// end inline asm
	// begin inline asm
	madc.lo.cc.u32 %r8283, %r9308, %r8292, %r8283; madc.hi.cc.u32 %r8284, %r9308, %r8292, %r8284;
	// end inline asm
	// begin inline asm
	madc.lo.cc.u32 %r8289, %r9314, %r8292, %r8289; madc.hi.cc.u32 %r8035, %r9314, %r8292, %r8035;
	// end inline asm
	// begin inline asm
	addc.u32 %r8376, %r8376, 0;
	// end inline asm
	mul.lo.s32 	%r8462, %r9742, %r8126;
	// begin inline asm
	mad.lo.cc.u32 %r8467, %r9656, %r8462, %r8467; madc.hi.cc.u32 %r8553, %r9656, %r8462, %r8553;
	// end inline asm
	// begin inline asm
	madc.lo.cc.u32 %r8558, %r9656, %r8462, %r8558; madc.hi.cc.u32 %r8559, %r9656, %r8462, %r8559;
	// end inline asm
	// begin inline asm
	madc.lo.cc.u32 %r8564, %r9656, %r8462, %r8564; madc.hi.cc.u32 %r8565, %r9656, %r8462, %r8565;
	// end inline asm
	// begin inline asm
	madc.lo.cc.u32 %r8570, %r9656, %r8462, %r8570; madc.hi.cc.u32 %r8571, %r9656, %r8462, %r8571;
	// end inline asm
	// begin inline asm
	madc.lo.cc.u32 %r8576, %r9656, %r8462, %r8576; madc.hi.cc.u32 %r8577, %r9656, %r8462, %r8577;
	// end inline asm
	// begin inline asm
	madc.lo.cc.u32 %r8582, %r9656, %r8462, %r8582; madc.hi.cc.u32 %r8583, %r9656, %r8462, %r8583;
	// end inline asm
	// begin inline asm
	madc.lo.cc.u32 %r8588, %r9656, %r8462, %r8588; madc.hi.cc.u32 %r8589, %r9656, %r8462, %r8589;
	// end inline asm
	// begin inline asm
	madc.lo.cc.u32 %r8594, %r9656, %r8462, %r8594; madc.hi.cc.u32 %r8595, %r9656, %r8462, %r8595;
	// end inline asm
	// begin inline asm
	madc.lo.cc.u32 %r8600, %r9656, %r8462, %r8600; madc.hi.cc.u32 %r8601, %r9656, %r8462, %r8601;
	// end inline asm
	// begin inline asm
	madc.lo.cc.u32 %r8606, %r9656, %r8462, %r8606; madc.hi.cc.u32 %r8607, %r9656, %r8462, %r8607;
	// end inline asm
	// begin inline asm
	madc.lo.cc.u32 %r8612, %r9656, %r8462, %r8612; madc.hi.cc.u32 %r8613, %r9656, %r8462, %r8613;
	// end inline asm
	// begin inline asm
	madc.lo.cc.u32 %r8618, %r9656, %r8462, %r8618; madc.hi.cc.u32 %r8619, %r9656, %r8462, %r8619;
	// end inline asm
	// begin inline asm
	madc.lo.cc.u32 %r8624, %r9656, %r8462, %r8624; madc.hi.cc.u32 %r8625, %r9656, %r8462, %r8625;
	// end inline asm
	// begin inline asm
	madc.lo.cc.u32 %r8630, %r9656, %r8462, %r8630; madc.hi.cc.u32 %r8376, %r9656, %r8462, %r8376;
	// end inline asm
	// begin inline asm
	mad.lo.cc.u32 %r8126, %r9656, %r8462, %r8126; madc.hi.cc.u32 %r8212, %r9656, %r8462, %r8212;
	// end inline asm
	// begin inline asm
	madc.lo.cc.u32 %r8217, %r9656, %r8462, %r8217; madc.hi.cc.u32 %r8218, %r9656, %r8462, %r8218;
	// end inline asm
	// begin inline asm
	madc.lo.cc.u32 %r8223, %r9656, %r8462, %r8223; madc.hi.cc.u32 %r8224, %r9656, %r8462, %r8224;
	// end inline asm
	// begin inline asm
	madc.lo.cc.u32 %r8229, %r9656, %r8462, %r8229; madc.hi.cc.u32 %r8230, %r9656, %r8462, %r8230;
	// end inline asm
	// begin inline asm
	madc.lo.cc.u32 %r8235, %r9656, %r8462, %r8235; madc.hi.cc.u32 %r8236, %r9656, %r8462, %r8236;
	// end inline asm
	// begin inline asm
	madc.lo.cc.u32 %r8241, %r9656, %r8462, %r8241; madc.hi.cc.u32 %r8242, %r9656, %r8462, %r8242;
	// end inline asm
	// begin inline asm
	madc.lo.cc.u32 %r8247, %r9656, %r8462, %r8247; madc.hi.cc.u32 %r8248, %r9656, %r8462, %r8248;
	// end inline asm
	// begin inline asm
	madc.lo.cc.u32 %r8253, %r9617, %r8462, %r8253; madc.hi.cc.u32 %r8254, %r9617, %r8462, %r8254;
	// end inline asm
	// begin inline asm
	madc.lo.cc.u32 %r8259, %r9656, %r8462, %r8259; madc.hi.cc.u32 %r8260, %r9656, %r8462, %r8260;
	// end inline asm
	// begin inline asm
	madc.lo.cc.u32 %r8265, %r9656, %r8462, %r8265; madc.hi.cc.u32 %r8266, %r9656, %r8462, %r8266;
	// end inline asm
	// begin inline asm
	madc.lo.cc.u32 %r8271, %r9656, %r8462, %r8271; madc.hi.cc.u32 %r8272, %r9656, %r8462, %r8272;
	// end inline asm
	// begin inline asm
	madc.lo.cc.u32 %r8277, %r9656, %r8462, %r8277; madc.hi.cc.u32 %r8278, %r9656, %r8462, %r8278;
	// end inline asm
	// begin inline asm
	madc.lo.cc.u32 %r8283, %r9656, %r8462, %r8283; madc.hi.cc.u32 %r8284, %r9656, %r8462, %r8284;
	// end inline asm
	// begin inline asm
	madc.lo.cc.u32 %r8289, %r9656, %r8462, %r8289; madc.hi.cc.u32 %r8035, %r9656, %r8462, %r8035;
	// end inline asm
	// begin inline asm
	addc.u32 %r8376, %r8376, 0;
	// end inline asm
	// begin inline asm
	add.cc.u32 %r8467, %r8467, %r8212;
	// end inline asm
	mov.b32 	%r8633, 1888646618;
	// begin inline asm
	madc.lo.cc.u32 %r8808, %r9154, %r8633, %r8217; madc.hi.cc.u32 %r8894, %r9154, %r8633, %r8218;
	// end inline asm
	// begin inline asm
	madc.lo.cc.u32 %r8899, %r9160, %r8633, %r8223; madc.hi.cc.u32 %r8900, %r9160, %r8633, %r8224;
	// end inline asm
	// begin inline asm
	madc.lo.cc.u32 %r8905, %r9166, %r8633, %r8229; madc.hi.cc.u32 %r8906, %r9166, %r8633, %r8230;
	// end inline asm
	// begin inline asm
	madc.lo.cc.u32 %r8911, %r9172, %r8633, %r8235; madc.hi.cc.u32 %r8912, %r9172, %r8633, %r8236;
	// end inline asm
	// begin inline asm
	madc.lo.cc.u32 %r8917, %r9178, %r8633, %r8241; madc.hi.cc.u32 %r8918, %r9178, %r8633, %r8242;
	// end inline asm
	// begin inline asm
	madc.lo.cc.u32 %r8923, %r9184, %r8633, %r8247; madc.hi.cc.u32 %r8924, %r9184, %r8633, %r8248;
	// end inline asm
	// begin inline asm
	madc.lo.cc.u32 %r8929, %r9190, %r8633, %r8253; madc.hi.cc.u32 %r8930, %r9190, %r8633, %r8254;
	// end inline asm
	// begin inline asm
	madc.lo.cc.u32 %r8935, %r9196, %r8633, %r8259; madc.hi.cc.u32 %r8936, %r9196, %r8633, %r8260;
	// end inline asm
	// begin inline asm
	madc.lo.cc.u32 %r8941, %r9202, %r8633, %r8265; madc.hi.cc.u32 %r8942, %r9202, %r8633, %r8266;
	// end inline asm
	// begin inline asm
	madc.lo.cc.u32 %r8947, %r9208, %r8633, %r8271; madc.hi.cc.u32 %r8948, %r9208, %r8633, %r8272;
	// end inline asm
	// begin inline asm
	madc.lo.cc.u32 %r8953, %r9214, %r8633, %r8277; madc.hi.cc.u32 %r8954, %r9214, %r8633, %r8278;
	// end inline asm
	// begin inline asm
	madc.lo.cc.u32 %r8959, %r9220, %r8633, %r8283; madc.hi.cc.u32 %r8960, %r9220, %r8633, %r8284;
	// end inline asm
	// begin inline asm
	madc.lo.cc.u32 %r8965, %r9226, %r8633, %r8289; madc.hi.cc.u32 %r8966, %r9226, %r8633, %r8035;
	// end inline asm
	// begin inline asm
	madc.lo.cc.u32 %r8971, %r9232, %r8633, 0; madc.hi.u32 %r8717, %r9232, %r8633, 0;
	// end inline asm
	// begin inline asm
	mad.lo.cc.u32 %r8467, %r9236, %r8633, %r8467; madc.hi.cc.u32 %r8553, %r9236, %r8633, %r8553;
	// end inline asm
	// begin inline asm
	madc.lo.cc.u32 %r8558, %r9242, %r8633, %r8558; madc.hi.cc.u32 %r8559, %r9242, %r8633, %r8559;
	// end inline asm
	// begin inline asm
	madc.lo.cc.u32 %r8564, %r9248, %r8633, %r8564; madc.hi.cc.u32 %r8565, %r9248, %r8633, %r8565;
	// end inline asm
	// begin inline asm
	madc.lo.cc.u32 %r8570, %r9254, %r8633, %r8570; madc.hi.cc.u32 %r8571, %r9254, %r8633, %r8571;
	// end inline asm
	// begin inline asm
	madc.lo.cc.u32 %r8576, %r9260, %r8633, %r8576; madc.hi.cc.u32 %r8577, %r9260, %r8633, %r8577;
	// end inline asm
	// begin inline asm
	madc.lo.cc.u32 %r8582, %r9266, %r8633, %r8582; madc.hi.cc.u32 %r8583, %r9266, %r8633, %r8583;
	// end inline asm
	// begin inline asm
	madc.lo.cc.u32 %r8588, %r9272, %r8633, %r8588; madc.hi.cc.u32 %r8589, %r9272, %r8633, %r8589;
	// end inline asm
	// begin inline asm
	madc.lo.cc.u32 %r8594, %r9278, %r8633, %r8594; madc.hi.cc.u32 %r8595, %r9278, %r8633, %r8595;
	// end inline asm
	// begin inline asm
	madc.lo.cc.u32 %r8600, %r9284, %r8633, %r8600; madc.hi.cc.u32 %r8601, %r9284, %r8633, %r8601;
	// end inline asm
	// begin inline asm
	madc.lo.cc.u32 %r8606, %r9290, %r8633, %r8606; madc.hi.cc.u32 %r8607, %r9290, %r8633, %r8607;
	// end inline asm
	// begin inline asm
	madc.lo.cc.u32 %r8612, %r9296, %r8633, %r8612; madc.hi.cc.u32 %r8613, %r9296, %r8633, %r8613;
	// end inline asm
	// begin inline asm
	madc.lo.cc.u32 %r8618, %r9302, %r8633, %r8618; madc.hi.cc.u32 %r8619, %r9302, %r8633, %r8619;
	// end inline asm
	// begin inline asm
	madc.lo.cc.u32 %r8624, %r9308, %r8633, %r8624; madc.hi.cc.u32 %r8625, %r9308, %r8633, %r8625;
	// end inline asm
	// begin inline asm
	madc.lo.cc.u32 %r8630, %r9314, %r8633, %r8630; madc.hi.cc.u32 %r8376, %r9314, %r8633, %r8376;
	// end inline asm
	// begin inline asm
	addc.u32 %r8717, %r8717, 0;
	// end inline asm
	mul.lo.s32 	%r8803, %r9742, %r8467;
	// begin inline asm
	mad.lo.cc.u32 %r8808, %r9656, %r8803, %r8808; madc.hi.cc.u32 %r8894, %r9656, %r8803, %r8894;
	// end inline asm
	// begin inline asm
	madc.lo.cc.u32 %r8899, %r9656, %r8803, %r8899; madc.hi.cc.u32 %r8900, %r9656, %r8803, %r8900;
	// end inline asm
	// begin inline asm
	madc.lo.cc.u32 %r8905, %r9656, %r8803, %r8905; madc.hi.cc.u32 %r8906, %r9656, %r8803, %r8906;
	// end inline asm
	// begin inline asm
	madc.lo.cc.u32 %r8911, %r9656, %r8803, %r8911; madc.hi.cc.u32 %r8912, %r9656, %r8803, %r8912;
	// end inline asm
	// begin inline asm
	madc.lo.cc.u32 %r8917, %r9656, %r8803, %r8917; madc.hi.cc.u32 %r8918, %r9656, %r8803, %r8918;
	// end inline asm
	// begin inline asm
	madc.lo.cc.u32 %r8923, %r9656, %r8803, %r8923; madc.hi.cc.u32 %r8924, %r9656, %r8803, %r8924;
	// end inline asm
	// begin inline asm
	madc.lo.cc.u32 %r8929, %r9656, %r8803, %r8929; madc.hi.cc.u32 %r8930, %r9656, %r8803, %r8930;
	// end inline asm
	// begin inline asm
	madc.lo.cc.u32 %r8935, %r9656, %r8803, %r8935; madc.hi.cc.u32 %r8936, %r9656, %r8803, %r8936;
	// end inline asm
	// begin inline asm
	madc.lo.cc.u32 %r8941, %r9656, %r8803, %r8941; madc.hi.cc.u32 %r8942, %r9656, %r8803, %r8942;
	// end inline asm
	// begin inline asm
	madc.lo.cc.u32 %r8947, %r9656, %r8803, %r8947; madc.hi.cc.u32 %r8948, %r9656, %r8803, %r8948;
	// end inline asm
	// begin inline asm
	madc.lo.cc.u32 %r8953, %r9656, %r8803, %r8953; madc.hi.cc.u32 %r8954, %r9656, %r8803, %r8954;
	// end inline asm
	// begin inline asm
	madc.lo.cc.u32 %r8959, %r9656, %r8803, %r8959; madc.hi.cc.u32 %r8960, %r9656, %r8803, %r8960;
	// end inline asm
	// begin inline asm
	madc.lo.cc.u32 %r8965, %r9656, %r8803, %r8965; madc.hi.cc.u32 %r8966, %r9656, %r8803, %r8966;
	// end inline asm
	// begin inline asm
	madc.lo.cc.u32 %r8971, %r9656, %r8803, %r8971; madc.hi.cc.u32 %r8717, %r9656, %r8803, %r8717;
	// end inline asm
	// begin inline asm
	mad.lo.cc.u32 %r8467, %r9656, %r8803, %r8467; madc.hi.cc.u32 %r8553, %r9656, %r8803, %r8553;
	// end inline asm
	// begin inline asm
	madc.lo.cc.u32 %r8558, %r9656, %r8803, %r8558; madc.hi.cc.u32 %r8559, %r9656, %r8803, %r8559;
	// end inline asm
	// begin inline asm
	madc.lo.cc.u32 %r8564, %r9656, %r8803, %r8564; madc.hi.cc.u32 %r8565, %r9656, %r8803, %r8565;
	// end inline asm
	// begin inline asm
	madc.lo.cc.u32 %r8570, %r9656, %r8803, %r8570; madc.hi.cc.u32 %r8571, %r9656, %r8803, %r8571;
	// end inline asm
	// begin inline asm
	madc.lo.cc.u32 %r8576, %r9656, %r8803, %r8576; madc.hi.cc.u32 %r8577, %r9656, %r8803, %r8577;
	// end inline asm
	// begin inline asm
	madc.lo.cc.u32 %r8582, %r9656, %r8803, %r8582; madc.hi.cc.u32 %r8583, %r9656, %r8803, %r8583;
	// end inline asm
	// begin inline asm
	madc.lo.cc.u32 %r8588, %r9656, %r8803, %r8588; madc.hi.cc.u32 %r8589, %r9656, %r8803, %r8589;
	// end inline asm
	// begin inline asm
	madc.lo.cc.u32 %r8594, %r9617, %r8803, %r8594; madc.hi.cc.u32 %r8595, %r9617, %r8803, %r8595;
	// end inline asm
	// begin inline asm
	madc.lo.cc.u32 %r8600, %r9656, %r8803, %r8600; madc.hi.cc.u32 %r8601, %r9656, %r8803, %r8601;
	// end inline asm
	// begin inline asm
	madc.lo.cc.u32 %r8606, %r9656, %r8803, %r8606; madc.hi.cc.u32 %r8607, %r9656, %r8803, %r8607;
	// end inline asm
	// begin inline asm
	madc.lo.cc.u32 %r8612, %r9656, %r8803, %r8612; madc.hi.cc.u32 %r8613, %r9656, %r8803, %r8613;
	// end inline asm
	// begin inline asm
	madc.lo.cc.u32 %r8618, %r9656, %r8803, %r8618; madc.hi.cc.u32 %r8619, %r9656, %r8803, %r8619;
	// end inline asm
	// begin inline asm
	madc.lo.cc.u32 %r8624, %r9656, %r8803, %r8624; madc.hi.cc.u32 %r8625, %r9656, %r8803, %r8625;
	// end inline asm
	// begin inline asm
	madc.lo.cc.u32 %r8630, %r9656, %r8803, %r8630; madc.hi.cc.u32 %r8376, %r9656, %r8803, %r8376;
	// end inline asm
	// begin inline asm
	addc.u32 %r8717, %r8717, 0;
	// end inline asm
	// begin inline asm
	add.cc.u32 %r8808, %r8808, %r8553;
	// end inline asm
	mov.b32 	%r8974, 802510713;
	// begin inline asm
	madc.lo.cc.u32 %r9149, %r9154, %r8974, %r8558; madc.hi.cc.u32 %r9235, %r9154, %r8974, %r8559;
	// end inline asm
	// begin inline asm
	madc.lo.cc.u32 %r9240, %r9160, %r8974, %r8564; madc.hi.cc.u32 %r9241, %r9160, %r8974, %r8565;
	// end inline asm
	// begin inline asm
	madc.lo.cc.u32 %r9246, %r9166, %r8974, %r8570; madc.hi.cc.u32 %r9247, %r9166, %r8974, %r8571;
	// end inline asm
	// begin inline asm
	madc.lo.cc.u32 %r9252, %r9172, %r8974, %r8576; madc.hi.cc.u32 %r9253, %r9172, %r8974, %r8577;
	// end inline asm
	// begin inline asm
	madc.lo.cc.u32 %r9258, %r9178, %r8974, %r8582; madc.hi.cc.u32 %r9259, %r9178, %r8974, %r8583;
	// end inline asm
	// begin inline asm
	madc.lo.cc.u32 %r9264, %r9184, %r8974, %r8588; madc.hi.cc.u32 %r9265, %r9184, %r8974, %r8589;
	// end inline asm
	// begin inline asm
	madc.lo.cc.u32 %r9270, %r9190, %r8974, %r8594; madc.hi.cc.u32 %r9271, %r9190, %r8974, %r8595;
	// end inline asm
	// begin inline asm
	madc.lo.cc.u32 %r9276, %r9196, %r8974, %r8600; madc.hi.cc.u32 %r9277, %r9196, %r8974, %r8601;
	// end inline asm
	// begin inline asm
	madc.lo.cc.u32 %r9282, %r9202, %r8974, %r8606; madc.hi.cc.u32 %r9283, %r9202, %r8974, %r8607;
	// end inline asm
	// begin inline asm
	madc.lo.cc.u32 %r9288, %r9208, %r8974, %r8612; madc.hi.cc.u32 %r9289, %r9208, %r8974, %r8613;
	// end inline asm
	// begin inline asm
	madc.lo.cc.u32 %r9294, %r9214, %r8974, %r8618; madc.hi.cc.u32 %r9295, %r9214, %r8974, %r8619;
	// end inline asm
	// begin inline asm
	madc.lo.cc.u32 %r9300, %r9220, %r8974, %r8624; madc.hi.cc.u32 %r9301, %r9220, %r8974, %r8625;
	// end inline asm
	// begin inline asm
	madc.lo.cc.u32 %r9306, %r9226, %r8974, %r8630; madc.hi.cc.u32 %r9307, %r9226, %r8974, %r8376;
	// end inline asm
	// begin inline asm
	madc.lo.cc.u32 %r9312, %r9232, %r8974, 0; madc.hi.u32 %r9058, %r9232, %r8974, 0;
	// end inline asm
	// begin inline asm
	mad.lo.cc.u32 %r8808, %r9236, %r8974, %r8808; madc.hi.cc.u32 %r8894, %r9236, %r8974, %r8894;
	// end inline asm
	// begin inline asm
	madc.lo.cc.u32 %r8899, %r9242, %r8974, %r8899; madc.hi.cc.u32 %r8900, %r9242, %r8974, %r8900;
	// end inline asm
	// begin inline asm
	madc.lo.cc.u32 %r8905, %r9248, %r8974, %r8905; madc.hi.cc.u32 %r8906, %r9248, %r8974, %r8906;
	// end inline asm
	// begin inline asm
	madc.lo.cc.u32 %r8911, %r9254, %r8974, %r8911; madc.hi.cc.u32 %r8912, %r9254, %r8974, %r8912;
	// end inline asm
	// begin inline asm
	madc.lo.cc.u32 %r8917, %r9260, %r8974, %r8917; madc.hi.cc.u32 %r8918, %r9260, %r8974, %r8918;
	// end inline asm
	// begin inline asm
	madc.lo.cc.u32 %r8923, %r9266, %r8974, %r8923; madc.hi.cc.u32 %r8924, %r9266, %r8974, %r8924;
	// end inline asm
	// begin inline asm
	madc.lo.cc.u32 %r8929, %r9272, %r8974, %r8929; madc.hi.cc.u32 %r8930, %r9272, %r8974, %r8930;
	// end inline asm
	// begin inline asm
	madc.lo.cc.u32 %r8935, %r9278, %r8974, %r8935; madc.hi.cc.u32 %r8936, %r9278, %r8974, %r8936;
	// end inline asm
	// begin inline asm
	madc.lo.cc.u32 %r8941, %r9284, %r8974, %r8941; madc.hi.cc.u32 %r8942, %r9284, %r8974, %r8942;
	// end inline asm
	// begin inline asm
	madc.lo.cc.u32 %r8947, %r9290, %r8974, %r8947; madc.hi.cc.u32 %r8948, %r9290, %r8974, %r8948;
	// end inline asm
	// begin inline asm
	madc.lo.cc.u32 %r8953, %r9296, %r8974, %r8953; madc.hi.cc.u32 %r8954, %r9296, %r8974, %r8954;
	// end inline asm
	// begin inline asm
	madc.lo.cc.u32 %r8959, %r9302, %r8974, %r8959; madc.hi.cc.u32 %r8960, %r9302, %r8974, %r8960;
	// end inline asm
	// begin inline asm
	madc.lo.cc.u32 %r8965, %r9308, %r8974, %r8965; madc.hi.cc.u32 %r8966, %r9308, %r8974, %r8966;
	// end inline asm
	// begin inline asm
	madc.lo.cc.u32 %r8971, %r9314, %r8974, %r8971; madc.hi.cc.u32 %r8717, %r9314, %r8974, %r8717;
	// end inline asm
	// begin inline asm
	addc.u32 %r9058, %r9058, 0;
	// end inline asm
	mul.lo.s32 	%r9144, %r9742, %r8808;
	// begin inline asm
	mad.lo.cc.u32 %r9149, %r9656, %r9144, %r9149; madc.hi.cc.u32 %r9235, %r9656, %r9144, %r9235;
	// end inline asm
	// begin inline asm
	madc.lo.cc.u32 %r9240, %r9656, %r9144, %r9240; madc.hi.cc.u32 %r9241, %r9656, %r9144, %r9241;
	// end inline asm
	// begin inline asm
	madc.lo.cc.u32 %r9246, %r9656, %r9144, %r9246; madc.hi.cc.u32 %r9247, %r9656, %r9144, %r9247;
	// end inline asm
	// begin inline asm
	madc.lo.cc.u32 %r9252, %r9656, %r9144, %r9252; madc.hi.cc.u32 %r9253, %r9656, %r9144, %r9253;
	// end inline asm
	// begin inline asm
	madc.lo.cc.u32 %r9258, %r9656, %r9144, %r9258; madc.hi.cc.u32 %r9259, %r9656, %r9144, %r9259;
	// end inline asm
	// begin inline asm
	madc.lo.cc.u32 %r9264, %r9656, %r9144, %r9264; madc.hi.cc.u32 %r9265, %r9656, %r9144, %r9265;
	// end inline asm
	// begin inline asm
	madc.lo.cc.u32 %r9270, %r9656, %r9144, %r9270; madc.hi.cc.u32 %r9271, %r9656, %r9144, %r9271;
	// end inline asm
	// begin inline asm
	madc.lo.cc.u32 %r9276, %r9656, %r9144, %r9276; madc.hi.cc.u32 %r9277, %r9656, %r9144, %r9277;
	// end inline asm
	// begin inline asm
	madc.lo.cc.u32 %r9282, %r9656, %r9144, %r9282; madc.hi.cc.u32 %r9283, %r9656, %r9144, %r9283;
	// end inline asm
	// begin inline asm
	madc.lo.cc.u32 %r9288, %r9656, %r9144, %r9288; madc.hi.cc.u32 %r9289, %r9656, %r9144, %r9289;
	// end inline asm
	// begin inline asm
	madc.lo.cc.u32 %r9294, %r9656, %r9144, %r9294; madc.hi.cc.u32 %r9295, %r9656, %r9144, %r9295;
	// end inline asm
	// begin inline asm
	madc.lo.cc.u32 %r9300, %r9656, %r9144, %r9300; madc.hi.cc.u32 %r9301, %r9656, %r9144, %r9301;
	// end inline asm
	// begin inline asm
	madc.lo.cc.u32 %r9306, %r9656, %r9144, %r9306; madc.hi.cc.u32 %r9307, %r9656, %r9144, %r9307;
	// end inline asm
	// begin inline asm
	madc.lo.cc.u32 %r9312, %r9656, %r9144, %r9312; madc.hi.cc.u32 %r9058, %r9656, %r9144, %r9058;
	// end inline asm
	// begin inline asm
	mad.lo.cc.u32 %r8808, %r9656, %r9144, %r8808; madc.hi.cc.u32 %r8894, %r9656, %r9144, %r8894;
	// end inline asm
	// begin inline asm
	madc.lo.cc.u32 %r8899, %r9656, %r9144, %r8899; madc.hi.cc.u32 %r8900, %r9656, %r9144, %r8900;
	// end inline asm
	// begin inline asm
	madc.lo.cc.u32 %r8905, %r9656, %r9144, %r8905; madc.hi.cc.u32 %r8906, %r9656, %r9144, %r8906;
	// end inline asm
	// begin inline asm
	madc.lo.cc.u32 %r8911, %r9656, %r9144, %r8911; madc.hi.cc.u32 %r8912, %r9656, %r9144, %r8912;
	// end inline asm
	// begin inline asm
	madc.lo.cc.u32 %r8917, %r9656, %r9144, %r8917; madc.hi.cc.u32 %r8918, %r9656, %r9144, %r8918;
	// end inline asm
	// begin inline asm
	madc.lo.cc.u32 %r8923, %r9656, %r9144, %r8923; madc.hi.cc.u32 %r8924, %r9656, %r9144, %r8924;
	// end inline asm
	// begin inline asm
	madc.lo.cc.u32 %r8929, %r9656, %r9144, %r8929; madc.hi.cc.u32 %r8930, %r9656, %r9144, %r8930;
	// end inline asm
	// begin inline asm
	madc.lo.cc.u32 %r8935, %r9617, %r9144, %r8935; madc.hi.cc.u32 %r8936, %r9617, %r9144, %r8936;
	// end inline asm
	// begin inline asm
	madc.lo.cc.u32 %r8941, %r9656, %r9144, %r8941; madc.hi.cc.u32 %r8942, %r9656, %r9144, %r8942;
	// end inline asm
	// begin inline asm
	madc.lo.cc.u32 %r8947, %r9656, %r9144, %r8947; madc.hi.cc.u32 %r8948, %r9656, %r9144, %r8948;
	// end inline asm
	// begin inline asm
	madc.lo.cc.u32 %r8953, %r9656, %r9144, %r8953; madc.hi.cc.u32 %r8954, %r9656, %r9144, %r8954;
	// end inline asm
	// begin inline asm
	madc.lo.cc.u32 %r8959, %r9656, %r9144, %r8959; madc.hi.cc.u32 %r8960, %r9656, %r9144, %r8960;
	// end inline asm
	// begin inline asm
	madc.lo.cc.u32 %r8965, %r9656, %r9144, %r8965; madc.hi.cc.u32 %r8966, %r9656, %r9144, %r8966;
	// end inline asm
	// begin inline asm
	madc.lo.cc.u32 %r8971, %r9656, %r9144, %r8971; madc.hi.cc.u32 %r8717, %r9656, %r9144, %r8717;
	// end inline asm
	// begin inline asm
	addc.u32 %r9058, %r9058, 0;
	// end inline asm
	// begin inline asm
	add.cc.u32 %r9149, %r9149, %r8894;
	// end inline asm
	mov.b32 	%r9315, -1052732393;
	// begin inline asm
	madc.lo.cc.u32 %r9490, %r9154, %r9315, %r8899; madc.hi.cc.u32 %r9493, %r9154, %r9315, %r8900;
	// end inline asm
	// begin inline asm
	madc.lo.cc.u32 %r9496, %r9160, %r9315, %r8905; madc.hi.cc.u32 %r9499, %r9160, %r9315, %r8906;
	// end inline asm
	// begin inline asm
	madc.lo.cc.u32 %r9502, %r9166, %r9315, %r8911; madc.hi.cc.u32 %r9505, %r9166, %r9315, %r8912;
	// end inline asm
	// begin inline asm
	madc.lo.cc.u32 %r9508, %r9172, %r9315, %r8917; madc.hi.cc.u32 %r9511, %r9172, %r9315, %r8918;
	// end inline asm
	// begin inline asm
	madc.lo.cc.u32 %r9514, %r9178, %r9315, %r8923; madc.hi.cc.u32 %r9517, %r9178, %r9315, %r8924;
	// end inline asm
	// begin inline asm
	madc.lo.cc.u32 %r9520, %r9184, %r9315, %r8929; madc.hi.cc.u32 %r9523, %r9184, %r9315, %r8930;
	// end inline asm
	// begin inline asm
	madc.lo.cc.u32 %r9526, %r9190, %r9315, %r8935; madc.hi.cc.u32 %r9529, %r9190, %r9315, %r8936;
	// end inline asm
	// begin inline asm
	madc.lo.cc.u32 %r9532, %r9196, %r9315, %r8941; madc.hi.cc.u32 %r9535, %r9196, %r9315, %r8942;
	// end inline asm
	// begin inline asm
	madc.lo.cc.u32 %r9538, %r9202, %r9315, %r8947; madc.hi.cc.u32 %r9541, %r9202, %r9315, %r8948;
	// end inline asm
	// begin inline asm
	madc.lo.cc.u32 %r9544, %r9208, %r9315, %r8953; madc.hi.cc.u32 %r9547, %r9208, %r9315, %r8954;
	// end inline asm
	// begin inline asm
	madc.lo.cc.u32 %r9550, %r9214, %r9315, %r8959; madc.hi.cc.u32 %r9553, %r9214, %r9315, %r8960;
	// end inline asm
	// begin inline asm
	madc.lo.cc.u32 %r9556, %r9220, %r9315, %r8965; madc.hi.cc.u32 %r9559, %r9220, %r9315, %r8966;
	// end inline asm
	// begin inline asm
	madc.lo.cc.u32 %r9562, %r9226, %r9315, %r8971; madc.hi.cc.u32 %r9565, %r9226, %r9315, %r8717;
	// end inline asm
	// begin inline asm
	madc.lo.cc.u32 %r9568, %r9232, %r9315, 0; madc.hi.u32 %r9399, %r9232, %r9315, 0;
	// end inline asm
	// begin inline asm
	mad.lo.cc.u32 %r9149, %r9236, %r9315, %r9149; madc.hi.cc.u32 %r9235, %r9236, %r9315, %r9235;
	// end inline asm
	// begin inline asm
	madc.lo.cc.u32 %r9240, %r9242, %r9315, %r9240; madc.hi.cc.u32 %r9241, %r9242, %r9315, %r9241;
	// end inline asm
	// begin inline asm
	madc.lo.cc.u32 %r9246, %r9248, %r9315, %r9246; madc.hi.cc.u32 %r9247, %r9248, %r9315, %r9247;
	// end inline asm
	// begin inline asm
	madc.lo.cc.u32 %r9252, %r9254, %r9315, %r9252; madc.hi.cc.u32 %r9253, %r9254, %r9315, %r9253;
	// end inline asm
	// begin inline asm
	madc.lo.cc.u32 %r9258, %r9260, %r9315, %r9258; madc.hi.cc.u32 %r9259, %r9260, %r9315, %r9259;
	// end inline asm
	// begin inline asm
	madc.lo.cc.u32 %r9264, %r9266, %r9315, %r9264; madc.hi.cc.u32 %r9265, %r9266, %r9315, %r9265;
	// end inline asm
	// begin inline asm
	madc.lo.cc.u32 %r9270, %r9272, %r9315, %r9270; madc.hi.cc.u32 %r9271, %r9272, %r9315, %r9271;
	// end inline asm
	// begin inline asm
	madc.lo.cc.u32 %r9276, %r9278, %r9315, %r9276; madc.hi.cc.u32 %r9277, %r9278, %r9315, %r9277;
	// end inline asm
	// begin inline asm
	madc.lo.cc.u32 %r9282, %r9284, %r9315, %r9282; madc.hi.cc.u32 %r9283, %r9284, %r9315, %r9283;
	// end inline asm
	// begin inline asm
	madc.lo.cc.u32 %r9288, %r9290, %r9315, %r9288; madc.hi.cc.u32 %r9289, %r9290, %r9315, %r9289;
	// end inline asm
	// begin inline asm
	madc.lo.cc.u32 %r9294, %r9296, %r9315, %r9294; madc.hi.cc.u32 %r9295, %r9296, %r9315, %r9295;
	// end inline asm
	// begin inline asm
	madc.lo.cc.u32 %r9300, %r9302, %r9315, %r9300; madc.hi.cc.u32 %r9301, %r9302, %r9315, %r9301;
	// end inline asm
	// begin inline asm
	madc.lo.cc.u32 %r9306, %r9308, %r9315, %r9306; madc.hi.cc.u32 %r9307, %r9308, %r9315, %r9307;
	// end inline asm
	// begin inline asm
	madc.lo.cc.u32 %r9312, %r9314, %r9315, %r9312; madc.hi.cc.u32 %r9058, %r9314, %r9315, %r9058;
	// end inline asm
	// begin inline asm
	addc.u32 %r9399, %r9399, 0;
	// end inline asm
	mul.lo.s32 	%r9485, %r9742, %r9149;
	// begin inline asm
	mad.lo.cc.u32 %r9490, %r9656, %r9485, %r9490; madc.hi.cc.u32 %r9493, %r9656, %r9485, %r9493;
	// end inline asm
	// begin inline asm
	madc.lo.cc.u32 %r9496, %r9656, %r9485, %r9496; madc.hi.cc.u32 %r9499, %r9656, %r9485, %r9499;
	// end inline asm
	// begin inline asm
	madc.lo.cc.u32 %r9502, %r9656, %r9485, %r9502; madc.hi.cc.u32 %r9505, %r9656, %r9485, %r9505;
	// end inline asm
	// begin inline asm
	madc.lo.cc.u32 %r9508, %r9656, %r9485, %r9508; madc.hi.cc.u32 %r9511, %r9656, %r9485, %r9511;
	// end inline asm
	// begin inline asm
	madc.lo.cc.u32 %r9514, %r9656, %r9485, %r9514; madc.hi.cc.u32 %r9517, %r9656, %r9485, %r9517;
	// end inline asm
	// begin inline asm
	madc.lo.cc.u32 %r9520, %r9656, %r9485, %r9520; madc.hi.cc.u32 %r9523, %r9656, %r9485, %r9523;
	// end inline asm
	// begin inline asm
	madc.lo.cc.u32 %r9526, %r9656, %r9485, %r9526; madc.hi.cc.u32 %r9529, %r9656, %r9485, %r9529;
	// end inline asm
	// begin inline asm
	madc.lo.cc.u32 %r9532, %r9656, %r9485, %r9532; madc.hi.cc.u32 %r9535, %r9656, %r9485, %r9535;
	// end inline asm
	// begin inline asm
	madc.lo.cc.u32 %r9538, %r9656, %r9485, %r9538; madc.hi.cc.u32 %r9541, %r9656, %r9485, %r9541;
	// end inline asm
	// begin inline asm
	madc.lo.cc.u32 %r9544, %r9656, %r9485, %r9544; madc.hi.cc.u32 %r9547, %r9656, %r9485, %r9547;
	// end inline asm
	// begin inline asm
	madc.lo.cc.u32 %r9550, %r9656, %r9485, %r9550; madc.hi.cc.u32 %r9553, %r9656, %r9485, %r9553;
	// end inline asm
	// begin inline asm
	madc.lo.cc.u32 %r9556, %r9656, %r9485, %r9556; madc.hi.cc.u32 %r9559, %r9656, %r9485, %r9559;
	// end inline asm
	// begin inline asm
	madc.lo.cc.u32 %r9562, %r9656, %r9485, %r9562; madc.hi.cc.u32 %r9565, %r9656, %r9485, %r9565;
	// end inline asm
	// begin inline asm
	madc.lo.cc.u32 %r9568, %r9656, %r9485, %r9568; madc.hi.cc.u32 %r9399, %r9656, %r9485, %r9399;
	// end inline asm
	// begin inline asm
	mad.lo.cc.u32 %r9149, %r9656, %r9485, %r9149; madc.hi.cc.u32 %r9235, %r9656, %r9485, %r9235;
	// end inline asm
	// begin inline asm
	madc.lo.cc.u32 %r9240, %r9656, %r9485, %r9240; madc.hi.cc.u32 %r9241, %r9656, %r9485, %r9241;
	// end inline asm
	// begin inline asm
	madc.lo.cc.u32 %r9246, %r9656, %r9485, %r9246; madc.hi.cc.u32 %r9247, %r9656, %r9485, %r9247;
	// end inline asm
	// begin inline asm
	madc.lo.cc.u32 %r9252, %r9656, %r9485, %r9252; madc.hi.cc.u32 %r9253, %r9656, %r9485, %r9253;
	// end inline asm
	// begin inline asm
	madc.lo.cc.u32 %r9258, %r9656, %r9485, %r9258; madc.hi.cc.u32 %r9259, %r9656, %r9485, %r9259;
	// end inline asm
	// begin inline asm
	madc.lo.cc.u32 %r9264, %r9656, %r9485, %r9264; madc.hi.cc.u32 %r9265, %r9656, %r9485, %r9265;
	// end inline asm
	// begin inline asm
	madc.lo.cc.u32 %r9270, %r9656, %r9485, %r9270; madc.hi.cc.u32 %r9271, %r9656, %r9485, %r9271;
	// end inline asm
	// begin inline asm
	madc.lo.cc.u32 %r9276, %r9617, %r9485, %r9276; madc.hi.cc.u32 %r9277, %r9617, %r9485, %r9277;
	// end inline asm
	// begin inline asm
	madc.lo.cc.u32 %r9282, %r9656, %r9485, %r9282; madc.hi.cc.u32 %r9283, %r9656, %r9485, %r9283;
	// end inline asm
	// begin inline asm
	madc.lo.cc.u32 %r9288, %r9656, %r9485, %r9288; madc.hi.cc.u32 %r9289, %r9656, %r9485, %r9289;
	// end inline asm
	// begin inline asm
	madc.lo.cc.u32 %r9294, %r9656, %r9485, %r9294; madc.hi.cc.u32 %r9295, %r9656, %r9485, %r9295;
	// end inline asm
	// begin inline asm
	madc.lo.cc.u32 %r9300, %r9656, %r9485, %r9300; madc.hi.cc.u32 %r9301, %r9656, %r9485, %r9301;
	// end inline asm
	// begin inline asm
	madc.lo.cc.u32 %r9306, %r9656, %r9485, %r9306; madc.hi.cc.u32 %r9307, %r9656, %r9485, %r9307;
	// end inline asm
	// begin inline asm
	madc.lo.cc.u32 %r9312, %r9656, %r9485, %r9312; madc.hi.cc.u32 %r9058, %r9656, %r9485, %r9058;
	// end inline asm
	// begin inline asm
	addc.u32 %r9399, %r9399, 0;
	// end inline asm
	// begin inline asm
	add.cc.u32 %r9490, %r9490, %r9235;
	// end inline asm
	// begin inline asm
	addc.cc.u32 %r9493, %r9493, %r9240;
	// end inline asm
	// begin inline asm
	addc.cc.u32 %r9496, %r9496, %r9241;
	// end inline asm
	// begin inline asm
	addc.cc.u32 %r9499, %r9499, %r9246;
	// end inline asm
	// begin inline asm
	addc.cc.u32 %r9502, %r9502, %r9247;
	// end inline asm
	// begin inline asm
	addc.cc.u32 %r9505, %r9505, %r9252;
	// end inline asm
	// begin inline asm
	addc.cc.u32 %r9508, %r9508, %r9253;
	// end inline asm
	// begin inline asm
	addc.cc.u32 %r9511, %r9511, %r9258;
	// end inline asm
	// begin inline asm
	addc.cc.u32 %r9514, %r9514, %r9259;
	// end inline asm
	// begin inline asm
	addc.cc.u32 %r9517, %r9517, %r9264;
	// end inline asm
	// begin inline asm
	addc.cc.u32 %r9520, %r9520, %r9265;
	// end inline asm
	// begin inline asm
	addc.cc.u32 %r9523, %r9523, %r9270;
	// end inline asm
	// begin inline asm
	addc.cc.u32 %r9526, %r9526, %r9271;
	// end inline asm
	// begin inline asm
	addc.cc.u32 %r9529, %r9529, %r9276;
	// end inline asm
	// begin inline asm
	addc.cc.u32 %r9532, %r9532, %r9277;
	// end inline asm
	// begin inline asm
	addc.cc.u32 %r9535, %r9535, %r9282;
	// end inline asm
	// begin inline asm
	addc.cc.u32 %r9538, %r9538, %r9283;
	// end inline asm
	// begin inline asm
	addc.cc.u32 %r9541, %r9541, %r9288;
	// end inline asm
	// begin inline asm
	addc.cc.u32 %r9544, %r9544, %r9289;
	// end inline asm
	// begin inline asm
	addc.cc.u32 %r9547, %r9547, %r9294;
	// end inline asm
	// begin inline asm
	addc.cc.u32 %r9550, %r9550, %r9295;
	// end inline asm
	// begin inline asm
	addc.cc.u32 %r9553, %r9553, %r9300;
	// end inline asm
	// begin inline asm
	addc.cc.u32 %r9556, %r9556, %r9301;
	// end inline asm
	// begin inline asm
	addc.cc.u32 %r9559, %r9559, %r9306;
	// end inline asm
	// begin inline asm
	addc.cc.u32 %r9562, %r9562, %r9307;
	// end inline asm
	// begin inline asm
	addc.cc.u32 %r9565, %r9565, %r9312;
	// end inline asm
	// begin inline asm
	addc.cc.u32 %r9568, %r9568, %r9058;
	// end inline asm
	// begin inline asm
	addc.u32 %r9399, %r9399, 0;
	// end inline asm
	// begin inline asm
	{ .reg.pred %top;
	// end inline asm
	// begin inline asm
	sub.cc.u32 %r9573, %r9490, %r9656;
	// end inline asm
	// begin inline asm
	subc.cc.u32 %r9576, %r9493, %r9656;
	// end inline asm
	// begin inline asm
	subc.cc.u32 %r9579, %r9496, %r9656;
	// end inline asm
	// begin inline asm
	subc.cc.u32 %r9582, %r9499, %r9656;
	// end inline asm
	// begin inline asm
	subc.cc.u32 %r9585, %r9502, %r9656;
	// end inline asm
	// begin inline asm
	subc.cc.u32 %r9588, %r9505, %r9656;
	// end inline asm
	// begin inline asm
	subc.cc.u32 %r9591, %r9508, %r9656;
	// end inline asm
	// begin inline asm
	subc.cc.u32 %r9594, %r9511, %r9656;
	// end inline asm
	// begin inline asm
	subc.cc.u32 %r9597, %r9514, %r9656;
	// end inline asm
	// begin inline asm
	subc.cc.u32 %r9600, %r9517, %r9656;
	// end inline asm
	// begin inline asm
	subc.cc.u32 %r9603, %r9520, %r9656;
	// end inline asm
	// begin inline asm
	subc.cc.u32 %r9606, %r9523, %r9656;
	// end inline asm
	// begin inline asm
	subc.cc.u32 %r9609, %r9526, %r9656;
	// end inline asm
	// begin inline asm
	subc.cc.u32 %r9612, %r9529, %r9656;
	// end inline asm
	// begin inline asm
	subc.cc.u32 %r9615, %r9532, %r9617;
	// end inline asm
	// begin inline asm
	subc.cc.u32 %r9618, %r9535, %r9656;
	// end inline asm
	// begin inline asm
	subc.cc.u32 %r9621, %r9538, %r9656;
	// end inline asm
	// begin inline asm
	subc.cc.u32 %r9624, %r9541, %r9656;
	// end inline asm
	// begin inline asm
	subc.cc.u32 %r9627, %r9544, %r9656;
	// end inline asm
	// begin inline asm
	subc.cc.u32 %r9630, %r9547, %r9656;
	// end inline asm
	// begin inline asm
	subc.cc.u32 %r9633, %r9550, %r9656;
	// end inline asm
	// begin inline asm
	subc.cc.u32 %r9636, %r9553, %r9656;
	// end inline asm
	// begin inline asm
	subc.cc.u32 %r9639, %r9556, %r9656;
	// end inline asm
	// begin inline asm
	subc.cc.u32 %r9642, %r9559, %r9656;
	// end inline asm
	// begin inline asm
	subc.cc.u32 %r9645, %r9562, %r9656;
	// end inline asm
	// begin inline asm
	subc.cc.u32 %r9648, %r9565, %r9656;
	// end inline asm
	// begin inline asm
	subc.cc.u32 %r9651, %r9568, %r9656;
	// end inline asm
	// begin inline asm
	subc.cc.u32 %r9654, %r9399, %r9656;
	// end inline asm
	// begin inline asm
	subc.u32 %r9657, 0, 0; setp.eq.u32 %top, %r9657, 0;
	// end inline asm
	// begin inline asm
	@%top mov.b32 %r9490, %r9573;
	// end inline asm
	// begin inline asm
	@%top mov.b32 %r9493, %r9576;
	// end inline asm
	// begin inline asm
	@%top mov.b32 %r9496, %r9579;
	// end inline asm
	// begin inline asm
	@%top mov.b32 %r9499, %r9582;
	// end inline asm
	// begin inline asm
	@%top mov.b32 %r9502, %r9585;
	// end inline asm
	// begin inline asm
	@%top mov.b32 %r9505, %r9588;
	// end inline asm
	// begin inline asm
	@%top mov.b32 %r9508, %r9591;
	// end inline asm
	// begin inline asm
	@%top mov.b32 %r9511, %r9594;
	// end inline asm
	// begin inline asm
	@%top mov.b32 %r9514, %r9597;
	// end inline asm
	// begin inline asm
	@%top mov.b32 %r9517, %r9600;
	// end inline asm
	// begin inline asm
	@%top mov.b32 %r9520, %r9603;
	// end inline asm
	// begin inline asm
	@%top mov.b32 %r9523, %r9606;
	// end inline asm
	// begin inline asm
	@%top mov.b32 %r9526, %r9609;
	// end inline asm
	// begin inline asm
	@%top mov.b32 %r9529, %r9612;
	// end inline asm
	// begin inline asm
	@%top mov.b32 %r9532, %r9615;
	// end inline asm
	// begin inline asm
	@%top mov.b32 %r9535, %r9618;
	// end inline asm
	// begin inline asm
	@%top mov.b32 %r9538, %r9621;
	// end inline asm
	// begin inline asm
	@%top mov.b32 %r9541, %r9624;
	// end inline asm
	// begin inline asm
	@%top mov.b32 %r9544, %r9627;
	// end inline asm
	// begin inline asm
	@%top mov.b32 %r9547, %r9630;
	// end inline asm
	// begin inline asm
	@%top mov.b32 %r9550, %r9633;
	// end inline asm
	// begin inline asm
	@%top mov.b32 %r9553, %r9636;
	// end inline asm
	// begin inline asm
	@%top mov.b32 %r9556, %r9639;
	// end inline asm
	// begin inline asm
	@%top mov.b32 %r9559, %r9642;
	// end inline asm
	// begin inline asm
	@%top mov.b32 %r9562, %r9645;
	// end inline asm
	// begin inline asm
	@%top mov.b32 %r9565, %r9648;
	// end inline asm
	// begin inline asm
	@%top mov.b32 %r9568, %r9651;
	// end inline asm
	// begin inline asm
	@%top mov.b32 %r9399, %r9654;
	// end inline asm
	// begin inline asm
	}
	// end inline asm
	cvta.to.global.u64 	%rd2, %rd1;
	st.global.u32 	[%rd2+4], %r9493;
	st.global.u32 	[%rd2+8], %r9496;
	st.global.u32 	[%rd2+12], %r9499;
	st.global.u32 	[%rd2+16], %r9502;
	st.global.u32 	[%rd2+20], %r9505;
	st.global.u32 	[%rd2+24], %r9508;
	st.global.u32 	[%rd2+28], %r9511;
	st.global.u32 	[%rd2+32], %r9514;
	st.global.u32 	[%rd2+36], %r9517;
	st.global.u32 	[%rd2+40], %r9520;
	st.global.u32 	[%rd2+44], %r9523;
	st.global.u32 	[%rd2+48], %r9526;
	st.global.u32 	[%rd2+52], %r9529;
	st.global.u32 	[%rd2+56], %r9532;
	st.global.u32 	[%rd2+60], %r9535;
	st.global.u32 	[%rd2+64], %r9538;
	st.global.u32 	[%rd2+68], %r9541;
	st.global.u32 	[%rd2+72], %r9544;
	st.global.u32 	[%rd2+76], %r9547;
	st.global.u32 	[%rd2+80], %r9550;
	st.global.u32 	[%rd2+84], %r9553;
	st.global.u32 	[%rd2+88], %r9556;
	st.global.u32 	[%rd2+92], %r9559;
	st.global.u32 	[%rd2+96], %r9562;
	st.global.u32 	[%rd2+100], %r9565;
	st.global.u32 	[%rd2+104], %r9568;
	st.global.u32 	[%rd2+108], %r9399;
	mov.b32 	%r9743, 895;
	st.global.u32 	[%rd2], %r9743;
	ret;

}


// ===== COMPILED SASS (sm_100) =====

	.target	sm_100

	.elftype	@"ET_EXEC"


//--------------------- .note.nv.tkinfo           --------------------------
	.section	.note.nv.tkinfo,"",@"SHT_NOTE"
	.sectionflags	@"SHF_NOTE_NV_TKINFO"
	.tkinfo
        /*0018*/ 	.word	0x00000002
        /*0030*/ 	.string	""
        /*0030*/ 	.string	"ptxas"
        /*0030*/ 	.string	"Cuda compilation tools, release 13.0, V13.0.88"
        /*0030*/ 	.string	"Build cuda_13.0.r13.0/compiler.36424714_0"
        /*0030*/ 	.string	"-arch sm_100 -m 64 "



//--------------------- .note.nv.cuinfo           --------------------------
	.section	.note.nv.cuinfo,"",@"SHT_NOTE"
	.sectionflags	@"SHF_NOTE_NV_CUINFO"
        /*0018*/ 	.short	0x0002
        /*001a*/ 	.short	0x0064
        /*001c*/ 	.short	0x0082
	.zero		2


//--------------------- .nv.info                  --------------------------
	.section	.nv.info,"",@"SHT_CUDA_INFO"
	.align	4


	//----- nvinfo : EIATTR_REGCOUNT
	.align		4
        /*0000*/ 	.byte	0x04, 0x2f
        /*0002*/ 	.short	(.L_14 - .L_13)
	.align		4
.L_13:
        /*0004*/ 	.word	index@(_Z5func1Pj)
        /*0008*/ 	.word	0x00000016


	//----- nvinfo : EIATTR_FRAME_SIZE
	.align		4
.L_14:
        /*000c*/ 	.byte	0x04, 0x11
        /*000e*/ 	.short	(.L_16 - .L_15)
	.align		4
.L_15:
        /*0010*/ 	.word	index@(_Z5func1Pj)
        /*0014*/ 	.word	0x00000000


	//----- nvinfo : EIATTR_MIN_STACK_SIZE
	.align		4
.L_16:
        /*0018*/ 	.byte	0x04, 0x12
        /*001a*/ 	.short	(.L_18 - .L_17)
	.align		4
.L_17:
        /*001c*/ 	.word	index@(_Z5func1Pj)
        /*0020*/ 	.word	0x00000000
.L_18:


//--------------------- .nv.compat                --------------------------
	.section	.nv.compat,"",@"SHT_CUDA_COMPAT_INFO"
	.align	4
        /*0000*/ 	.byte	0x02, 0x09, 0x00, 0x00, 0x02, 0x02, 0x01, 0x00, 0x02, 0x05, 0x05, 0x00, 0x03, 0x07, 0x01, 0x01
        /*0010*/ 	.byte	0x02, 0x03, 0x00, 0x00, 0x02, 0x06, 0x01, 0x00, 0x04, 0x0b, 0x08, 0x00, 0x09, 0x00, 0x00, 0x00
        /*0020*/ 	.byte	0x00, 0x00, 0x00, 0x00


//--------------------- .nv.info._Z5func1Pj       --------------------------
	.section	.nv.info._Z5func1Pj,"",@"SHT_CUDA_INFO"
	.sectionflags	@""
	.align	4


	//----- nvinfo : EIATTR_CUDA_API_VERSION
	.align		4
        /*0000*/ 	.byte	0x04, 0x37
        /*0002*/ 	.short	(.L_20 - .L_19)
.L_19:
        /*0004*/ 	.word	0x00000082


	//----- nvinfo : EIATTR_KPARAM_INFO
	.align		4
.L_20:
        /*0008*/ 	.byte	0x04, 0x17
        /*000a*/ 	.short	(.L_22 - .L_21)
.L_21:
        /*000c*/ 	.word	0x00000000
        /*0010*/ 	.short	0x0000
        /*0012*/ 	.short	0x0000
        /*0014*/ 	.byte	0x00, 0xf5, 0x21, 0x00


	//----- nvinfo : EIATTR_SPARSE_MMA_MASK
	.align		4
.L_22:
        /*0018*/ 	.byte	0x03, 0x50
        /*001a*/ 	.short	0x0000


	//----- nvinfo : EIATTR_MAXREG_COUNT
	.align		4
        /*001c*/ 	.byte	0x03, 0x1b
        /*001e*/ 	.short	0x0040


	//----- nvinfo : EIATTR_MERCURY_ISA_VERSION
	.align		4
        /*0020*/ 	.byte	0x03, 0x5f
        /*0022*/ 	.short	0x0101


	//----- nvinfo : EIATTR_VRC_CTA_INIT_COUNT
	.align		4
        /*0024*/ 	.byte	0x02, 0x4a
	.zero		1
	.zero		1


	//----- nvinfo : EIATTR_EXIT_INSTR_OFFSETS
	.align		4
        /*0028*/ 	.byte	0x04, 0x1c
        /*002a*/ 	.short	(.L_24 - .L_23)


	//   ....[0]....
.L_23:
        /*002c*/ 	.word	0x00007cb0


	//----- nvinfo : EIATTR_MAX_THREADS
	.align		4
.L_24:
        /*0030*/ 	.byte	0x04, 0x05
        /*0032*/ 	.short	(.L_26 - .L_25)
.L_25:
        /*0034*/ 	.word	0x00000400
        /*0038*/ 	.word	0x00000001
        /*003c*/ 	.word	0x00000001


	//----- nvinfo : EIATTR_CBANK_PARAM_SIZE
	.align		4
.L_26:
        /*0040*/ 	.byte	0x03, 0x19
        /*0042*/ 	.short	0x0008


	//----- nvinfo : EIATTR_PARAM_CBANK
	.align		4
        /*0044*/ 	.byte	0x04, 0x0a
        /*0046*/ 	.short	(.L_28 - .L_27)
	.align		4
.L_27:
        /*0048*/ 	.word	index@(.nv.constant0._Z5func1Pj)
        /*004c*/ 	.short	0x0380
        /*004e*/ 	.short	0x0008


	//----- nvinfo : EIATTR_SW_WAR
	.align		4
.L_28:
        /*0050*/ 	.byte	0x04, 0x36
        /*0052*/ 	.short	(.L_30 - .L_29)
.L_29:
        /*0054*/ 	.word	0x00000008
.L_30:


//--------------------- .nv.callgraph             --------------------------
	.section	.nv.callgraph,"",@"SHT_CUDA_CALLGRAPH"
	.align	4
	.sectionentsize	8
	.align		4
        /*0000*/ 	.word	0x00000000
	.align		4
        /*0004*/ 	.word	0xffffffff
	.align		4
        /*0008*/ 	.word	0x00000000
	.align		4
        /*000c*/ 	.word	0xfffffffe
	.align		4
        /*0010*/ 	.word	0x00000000
	.align		4
        /*0014*/ 	.word	0xfffffffd
	.align		4
        /*0018*/ 	.word	0x00000000
	.align		4
        /*001c*/ 	.word	0xfffffffc


//--------------------- .nv.constant3             --------------------------
	.section	.nv.constant3,"a",@progbits
	.align	16
.nv.constant3:
	.type		_ZN34_INTERNAL_40a30e28_4_k_cu_0fa90d9b6device11ALT_BN128_PE,@object
	.size		_ZN34_INTERNAL_40a30e28_4_k_cu_0fa90d9b6device11ALT_BN128_PE,(_ZN34_INTERNAL_40a30e28_4_k_cu_0fa90d9b6device12ALT_BN128_RRE - _ZN34_INTERNAL_40a30e28_4_k_cu_0fa90d9b6device11ALT_BN128_PE)
_ZN34_INTERNAL_40a30e28_4_k_cu_0fa90d9b6device11ALT_BN128_PE:
        /*0000*/ 	.byte	0x47, 0xfd, 0x7c, 0xd8, 0x16, 0x8c, 0x20, 0x3c, 0x8d, 0xca, 0x71, 0x68, 0x91, 0x6a, 0x81, 0x97
        /*0010*/ 	.byte	0x5d, 0x58, 0x81, 0x81, 0xb6, 0x45, 0x50, 0xb8, 0x29, 0xa0, 0x31, 0xe1, 0x72, 0x4e, 0x64, 0x30
	.type		_ZN34_INTERNAL_40a30e28_4_k_cu_0fa90d9b6device12ALT_BN128_RRE,@object
	.size		_ZN34_INTERNAL_40a30e28_4_k_cu_0fa90d9b6device12ALT_BN128_RRE,(_ZN34_INTERNAL_40a30e28_4_k_cu_0fa90d9b6device13ALT_BN128_oneE - _ZN34_INTERNAL_40a30e28_4_k_cu_0fa90d9b6device12ALT_BN128_RRE)
_ZN34_INTERNAL_40a30e28_4_k_cu_0fa90d9b6device12ALT_BN128_RRE:
        /*0020*/ 	.byte	0x89, 0xfa, 0x8a, 0x53, 0x5b, 0xfc, 0x2c, 0xf3, 0xfb, 0x01, 0x45, 0xd4, 0x11, 0x19, 0xe7, 0xb5
        /*0030*/ 	.byte	0xf6, 0x7f, 0x41, 0x0a, 0xff, 0x1e, 0xab, 0x47, 0x1f, 0x35, 0xb8, 0xca, 0x71, 0x9f, 0xd8, 0x06
	.type		_ZN34_INTERNAL_40a30e28_4_k_cu_0fa90d9b6device13ALT_BN128_oneE,@object
	.size		_ZN34_INTERNAL_40a30e28_4_k_cu_0fa90d9b6device13ALT_BN128_oneE,(_ZN34_INTERNAL_40a30e28_4_k_cu_0fa90d9b6device13ALT_BN128_Px4E - _ZN34_INTERNAL_40a30e28_4_k_cu_0fa90d9b6device13ALT_BN128_oneE)
_ZN34_INTERNAL_40a30e28_4_k_cu_0fa90d9b6device13ALT_BN128_oneE:
        /*0040*/ 	.byte	0x9d, 0x0d, 0x8f, 0xc5, 0x8d, 0x43, 0x5d, 0xd3, 0x3d, 0x0b, 0xc7, 0xf5, 0x28, 0xeb, 0x78, 0x0a
        /*0050*/ 	.byte	0x2c, 0x46, 0x79, 0x78, 0x6f, 0xa3, 0x6e, 0x66, 0x2f, 0xdf, 0x07, 0x9a, 0xc1, 0x77, 0x0a, 0x0e
	.type		_ZN34_INTERNAL_40a30e28_4_k_cu_0fa90d9b6device13ALT_BN128_Px4E,@object
	.size		_ZN34_INTERNAL_40a30e28_4_k_cu_0fa90d9b6device13ALT_BN128_Px4E,(_ZN34_INTERNAL_40a30e28_4_k_cu_0fa90d9b6device12ALT_BN128_M0E - _ZN34_INTERNAL_40a30e28_4_k_cu_0fa90d9b6device13ALT_BN128_Px4E)
_ZN34_INTERNAL_40a30e28_4_k_cu_0fa90d9b6device13ALT_BN128_Px4E:
        /*0060*/ 	.byte	0x1c, 0xf5, 0xf3, 0x61, 0x5b, 0x30, 0x82, 0xf0, 0x34, 0x2a, 0xc7, 0xa1, 0x45, 0xaa, 0x05, 0x5e
        /*0070*/ 	.byte	0x76, 0x61, 0x05, 0x06, 0xda, 0x16, 0x41, 0xe1, 0xa6, 0x80, 0xc6, 0x84, 0xcb, 0x39, 0x91, 0xc1
	.type		_ZN34_INTERNAL_40a30e28_4_k_cu_0fa90d9b6device12ALT_BN128_M0E,@object
	.size		_ZN34_INTERNAL_40a30e28_4_k_cu_0fa90d9b6device12ALT_BN128_M0E,(.L_4 - _ZN34_INTERNAL_40a30e28_4_k_cu_0fa90d9b6device12ALT_BN128_M0E)
_ZN34_INTERNAL_40a30e28_4_k_cu_0fa90d9b6device12ALT_BN128_M0E:
        /*0080*/ 	.byte	0x89, 0x63, 0x86, 0xe4
.L_4:
	.zero		12
	.type		_ZN34_INTERNAL_40a30e28_4_k_cu_0fa90d9b6device12MNT4753_Fr_PE,@object
	.size		_ZN34_INTERNAL_40a30e28_4_k_cu_0fa90d9b6device12MNT4753_Fr_PE,(_ZN34_INTERNAL_40a30e28_4_k_cu_0fa90d9b6device13MNT4753_Fr_M0E - _ZN34_INTERNAL_40a30e28_4_k_cu_0fa90d9b6device12MNT4753_Fr_PE)
_ZN34_INTERNAL_40a30e28_4_k_cu_0fa90d9b6device12MNT4753_Fr_PE:
        /*0090*/ 	.byte	0x01, 0x00, 0x00, 0x40, 0xe2, 0x76, 0x07, 0xd9, 0x4f, 0x3a, 0xa1, 0x0f, 0x17, 0x99, 0xa0, 0x4e
        /*00a0*/ 	.byte	0x97, 0x57, 0x00, 0x3f, 0xbc, 0x81, 0xc3, 0xd6, 0xa4, 0x3a, 0x99, 0x34, 0x76, 0xf9, 0xdf, 0xb9
        /*00b0*/ 	.byte	0x36, 0x26, 0x21, 0x29, 0x94, 0xca, 0xeb, 0x3e, 0x9b, 0xa9, 0x59, 0xc8, 0x28, 0x5c, 0x6c, 0xb2
        /*00c0*/ 	.byte	0x9d, 0xf7, 0x5a, 0xa1, 0xd9, 0x24, 0xd1, 0x99, 0x8d, 0xed, 0xa0, 0xe8, 0x25, 0xb9, 0xfd, 0x07
        /*00d0*/ 	.byte	0x73, 0xd8, 0x97, 0x6c, 0xf9, 0xe8, 0xb7, 0x5e, 0xed, 0xaf, 0x8f, 0x5b, 0x50, 0x97, 0xf9, 0xb7
        /*00e0*/ 	.byte	0xad, 0xcd, 0xe2, 0xee, 0x22, 0x90, 0x22, 0x10, 0x11, 0xc4, 0x92, 0x2d, 0xc6, 0xc4, 0x01, 0x00
	.type		_ZN34_INTERNAL_40a30e28_4_k_cu_0fa90d9b6device13MNT4753_Fr_M0E,@object
	.size		_ZN34_INTERNAL_40a30e28_4_k_cu_0fa90d9b6device13MNT4753_Fr_M0E,(.L_6 - _ZN34_INTERNAL_40a30e28_4_k_cu_0fa90d9b6device13MNT4753_Fr_M0E)
_ZN34_INTERNAL_40a30e28_4_k_cu_0fa90d9b6device13MNT4753_Fr_M0E:
        /*00f0*/ 	.byte	0xff, 0xff, 0xff, 0x3f
.L_6:
	.zero		12
	.type		_ZN34_INTERNAL_40a30e28_4_k_cu_0fa90d9b6device11BLS12_377_PE,@object
	.size		_ZN34_INTERNAL_40a30e28_4_k_cu_0fa90d9b6device11BLS12_377_PE,(_ZN34_INTERNAL_40a30e28_4_k_cu_0fa90d9b6device12BLS12_377_M0E - _ZN34_INTERNAL_40a30e28_4_k_cu_0fa90d9b6device11BLS12_377_PE)
_ZN34_INTERNAL_40a30e28_4_k_cu_0fa90d9b6device11BLS12_377_PE:
        /*0100*/ 	.byte	0x01, 0x00, 0x00, 0x00, 0x00, 0xc0, 0x08, 0x85, 0x00, 0x00, 0x00, 0x30, 0x44, 0x5d, 0x0b, 0x17
        /*0110*/ 	.byte	0x00, 0x48, 0x09, 0xba, 0x2f, 0x62, 0xf3, 0x1e, 0x8f, 0x13, 0xf5, 0x00, 0xf3, 0xd9, 0x22, 0x1a
        /*0120*/ 	.byte	0x3b, 0x49, 0xa1, 0x6c, 0xc0, 0x05, 0x3b, 0xc6, 0xea, 0x10, 0xc5, 0x17, 0x46, 0x3a, 0xae, 0x01
	.type		_ZN34_INTERNAL_40a30e28_4_k_cu_0fa90d9b6device12BLS12_377_M0E,@object
	.size		_ZN34_INTERNAL_40a30e28_4_k_cu_0fa90d9b6device12BLS12_377_M0E,(.L_8 - _ZN34_INTERNAL_40a30e28_4_k_cu_0fa90d9b6device12BLS12_377_M0E)
_ZN34_INTERNAL_40a30e28_4_k_cu_0fa90d9b6device12BLS12_377_M0E:
        /*0130*/ 	.byte	0xff, 0xff, 0xff, 0xff
.L_8:
	.zero		12
	.type		_ZN34_INTERNAL_40a30e28_4_k_cu_0fa90d9b6device12Curve1024_P0E,@object
	.size		_ZN34_INTERNAL_40a30e28_4_k_cu_0fa90d9b6device12Curve1024_P0E,(_ZN34_INTERNAL_40a30e28_4_k_cu_0fa90d9b6device12Curve1024_M0E - _ZN34_INTERNAL_40a30e28_4_k_cu_0fa90d9b6device12Curve1024_P0E)
_ZN34_INTERNAL_40a30e28_4_k_cu_0fa90d9b6device12Curve1024_P0E:
        /*0140*/ 	.byte	0xff, 0xff, 0xff, 0xff, 0xff, 0xff, 0xff, 0xff, 0xff, 0xff, 0xff, 0xff, 0xff, 0xff, 0xff, 0xff
        /*0150*/ 	.byte	0xff, 0xff, 0xff, 0xff, 0xff, 0xff, 0xff, 0xff, 0xff, 0xff, 0xff, 0xff, 0xff, 0xff, 0xff, 0xff
        /*0160*/ 	.byte	0xff, 0xff, 0xff, 0xff, 0xff, 0xff, 0xff, 0xff, 0xff, 0xff, 0xff, 0xff, 0xff, 0xff, 0xff, 0xff
        /*0170*/ 	.byte	0xff, 0xff, 0xff, 0xff, 0xff, 0xff, 0xff, 0xff, 0xff, 0xff, 0xff, 0xff, 0xff, 0xff, 0xff, 0xff
        /*0180*/ 	.byte	0xfe, 0xff, 0xff, 0xff, 0xff, 0xff, 0xff, 0xff, 0xff, 0xff, 0xff, 0xff, 0xff, 0xff, 0xff, 0xff
        /*0190*/ 	.byte	0xff, 0xff, 0xff, 0xff, 0xff, 0xff, 0xff, 0xff, 0xff, 0xff, 0xff, 0xff, 0xff, 0xff, 0xff, 0xff
        /*01a0*/ 	.byte	0xff, 0xff, 0xff, 0xff, 0xff, 0xff, 0xff, 0xff, 0xff, 0xff, 0xff, 0xff, 0xff, 0xff, 0xff, 0xff
        /*01b0*/ 	.byte	0xff, 0xff, 0xff, 0xff, 0xff, 0xff, 0xff, 0xff, 0xff, 0xff, 0xff, 0xff, 0xff, 0xff, 0xff, 0xff
	.type		_ZN34_INTERNAL_40a30e28_4_k_cu_0fa90d9b6device12Curve1024_M0E,@object
	.size		_ZN34_INTERNAL_40a30e28_4_k_cu_0fa90d9b6device12Curve1024_M0E,(.L_10 - _ZN34_INTERNAL_40a30e28_4_k_cu_0fa90d9b6device12Curve1024_M0E)
_ZN34_INTERNAL_40a30e28_4_k_cu_0fa90d9b6device12Curve1024_M0E:
        /*01c0*/ 	.byte	0x01, 0x00, 0x00, 0x00
.L_10:
	.zero		12
	.type		_ZN34_INTERNAL_40a30e28_4_k_cu_0fa90d9b6device11Curve896_P0E,@object
	.size		_ZN34_INTERNAL_40a30e28_4_k_cu_0fa90d9b6device11Curve896_P0E,(_ZN34_INTERNAL_40a30e28_4_k_cu_0fa90d9b6device11Curve896_M0E - _ZN34_INTERNAL_40a30e28_4_k_cu_0fa90d9b6device11Curve896_P0E)
_ZN34_INTERNAL_40a30e28_4_k_cu_0fa90d9b6device11Curve896_P0E:
        /*01d0*/ 	.byte	0xff, 0xff, 0xff, 0xff, 0xff, 0xff, 0xff, 0xff, 0xff, 0xff, 0xff, 0xff, 0xff, 0xff, 0xff, 0xff
        /*01e0*/ 	.byte	0xff, 0xff, 0xff, 0xff, 0xff, 0xff, 0xff, 0xff, 0xff, 0xff, 0xff, 0xff, 0xff, 0xff, 0xff, 0xff
        /*01f0*/ 	.byte	0xff, 0xff, 0xff, 0xff, 0xff, 0xff, 0xff, 0xff, 0xff, 0xff, 0xff, 0xff, 0xff, 0xff, 0xff, 0xff
        /*0200*/ 	.byte	0xff, 0xff, 0xff, 0xff, 0xff, 0xff, 0xff, 0xff, 0xfe, 0xff, 0xff, 0xff, 0xff, 0xff, 0xff, 0xff
        /*0210*/ 	.byte	0xff, 0xff, 0xff, 0xff, 0xff, 0xff, 0xff, 0xff, 0xff, 0xff, 0xff, 0xff, 0xff, 0xff, 0xff, 0xff
        /*0220*/ 	.byte	0xff, 0xff, 0xff, 0xff, 0xff, 0xff, 0xff, 0xff, 0xff, 0xff, 0xff, 0xff, 0xff, 0xff, 0xff, 0xff
        /*0230*/ 	.byte	0xff, 0xff, 0xff, 0xff, 0xff, 0xff, 0xff, 0xff, 0xff, 0xff, 0xff, 0xff, 0xff, 0xff, 0xff, 0xff
	.type		_ZN34_INTERNAL_40a30e28_4_k_cu_0fa90d9b6device11Curve896_M0E,@object
	.size		_ZN34_INTERNAL_40a30e28_4_k_cu_0fa90d9b6device11Curve896_M0E,(.L_12 - _ZN34_INTERNAL_40a30e28_4_k_cu_0fa90d9b6device11Curve896_M0E)
_ZN34_INTERNAL_40a30e28_4_k_cu_0fa90d9b6device11Curve896_M0E:
        /*0240*/ 	.byte	0x01, 0x00, 0x00, 0x00
.L_12:


//--------------------- .text._Z5func1Pj          --------------------------
	.section	.text._Z5func1Pj,"ax",@progbits
	.align	128
        .global         _Z5func1Pj
        .type           _Z5func1Pj,@function
        .size           _Z5func1Pj,(.L_x_1 - _Z5func1Pj)
        .other          _Z5func1Pj,@"STO_CUDA_ENTRY STV_DEFAULT"
_Z5func1Pj:
.text._Z5func1Pj:
[----:B------:R-:W-:Y:S01]  /*0000*/  LDC R1, c[0x0][0x37c] ;  /* 0x0000df00ff017b82 */ /* 0x000fe20000000800 */
[----:B------:R-:W0:Y:S07]  /*0010*/  LDCU UR4, c[0x3][0x240] ;  /* 0x00c04800ff0477ac */ /* 0x000e2e0008000800 */
[----:B------:R-:W1:Y:S01]  /*0020*/  LDC.64 R2, c[0x0][0x380] ;  /* 0x0000e000ff027b82 */ /* 0x000e620000000a00 */
[----:B------:R-:W-:Y:S01]  /*0030*/  IMAD.MOV.U32 R5, RZ, RZ, 0x37f ;  /* 0x0000037fff057424 */ /* 0x000fe200078e00ff */
[----:B------:R-:W-:Y:S01]  /*0040*/  UMOV UR44, 0x840b5a06 ;  /* 0x840b5a06002c7882 */ /* 0x000fe20000000000 */
        /* <DEDUP_REMOVED lines=13> */
[----:B0-----:R-:W-:Y:S01]  /*0120*/  UIMAD UR60, UR4, 0x7a83441a, URZ ;  /* 0x7a83441a043c78a4 */ /* 0x001fe2000f8e02ff */
[----:B------:R-:W-:Y:S01]  /*0130*/  UMOV UR14, 0x63f7662c ;  /* 0x63f7662c000e7882 */ /* 0x000fe20000000000 */
[----:B------:R-:W-:-:S02]  /*0140*/  UMOV UR15, 0x6dd43ab3 ;  /* 0x6dd43ab3000f7882 */ /* 0x000fc40000000000 */
[----:B------:R-:W-:Y:S02]  /*0150*/  UIMAD.WIDE.U32 UR44, UP0, UR60, -0x1, UR44 ;  /* 0xffffffff3c2c78a5 */ /* 0x000fe4000f80002c */
[----:B------:R-:W-:Y:S02]  /*0160*/  UIMAD.WIDE.U32 UR28, UP1, UR60, -0x1, UR28 ;  /* 0xffffffff3c1c78a5 */ /* 0x000fe4000f82001c */
[----:B------:R-:W-:Y:S02]  /*0170*/  UIMAD.WIDE.U32.X UR18, UP0, UR60, -0x1, UR18, UP0 ;  /* 0xffffffff3c1278a5 */ /* 0x000fe40008000412 */
[----:B------:R-:W-:Y:S02]  /*0180*/  UIMAD.WIDE.U32.X UR20, UP1, UR60, -0x1, UR20, UP1 ;  /* 0xffffffff3c1478a5 */ /* 0x000fe40008820414 */
[----:B------:R-:W-:Y:S02]  /*0190*/  UIMAD.WIDE.U32.X UR22, UP0, UR60, -0x1, UR22, UP0 ;  /* 0xffffffff3c1678a5 */ /* 0x000fe40008000416 */
[----:B------:R-:W-:-:S02]  /*01a0*/  UIADD3 UR36, UPT, UPT, -UR60, -0x7bf4a5fa, URZ ;  /* 0x840b5a063c247890 */ /* 0x000fc4000fffe1ff */
[----:B------:R-:W-:Y:S02]  /*01b0*/  UIMAD.WIDE.U32.X UR68, UP1, UR60, -0x1, UR68, UP1 ;  /* 0xffffffff3c4478a5 */ /* 0x000fe40008820444 */
[----:B------:R-:W-:Y:S02]  /*01c0*/  UIMAD.WIDE.U32.X UR30, UP0, UR60, -0x1, UR30, UP0 ;  /* 0xffffffff3c1e78a5 */ /* 0x000fe4000800041e */
[----:B------:R-:W-:Y:S02]  /*01d0*/  UIADD3 UR36, UP2, UPT, UR36, UR29, URZ ;  /* 0x0000001d24247290 */ /* 0x000fe4000ff5e0ff */
[----:B------:R-:W-:Y:S01]  /*01e0*/  UIMAD.WIDE.U32.X UR14, UP1, UR60, -0x1, UR14, UP1 ;  /* 0xffffffff3c0e78a5 */ /* 0x000fe2000882040e */
[----:B------:R-:W-:Y:S01]  /*01f0*/  UMOV UR34, 0xd1831378 ;  /* 0xd183137800227882 */ /* 0x000fe20000000000 */
[----:B------:R-:W-:Y:S01]  /*0200*/  UMOV UR35, 0x7a9b7074 ;  /* 0x7a9b707400237882 */ /* 0x000fe20000000000 */
[----:B------:R-:W-:Y:S01]  /*0210*/  UMOV UR16, 0x5a3cbcea ;  /* 0x5a3cbcea00107882 */ /* 0x000fe20000000000 */
[----:B------:R-:W-:Y:S01]  /*0220*/  UMOV UR17, 0x44674bee ;  /* 0x44674bee00117882 */ /* 0x000fe20000000000 */
[----:B------:R-:W-:Y:S01]  /*0230*/  UMOV UR9, 0x73700cc1 ;  /* 0x73700cc100097882 */ /* 0x000fe20000000000 */
[----:B------:R-:W-:Y:S01]  /*0240*/  UIMAD.WIDE.U32.X UR34, UP5, UR60, -0x1, UR34, UP0 ;  /* 0xffffffff3c2278a5 */ /* 0x000fe200080a0422 */
[----:B------:R-:W-:Y:S01]  /*0250*/  UMOV UR37, UR45 ;  /* 0x0000002d00257c82 */ /* 0x000fe20008000000 */
[----:B------:R-:W-:-:S02]  /*0260*/  UIADD3 UR28, UPT, UPT, UR36, 0x7596f3a9, URZ ;  /* 0x7596f3a9241c7890 */ /* 0x000fc4000fffe0ff */
[----:B------:R-:W-:Y:S02]  /*0270*/  UIMAD.WIDE.U32.X UR20, UP2, UR9, 0x5b06dee7, UR20, UP2 ;  /* 0x5b06dee7091478a5 */ /* 0x000fe40009040414 */
[----:B------:R-:W-:Y:S01]  /*0280*/  UIMAD.WIDE.U32.X UR16, UP1, UR60, -0x1, UR16, UP1 ;  /* 0xffffffff3c1078a5 */ /* 0x000fe20008820410 */
[----:B------:R-:W-:Y:S01]  /*0290*/  UMOV UR42, 0x313feb6 ;  /* 0x0313feb6002a7882 */ /* 0x000fe20000000000 */
[----:B------:R-:W-:Y:S01]  /*02a0*/  UMOV UR43, 0x7cc915cf ;  /* 0x7cc915cf002b7882 */ /* 0x000fe20000000000 */
[----:B------:R-:W-:Y:S01]  /*02b0*/  UIMAD.WIDE.U32 UR36, UP0, UR9, 0x197958e9, UR36 ;  /* 0x197958e9092478a5 */ /* 0x000fe2000f800024 */
[----:B------:R-:W-:Y:S01]  /*02c0*/  UMOV UR26, 0x8e5ec456 ;  /* 0x8e5ec456001a7882 */ /* 0x000fe20000000000 */
[----:B------:R-:W-:Y:S01]  /*02d0*/  UMOV UR27, 0xb1730f1e ;  /* 0xb1730f1e001b7882 */ /* 0x000fe20000000000 */
[----:B------:R-:W-:Y:S02]  /*02e0*/  UIMAD.WIDE.U32.X UR42, UP5, UR60, -0x1, UR42, UP5 ;  /* 0xffffffff3c2a78a5 */ /* 0x000fe4000a8a042a */
[----:B------:R-:W-:-:S02]  /*02f0*/  UIMAD.WIDE.U32.X UR68, UP2, UR9, -0x5f0898ac, UR68, UP2 ;  /* 0xa0f76754094478a5 */ /* 0x000fc40009040444 */
[----:B------:R-:W-:Y:S02]  /*0300*/  UIMAD UR13, UR28, UR4, URZ ;  /* 0x000000041c0d72a4 */ /* 0x000fe4000f8e02ff */
[----:B------:R-:W-:Y:S01]  /*0310*/  UIMAD.WIDE.U32.X UR26, UP4, UR60, -0x1, UR26, UP1 ;  /* 0xffffffff3c1a78a5 */ /* 0x000fe2000888041a */
[----:B------:R-:W-:Y:S01]  /*0320*/  UMOV UR50, 0x72af1958 ;  /* 0x72af195800327882 */ /* 0x000fe20000000000 */
[----:B------:R-:W-:Y:S01]  /*0330*/  UMOV UR51, 0xcc3899d ;  /* 0x0cc3899d00337882 */ /* 0x000fe20000000000 */
[----:B------:R-:W-:Y:S01]  /*0340*/  UIMAD.WIDE.U32.X UR18, UP0, UR9, -0x6bd0515f, UR18, UP0 ;  /* 0x942faea1091278a5 */ /* 0x000fe20008000412 */
[----:B------:R-:W-:Y:S01]  /*0350*/  UMOV UR24, 0x75accb76 ;  /* 0x75accb7600187882 */ /* 0x000fe20000000000 */
[----:B------:R-:W-:Y:S01]  /*0360*/  UMOV UR25, 0x326bf010 ;  /* 0x326bf01000197882 */ /* 0x000fe20000000000 */
[----:B------:R-:W-:Y:S02]  /*0370*/  UIMAD.WIDE.U32.X UR50, UP5, UR60, -0x1, UR50, UP5 ;  /* 0xffffffff3c3278a5 */ /* 0x000fe4000a8a0432 */
[----:B------:R-:W-:-:S02]  /*0380*/  UIMAD.WIDE.U32.X UR14, UP3, UR9, 0x4748ffa, UR14, UP2 ;  /* 0x04748ffa090e78a5 */ /* 0x000fc4000906040e */
[----:B------:R-:W-:Y:S02]  /*0390*/  UIADD3 UR70, UPT, UPT, -UR13, UR20, URZ ;  /* 0x000000140d467290 */ /* 0x000fe4000fffe1ff */
[----:B------:R-:W-:Y:S01]  /*03a0*/  UIMAD.WIDE.U32.X UR24, UP4, UR60, -0x1, UR24, UP4 ;  /* 0xffffffff3c1878a5 */ /* 0x000fe2000a080418 */
[----:B------:R-:W-:Y:S01]  /*03b0*/  UMOV UR58, 0xc17a60ac ;  /* 0xc17a60ac003a7882 */ /* 0x000fe20000000000 */
[----:B------:R-:W-:Y:S01]  /*03c0*/  UMOV UR59, 0x3aef4c64 ;  /* 0x3aef4c64003b7882 */ /* 0x000fe20000000000 */
[----:B------:R-:W-:Y:S02]  /*03d0*/  UIMAD.WIDE.U32 UR20, UP2, UR13, -0x1, UR20 ;  /* 0xffffffff0d1478a5 */ /* 0x000fe4000f840014 */
[----:B------:R-:W-:Y:S01]  /*03e0*/  UIMAD.WIDE.U32.X UR22, UP0, UR9, 0x2e80f0d5, UR22, UP0 ;  /* 0x2e80f0d5091678a5 */ /* 0x000fe20008000416 */
[----:B------:R-:W-:Y:S01]  /*03f0*/  UMOV UR32, 0x22b3ef28 ;  /* 0x22b3ef2800207882 */ /* 0x000fe20000000000 */
[----:B------:R-:W-:Y:S01]  /*0400*/  UMOV UR33, 0x395a4269 ;  /* 0x395a426900217882 */ /* 0x000fe20000000000 */
[----:B------:R-:W-:-:S02]  /*0410*/  UIMAD.WIDE.U32.X UR58, UP5, UR60, -0x1, UR58, UP5 ;  /* 0xffffffff3c3a78a5 */ /* 0x000fc4000a8a043a */
[----:B------:R-:W-:Y:S01]  /*0420*/  UIMAD.WIDE.U32.X UR32, UP4, UR60, -0x2, UR32, UP4 ;  /* 0xfffffffe3c2078a5 */ /* 0x000fe2000a080420 */
[----:B------:R-:W-:Y:S01]  /*0430*/  UMOV UR38, 0x14809570 ;  /* 0x1480957000267882 */ /* 0x000fe20000000000 */
[----:B------:R-:W-:Y:S01]  /*0440*/  UMOV UR39, 0x79b331e5 ;  /* 0x79b331e500277882 */ /* 0x000fe20000000000 */
[----:B------:R-:W-:Y:S02]  /*0450*/  UIMAD.WIDE.U32.X UR16, UP3, UR9, -0x44f4d6a4, UR16, UP3 ;  /* 0xbb0b295c091078a5 */ /* 0x000fe40009860410 */
[----:B------:R-:W-:Y:S02]  /*0460*/  UIMAD.WIDE.U32.X UR68, UP2, UR13, -0x1, UR68, UP2 ;  /* 0xffffffff0d4478a5 */ /* 0x000fe40009040444 */
[----:B------:R-:W-:Y:S01]  /*0470*/  UIMAD.WIDE.U32.X UR30, UP0, UR9, -0x76d40862, UR30, UP0 ;  /* 0x892bf79e091e78a5 */ /* 0x000fe2000800041e */
[----:B------:R-:W-:Y:S01]  /*0480*/  UMOV UR40, 0xbf62d26 ;  /* 0x0bf62d2600287882 */ /* 0x000fe20000000000 */
[----:B------:R-:W-:Y:S01]  /*0490*/  UMOV UR41, 0xb67aee9 ;  /* 0x0b67aee900297882 */ /* 0x000fe20000000000 */
[----:B------:R-:W-:-:S02]  /*04a0*/  UIMAD.WIDE.U32.X UR38, UP5, UR60, -0x1, UR38, UP5 ;  /* 0xffffffff3c2678a5 */ /* 0x000fc4000a8a0426 */
[----:B------:R-:W-:Y:S01]  /*04b0*/  UIMAD.WIDE.U32.X UR40, UP4, UR60, -0x1, UR40, UP4 ;  /* 0xffffffff3c2878a5 */ /* 0x000fe2000a080428 */
[----:B------:R-:W-:Y:S01]  /*04c0*/  UMOV UR46, 0x4b4dd8b6 ;  /* 0x4b4dd8b6002e7882 */ /* 0x000fe20000000000 */
[----:B------:R-:W-:Y:S01]  /*04d0*/  UMOV UR47, 0x6a1ae0f ;  /* 0x06a1ae0f002f7882 */ /* 0x000fe20000000000 */
[----:B------:R-:W-:Y:S01]  /*04e0*/  UMOV UR29, UR37 ;  /* 0x00000025001d7c82 */ /* 0x000fe20008000000 */
[----:B------:R-:W-:Y:S02]  /*04f0*/  UIMAD.WIDE.U32.X UR26, UP3, UR9, -0x66de6e74, UR26, UP3 ;  /* 0x9921918c091a78a5 */ /* 0x000fe4000986041a */
[----:B------:R-:W-:Y:S02]  /*0500*/  UIMAD.WIDE.U32.X UR14, UP2, UR13, -0x1, UR14, UP2 ;  /* 0xffffffff0d0e78a5 */ /* 0x000fe4000904040e */
[----:B------:R-:W-:Y:S01]  /*0510*/  UIMAD.WIDE.U32.X UR34, UP0, UR9, 0x556edc31, UR34, UP0 ;  /* 0x556edc31092278a5 */ /* 0x000fe20008000422 */
[----:B------:R-:W-:Y:S01]  /*0520*/  UMOV UR48, 0x7163e73e ;  /* 0x7163e73e00307882 */ /* 0x000fe20000000000 */
[----:B------:R-:W-:Y:S01]  /*0530*/  UMOV UR49, 0x61992494 ;  /* 0x6199249400317882 */ /* 0x000fe20000000000 */
[----:B------:R-:W-:-:S02]  /*0540*/  UIMAD.WIDE.U32 UR28, UP1, UR13, -0x1, UR28 ;  /* 0xffffffff0d1c78a5 */ /* 0x000fc4000f82001c */
[----:B------:R-:W-:Y:S02]  /*0550*/  UIMAD.WIDE.U32.X UR46, UP5, UR60, -0x1, UR46, UP5 ;  /* 0xffffffff3c2e78a5 */ /* 0x000fe4000a8a042e */
        /* <DEDUP_REMOVED lines=9> */
[----:B------:R-:W-:Y:S02]  /*05f0*/  UIMAD.WIDE.U32.X UR54, UP5, UR60, -0x1, UR54, UP5 ;  /* 0xffffffff3c3678a5 */ /* 0x000fe4000a8a0436 */
[----:B------:R-:W-:Y:S01]  /*0600*/  UIMAD.WIDE.U32.X UR56, UP4, UR60, -0x1, UR56, UP4 ;  /* 0xffffffff3c3878a5 */ /* 0x000fe2000a080438 */
[----:B------:R-:W-:Y:S01]  /*0610*/  UMOV UR64, 0x6e332f40 ;  /* 0x6e332f4000407882 */ /* 0x000fe20000000000 */
[----:B------:R-:W-:Y:S01]  /*0620*/  UMOV UR65, 0x7418c761 ;  /* 0x7418c76100417882 */ /* 0x000fe20000000000 */
[----:B------:R-:W-:Y:S02]  /*0630*/  UIMAD.WIDE.U32.X UR32, UP3, UR9, 0xff103bc, UR32, UP3 ;  /* 0x0ff103bc092078a5 */ /* 0x000fe40009860420 */
[----:B------:R-:W-:Y:S02]  /*0640*/  UIMAD.WIDE.U32.X UR26, UP2, UR13, -0x1, UR26, UP2 ;  /* 0xffffffff0d1a78a5 */ /* 0x000fe4000904041a */
[----:B------:R-:W-:Y:S01]  /*0650*/  UIMAD.WIDE.U32.X UR50, UP0, UR9, 0x3ef9763f, UR50, UP0 ;  /* 0x3ef9763f093278a5 */ /* 0x000fe20008000432 */
        /* <DEDUP_REMOVED lines=14> */
[----:B------:R-:W-:Y:S02]  /*0740*/  UIMAD.WIDE.U32.X UR52, UP4, UR60, -0x1, UR66, UP4 ;  /* 0xffffffff3c3478a5 */ /* 0x000fe4000a080442 */
[----:B------:R-:W-:Y:S02]  /*0750*/  UIMAD.WIDE.U32.X UR48, UP3, UR9, -0x68007ea8, UR48, UP3 ;  /* 0x97ff8158093078a5 */ /* 0x000fe40009860430 */
[----:B------:R-:W-:Y:S02]  /*0760*/  UIMAD.WIDE.U32.X UR32, UP2, UR13, -0x1, UR32, UP2 ;  /* 0xffffffff0d2078a5 */ /* 0x000fe40009040420 */
[----:B------:R-:W-:Y:S01]  /*0770*/  UIMAD.WIDE.U32.X UR38, UP0, UR9, 0xe3e8f37, UR38, UP0 ;  /* 0x0e3e8f37092678a5 */ /* 0x000fe20008000426 */
[----:B------:R-:W-:Y:S01]  /*0780*/  UMOV UR62, 0xaaf599d0 ;  /* 0xaaf599d0003e7882 */ /* 0x000fe20000000000 */
[----:B------:R-:W-:Y:S01]  /*0790*/  UMOV UR63, 0xc9d4af2e ;  /* 0xc9d4af2e003f7882 */ /* 0x000fe20000000000 */
[----:B------:R-:W-:Y:S01]  /*07a0*/  UMOV UR66, 0x38242178 ;  /* 0x3824217800427882 */ /* 0x000fe20000000000 */
[----:B------:R-:W-:Y:S01]  /*07b0*/  UMOV UR67, 0x631e1b6d ;  /* 0x631e1b6d00437882 */ /* 0x000fe20000000000 */
[----:B------:R-:W-:-:S02]  /*07c0*/  UIMAD.WIDE.U32.X UR34, UP1, UR13, -0x1, UR34, UP1 ;  /* 0xffffffff0d2278a5 */ /* 0x000fc40008820422 */
[----:B------:R-:W-:Y:S02]  /*07d0*/  UIMAD.WIDE.U32.X UR62, UR60, -0x1, UR62, UP5 ;  /* 0xffffffff3c3e78a5 */ /* 0x000fe4000a8e043e */
[----:B------:R-:W-:Y:S02]  /*07e0*/  UIMAD.WIDE.U32.X UR60, UP4, UR60, -0x1, UR66, UP4 ;  /* 0xffffffff3c3c78a5 */ /* 0x000fe4000a080442 */
[----:B------:R-:W-:Y:S02]  /*07f0*/  UIMAD.WIDE.U32.X UR56, UP3, UR9, 0x848545f, UR56, UP3 ;  /* 0x0848545f093878a5 */ /* 0x000fe40009860438 */
[----:B------:R-:W-:Y:S02]  /*0800*/  UIMAD.WIDE.U32.X UR40, UP2, UR13, -0x1, UR40, UP2 ;  /* 0xffffffff0d2878a5 */ /* 0x000fe40009040428 */
[----:B------:R-:W-:Y:S02]  /*0810*/  UIMAD.WIDE.U32.X UR46, UP0, UR9, 0x79e55fd3, UR46, UP0 ;  /* 0x79e55fd3092e78a5 */ /* 0x000fe4000800042e */
[----:B------:R-:W-:-:S02]  /*0820*/  UIMAD.WIDE.U32.X UR42, UP1, UR13, -0x1, UR42, UP1 ;  /* 0xffffffff0d2a78a5 */ /* 0x000fc4000882042a */
[----:B------:R-:W-:Y:S02]  /*0830*/  UIADD3.X UR63, UPT, UPT, URZ, UR63, URZ, UP4, !UPT ;  /* 0x0000003fff3f7290 */ /* 0x000fe4000a7fe4ff */
[----:B------:R-:W-:Y:S02]  /*0840*/  UIMAD.WIDE.U32.X UR44, UP3, UR9, 0x32cb88e9, UR44, UP3 ;  /* 0x32cb88e9092c78a5 */ /* 0x000fe4000986042c */
[----:B------:R-:W-:Y:S02]  /*0850*/  UIMAD.WIDE.U32.X UR48, UP2, UR13, -0x1, UR48, UP2 ;  /* 0xffffffff0d3078a5 */ /* 0x000fe40009040430 */
[----:B------:R-:W-:Y:S02]  /*0860*/  UIMAD.WIDE.U32.X UR54, UP4, UR9, 0x6ec08783, UR54, UP0 ;  /* 0x6ec08783093678a5 */ /* 0x000fe40008080436 */
[----:B------:R-:W-:Y:S02]  /*0870*/  UIMAD.WIDE.U32.X UR50, UP1, UR13, -0x1, UR50, UP1 ;  /* 0xffffffff0d3278a5 */ /* 0x000fe40008820432 */
[----:B------:R-:W-:-:S02]  /*0880*/  UIMAD.WIDE.U32.X UR52, UP3, UR9, -0x6f0004e0, UR52, UP3 ;  /* 0x90fffb20093478a5 */ /* 0x000fc40009860434 */
[----:B------:R-:W-:Y:S02]  /*0890*/  UIMAD.WIDE.U32.X UR56, UP2, UR13, -0x1, UR56, UP2 ;  /* 0xffffffff0d3878a5 */ /* 0x000fe40009040438 */
[----:B------:R-:W-:Y:S02]  /*08a0*/  UIMAD.WIDE.U32.X UR64, UP4, UR9, -0x4aef9ca7, UR64, UP4 ;  /* 0xb5106359094078a5 */ /* 0x000fe4000a080440 */
[----:B------:R-:W-:Y:S02]  /*08b0*/  UIMAD.WIDE.U32.X UR58, UP5, UR13, -0x2, UR58, UP1 ;  /* 0xfffffffe0d3a78a5 */ /* 0x000fe400088a043a */
[----:B------:R-:W-:Y:S02]  /*08c0*/  UIMAD.WIDE.U32.X UR60, UP0, UR9, 0x1e5c9100, UR60, UP3 ;  /* 0x1e5c9100093c78a5 */ /* 0x000fe4000980043c */
[----:B------:R-:W-:Y:S02]  /*08d0*/  UIMAD.WIDE.U32.X UR44, UP1, UR13, -0x1, UR44, UP2 ;  /* 0xffffffff0d2c78a5 */ /* 0x000fe4000902042c */
[----:B------:R-:W-:-:S02]  /*08e0*/  UIMAD.WIDE.U32.X UR36, UP4, UR9, 0x536e6db9, UR36, UP4 ;  /* 0x536e6db9092478a5 */ /* 0x000fc4000a080424 */
[----:B------:R-:W-:Y:S02]  /*08f0*/  UIMAD.WIDE.U32.X UR38, UP5, UR13, -0x1, UR38, UP5 ;  /* 0xffffffff0d2678a5 */ /* 0x000fe4000a8a0426 */
[----:B------:R-:W-:Y:S02]  /*0900*/  UIMAD.WIDE.U32.X UR62, UP4, UR9, 0x7bcb2c8c, UR62, UP4 ;  /* 0x7bcb2c8c093e78a5 */ /* 0x000fe4000a08043e */
[----:B------:R-:W-:Y:S02]  /*0910*/  UIMAD.WIDE.U32.X UR66, UR9, -0x3ec0638, URZ, UP0 ;  /* 0xfc13f9c8094278a5 */ /* 0x000fe400080e04ff */
[----:B------:R-:W-:Y:S02]  /*0920*/  UIMAD.WIDE.U32.X UR52, UP1, UR13, -0x1, UR52, UP1 ;  /* 0xffffffff0d3478a5 */ /* 0x000fe40008820434 */
[----:B------:R-:W-:Y:S01]  /*0930*/  UIMAD.WIDE.U32.X UR46, UP5, UR13, -0x1, UR46, UP5 ;  /* 0xffffffff0d2e78a5 */ /* 0x000fe2000a8a042e */
[----:B------:R-:W-:Y:S01]  /*0940*/  UMOV UR28, UR29 ;  /* 0x0000001d001c7c82 */ /* 0x000fe20008000000 */
[----:B------:R-:W-:-:S02]  /*0950*/  UIADD3.X UR67, UPT, UPT, URZ, UR67, URZ, UP4, !UPT ;  /* 0x00000043ff437290 */ /* 0x000fc4000a7fe4ff */
[----:B------:R-:W-:Y:S02]  /*0960*/  UIMAD.WIDE.U32.X UR60, UP1, UR13, -0x1, UR60, UP1 ;  /* 0xffffffff0d3c78a5 */ /* 0x000fe4000882043c */
[----:B------:R-:W-:Y:S02]  /*0970*/  UIADD3 UR28, UP0, UPT, UR70, UR28, URZ ;  /* 0x0000001c461c7290 */ /* 0x000fe4000ff1e0ff */
[----:B------:R-:W-:Y:S01]  /*0980*/  UIMAD.WIDE.U32.X UR54, UP5, UR13, -0x1, UR54, UP5 ;  /* 0xffffffff0d3678a5 */ /* 0x000fe2000a8a0436 */
[----:B------:R-:W-:Y:S01]  /*0990*/  UMOV UR7, 0xb4d48631 ;  /* 0xb4d4863100077882 */ /* 0x000fe20000000000 */
[----:B------:R-:W-:Y:S01]  /*09a0*/  UMOV UR29, UR21 ;  /* 0x00000015001d7c82 */ /* 0x000fe20008000000 */
[----:B------:R-:W-:Y:S02]  /*09b0*/  UIMAD.WIDE.U32.X UR66, UR13, -0x1, UR66, UP1 ;  /* 0xffffffff0d4278a5 */ /* 0x000fe400088e0442 */
[----:B------:R-:W-:Y:S02]  /*09c0*/  UIADD3 UR20, UPT, UPT, UR28, -0x26480567, URZ ;  /* 0xd9b7fa991c147890 */ /* 0x000fe4000fffe0ff */
[----:B------:R-:W-:-:S02]  /*09d0*/  UIMAD.WIDE.U32.X UR18, UP0, UR7, 0x5b06dee7, UR18, UP0 ;  /* 0x5b06dee7071278a5 */ /* 0x000fc40008000412 */
[----:B------:R-:W-:Y:S02]  /*09e0*/  UIMAD.WIDE.U32 UR28, UP1, UR7, 0x197958e9, UR28 ;  /* 0x197958e9071c78a5 */ /* 0x000fe4000f82001c */
[----:B------:R-:W-:Y:S02]  /*09f0*/  UIMAD.WIDE.U32.X UR64, UP5, UR13, -0x1, UR64, UP5 ;  /* 0xffffffff0d4078a5 */ /* 0x000fe4000a8a0440 */
[----:B------:R-:W-:Y:S02]  /*0a00*/  UIMAD.WIDE.U32.X UR22, UP0, UR7, -0x5f0898ac, UR22, UP0 ;  /* 0xa0f76754071678a5 */ /* 0x000fe40008000416 */
[----:B------:R-:W-:Y:S02]  /*0a10*/  UIMAD.WIDE.U32.X UR68, UP1, UR7, -0x6bd0515f, UR68, UP1 ;  /* 0x942faea1074478a5 */ /* 0x000fe40008820444 */
[----:B------:R-:W-:Y:S02]  /*0a20*/  UIMAD.WIDE.U32.X UR36, UP5, UR13, -0x1, UR36, UP5 ;  /* 0xffffffff0d2478a5 */ /* 0x000fe4000a8a0424 */
[----:B------:R-:W-:-:S02]  /*0a30*/  UIMAD UR9, UR20, UR4, URZ ;  /* 0x00000004140972a4 */ /* 0x000fc4000f8e02ff */
[----:B------:R-:W-:Y:S02]  /*0a40*/  UIMAD.WIDE.U32.X UR30, UP0, UR7, 0x4748ffa, UR30, UP0 ;  /* 0x04748ffa071e78a5 */ /* 0x000fe4000800041e */
[----:B------:R-:W-:Y:S02]  /*0a50*/  UIMAD.WIDE.U32.X UR14, UP1, UR7, 0x2e80f0d5, UR14, UP1 ;  /* 0x2e80f0d5070e78a5 */ /* 0x000fe4000882040e */
[----:B------:R-:W-:Y:S02]  /*0a60*/  UIMAD.WIDE.U32.X UR62, UP5, UR13, -0x1, UR62, UP5 ;  /* 0xffffffff0d3e78a5 */ /* 0x000fe4000a8a043e */
[----:B------:R-:W-:Y:S02]  /*0a70*/  UIADD3 UR13, UPT, UPT, -UR9, UR18, URZ ;  /* 0x00000012090d7290 */ /* 0x000fe4000fffe1ff */
[----:B------:R-:W-:Y:S02]  /*0a80*/  UIMAD.WIDE.U32 UR18, UP2, UR9, -0x1, UR18 ;  /* 0xffffffff091278a5 */ /* 0x000fe4000f840012 */
[----:B------:R-:W-:-:S02]  /*0a90*/  UIMAD.WIDE.U32.X UR34, UP0, UR7, -0x44f4d6a4, UR34, UP0 ;  /* 0xbb0b295c072278a5 */ /* 0x000fc40008000422 */
[----:B------:R-:W-:Y:S02]  /*0aa0*/  UIMAD.WIDE.U32.X UR16, UP1, UR7, -0x76d40862, UR16, UP1 ;  /* 0x892bf79e071078a5 */ /* 0x000fe40008820410 */
[----:B------:R-:W-:Y:S02]  /*0ab0*/  UIMAD.WIDE.U32.X UR22, UP4, UR9, -0x1, UR22, UP2 ;  /* 0xffffffff091678a5 */ /* 0x000fe40009080416 */
[----:B------:R-:W-:Y:S02]  /*0ac0*/  UIMAD.WIDE.U32.X UR42, UP2, UR7, -0x66de6e74, UR42, UP0 ;  /* 0x9921918c072a78a5 */ /* 0x000fe4000804042a */
[----:B------:R-:W-:Y:S02]  /*0ad0*/  UIMAD.WIDE.U32.X UR26, UP3, UR7, 0x556edc31, UR26, UP1 ;  /* 0x556edc31071a78a5 */ /* 0x000fe4000886041a */
[----:B------:R-:W-:Y:S02]  /*0ae0*/  UIMAD.WIDE.U32.X UR50, UP2, UR7, -0x6425f4a1, UR50, UP2 ;  /* 0x9bda0b5f073278a5 */ /* 0x000fe40009040432 */
[----:B------:R-:W-:-:S02]  /*0af0*/  UIMAD.WIDE.U32.X UR24, UP3, UR7, -0x225f8c11, UR24, UP3 ;  /* 0xdda073ef071878a5 */ /* 0x000fc40009860418 */
[----:B------:R-:W-:Y:S02]  /*0b00*/  UIMAD.WIDE.U32.X UR58, UP2, UR7, 0xff103bc, UR58, UP2 ;  /* 0x0ff103bc073a78a5 */ /* 0x000fe4000904043a */
[----:B------:R-:W-:Y:S02]  /*0b10*/  UIMAD.WIDE.U32.X UR32, UP3, UR7, 0x3ef9763f, UR32, UP3 ;  /* 0x3ef9763f072078a5 */ /* 0x000fe40009860420 */
[----:B------:R-:W-:Y:S02]  /*0b20*/  UIMAD.WIDE.U32.X UR38, UP2, UR7, 0x499b63de, UR38, UP2 ;  /* 0x499b63de072678a5 */ /* 0x000fe40009040426 */
[----:B------:R-:W-:Y:S02]  /*0b30*/  UIMAD.WIDE.U32.X UR40, UP3, UR7, 0x47a18384, UR40, UP3 ;  /* 0x47a18384072878a5 */ /* 0x000fe40009860428 */
[----:B------:R-:W-:Y:S02]  /*0b40*/  UIMAD.WIDE.U32.X UR46, UP2, UR7, -0x68007ea8, UR46, UP2 ;  /* 0x97ff8158072e78a5 */ /* 0x000fe4000904042e */
[----:B------:R-:W-:-:S02]  /*0b50*/  UIMAD.WIDE.U32.X UR48, UP3, UR7, 0xe3e8f37, UR48, UP3 ;  /* 0x0e3e8f37073078a5 */ /* 0x000fc40009860430 */
[----:B------:R-:W-:Y:S02]  /*0b60*/  UIMAD.WIDE.U32.X UR54, UP2, UR7, 0x848545f, UR54, UP2 ;  /* 0x0848545f073678a5 */ /* 0x000fe40009040436 */
[----:B------:R-:W-:Y:S02]  /*0b70*/  UIMAD.WIDE.U32.X UR56, UP3, UR7, 0x79e55fd3, UR56, UP3 ;  /* 0x79e55fd3073878a5 */ /* 0x000fe40009860438 */
[----:B------:R-:W-:Y:S02]  /*0b80*/  UIMAD.WIDE.U32.X UR64, UP2, UR7, 0x32cb88e9, UR64, UP2 ;  /* 0x32cb88e9074078a5 */ /* 0x000fe40009040440 */
[----:B------:R-:W-:Y:S02]  /*0b90*/  UIMAD.WIDE.U32.X UR44, UP3, UR7, 0x6ec08783, UR44, UP3 ;  /* 0x6ec08783072c78a5 */ /* 0x000fe4000986042c */
[----:B------:R-:W-:Y:S02]  /*0ba0*/  UIMAD.WIDE.U32.X UR30, UP1, UR9, -0x1, UR30, UP4 ;  /* 0xffffffff091e78a5 */ /* 0x000fe4000a02041e */
[----:B------:R-:W-:-:S02]  /*0bb0*/  UIMAD.WIDE.U32.X UR52, UP3, UR7, -0x4aef9ca7, UR52, UP3 ;  /* 0xb5106359073478a5 */ /* 0x000fc40009860434 */
[----:B------:R-:W-:Y:S02]  /*0bc0*/  UIMAD.WIDE.U32.X UR36, UP2, UR7, -0x6f0004e0, UR36, UP2 ;  /* 0x90fffb20072478a5 */ /* 0x000fe40009040424 */
[----:B------:R-:W-:Y:S02]  /*0bd0*/  UIMAD.WIDE.U32.X UR34, UP1, UR9, -0x1, UR34, UP1 ;  /* 0xffffffff092278a5 */ /* 0x000fe40008820422 */
[----:B------:R-:W-:Y:S01]  /*0be0*/  UIADD3.X UR67, UPT, UPT, URZ, UR67, URZ, UP5, !UPT ;  /* 0x00000043ff437290 */ /* 0x000fe2000affe4ff */
[----:B------:R-:W-:Y:S01]  /*0bf0*/  UMOV UR21, UR29 ;  /* 0x0000001d00157c82 */ /* 0x000fe20008000000 */
[----:B------:R-:W-:Y:S02]  /*0c00*/  UIMAD.WIDE.U32.X UR60, UP3, UR7, 0x536e6db9, UR60, UP3 ;  /* 0x536e6db9073c78a5 */ /* 0x000fe4000986043c */
[----:B------:R-:W-:Y:S02]  /*0c10*/  UIMAD.WIDE.U32.X UR62, UP2, UR7, 0x1e5c9100, UR62, UP2 ;  /* 0x1e5c9100073e78a5 */ /* 0x000fe4000904043e */
[----:B------:R-:W-:-:S02]  /*0c20*/  UIMAD.WIDE.U32.X UR42, UP1, UR9, -0x1, UR42, UP1 ;  /* 0xffffffff092a78a5 */ /* 0x000fc4000882042a */
[----:B------:R-:W-:Y:S02]  /*0c30*/  UIMAD.WIDE.U32 UR20, UP0, UR9, -0x1, UR20 ;  /* 0xffffffff091478a5 */ /* 0x000fe4000f800014 */
[----:B------:R-:W-:Y:S02]  /*0c40*/  UIMAD.WIDE.U32.X UR66, UP3, UR7, 0x7bcb2c8c, UR66, UP3 ;  /* 0x7bcb2c8c074278a5 */ /* 0x000fe40009860442 */
[----:B------:R-:W-:Y:S02]  /*0c50*/  UIMAD.WIDE.U32.X UR28, UR7, -0x3ec0638, URZ, UP2 ;  /* 0xfc13f9c8071c78a5 */ /* 0x000fe400090e04ff */
[----:B------:R-:W-:Y:S02]  /*0c60*/  UIMAD.WIDE.U32.X UR50, UP1, UR9, -0x1, UR50, UP1 ;  /* 0xffffffff093278a5 */ /* 0x000fe40008820432 */
[----:B------:R-:W-:Y:S01]  /*0c70*/  UIADD3.X UR29, UPT, UPT, URZ, UR29, URZ, UP3, !UPT ;  /* 0x0000001dff1d7290 */ /* 0x000fe20009ffe4ff */
[----:B------:R-:W-:Y:S01]  /*0c80*/  UMOV UR20, UR21 ;  /* 0x0000001500147c82 */ /* 0x000fe20008000000 */
[----:B------:R-:W-:-:S02]  /*0c90*/  UIMAD.WIDE.U32.X UR58, UP3, UR9, -0x1, UR58, UP1 ;  /* 0xffffffff093a78a5 */ /* 0x000fc4000886043a */
[----:B------:R-:W-:Y:S02]  /*0ca0*/  UIADD3 UR18, UP2, UPT, UR13, UR20, URZ ;  /* 0x000000140d127290 */ /* 0x000fe4000ff5e0ff */
[----:B------:R-:W-:Y:S01]  /*0cb0*/  UIMAD.WIDE.U32.X UR68, UP0, UR9, -0x1, UR68, UP0 ;  /* 0xffffffff094478a5 */ /* 0x000fe20008000444 */
[----:B------:R-:W-:Y:S01]  /*0cc0*/  UMOV UR5, 0x2c86d3de ;  /* 0x2c86d3de00057882 */ /* 0x000fe20000000000 */
[----:B------:R-:W-:Y:S02]  /*0cd0*/  UIMAD.WIDE.U32.X UR38, UP3, UR9, -0x1, UR38, UP3 ;  /* 0xffffffff092678a5 */ /* 0x000fe40009860426 */
[----:B------:R-:W-:Y:S02]  /*0ce0*/  UIMAD.WIDE.U32 UR20, UP6, UR5, 0x197958e9, UR18 ;  /* 0x197958e9051478a5 */ /* 0x000fe4000f8c0012 */
[----:B------:R-:W-:Y:S02]  /*0cf0*/  UIMAD.WIDE.U32.X UR14, UP0, UR9, -0x1, UR14, UP0 ;  /* 0xffffffff090e78a5 */ /* 0x000fe4000800040e */
[----:B------:R-:W-:-:S02]  /*0d00*/  UIADD3 UR18, UPT, UPT, UR18, -0x4e86daf2, URZ ;  /* 0xb179250e12127890 */ /* 0x000fc4000fffe0ff */
[----:B------:R-:W-:Y:S02]  /*0d10*/  UIMAD.WIDE.U32.X UR46, UP3, UR9, -0x1, UR46, UP3 ;  /* 0xffffffff092e78a5 */ /* 0x000fe4000986042e */
[----:B------:R-:W-:Y:S02]  /*0d20*/  UIMAD.WIDE.U32.X UR16, UP0, UR9, -0x1, UR16, UP0 ;  /* 0xffffffff091078a5 */ /* 0x000fe40008000410 */
[----:B------:R-:W-:Y:S02]  /*0d30*/  UIMAD UR7, UR18, UR4, URZ ;  /* 0x00000004120772a4 */ /* 0x000fe4000f8e02ff */
[----:B------:R-:W-:Y:S02]  /*0d40*/  UIMAD.WIDE.U32.X UR54, UP3, UR9, -0x1, UR54, UP3 ;  /* 0xffffffff093678a5 */ /* 0x000fe40009860436 */
[----:B------:R-:W-:Y:S01]  /*0d50*/  UIMAD.WIDE.U32.X UR68, UP2, UR5, 0x5b06dee7, UR68, UP2 ;  /* 0x5b06dee7054478a5 */ /* 0x000fe20009040444 */
[----:B------:R-:W-:Y:S01]  /*0d60*/  UMOV UR19, UR21 ;  /* 0x0000001500137c82 */ /* 0x000fe20008000000 */
[----:B------:R-:W-:-:S02]  /*0d70*/  UIMAD.WIDE.U32.X UR26, UP0, UR9, -0x1, UR26, UP0 ;  /* 0xffffffff091a78a5 */ /* 0x000fc4000800041a */
[----:B------:R-:W-:Y:S02]  /*0d80*/  UIMAD.WIDE.U32 UR18, UP1, UR7, -0x1, UR18 ;  /* 0xffffffff071278a5 */ /* 0x000fe4000f820012 */
[----:B------:R-:W-:Y:S02]  /*0d90*/  UIMAD.WIDE.U32.X UR64, UP3, UR9, -0x1, UR64, UP3 ;  /* 0xffffffff094078a5 */ /* 0x000fe40009860440 */
[----:B------:R-:W-:Y:S02]  /*0da0*/  UIMAD.WIDE.U32.X UR14, UP2, UR5, -0x5f0898ac, UR14, UP2 ;  /* 0xa0f76754050e78a5 */ /* 0x000fe4000904040e */
[----:B------:R-:W-:Y:S02]  /*0db0*/  UIMAD.WIDE.U32.X UR22, UP6, UR5, -0x6bd0515f, UR22, UP6 ;  /* 0x942faea1051678a5 */ /* 0x000fe4000b0c0416 */
[----:B------:R-:W-:Y:S02]  /*0dc0*/  UIMAD.WIDE.U32.X UR24, UP4, UR9, -0x1, UR24, UP0 ;  /* 0xffffffff091878a5 */ /* 0x000fe40008080418 */
[----:B------:R-:W-:-:S02]  /*0dd0*/  UIADD3 UR18, UPT, UPT, -UR7, UR68, URZ ;  /* 0x0000004407127290 */ /* 0x000fc4000fffe1ff */
[----:B------:R-:W-:Y:S02]  /*0de0*/  UIMAD.WIDE.U32 UR68, UP0, UR7, -0x1, UR68 ;  /* 0xffffffff074478a5 */ /* 0x000fe4000f800044 */
[----:B------:R-:W-:Y:S02]  /*0df0*/  UIMAD.WIDE.U32.X UR36, UP3, UR9, -0x1, UR36, UP3 ;  /* 0xffffffff092478a5 */ /* 0x000fe40009860424 */
[----:B------:R-:W-:Y:S02]  /*0e00*/  UIMAD.WIDE.U32.X UR16, UP5, UR5, 0x4748ffa, UR16, UP2 ;  /* 0x04748ffa051078a5 */ /* 0x000fe400090a0410 */
[----:B------:R-:W-:Y:S01]  /*0e10*/  UIMAD.WIDE.U32.X UR30, UP6, UR5, 0x2e80f0d5, UR30, UP6 ;  /* 0x2e80f0d5051e78a5 */ /* 0x000fe2000b0c041e */
[----:B------:R-:W-:Y:S01]  /*0e20*/  UMOV UR13, UR19 ;  /* 0x00000013000d7c82 */ /* 0x000fe20008000000 */
[----:B------:R-:W-:Y:S02]  /*0e30*/  UIMAD.WIDE.U32.X UR62, UP3, UR9, -0x1, UR62, UP3 ;  /* 0xffffffff093e78a5 */ /* 0x000fe4000986043e */
[----:B------:R-:W-:-:S02]  /*0e40*/  UIADD3 UR18, UP2, UPT, UR18, UR13, URZ ;  /* 0x0000000d12127290 */ /* 0x000fc4000ff5e0ff */
[----:B------:R-:W-:Y:S02]  /*0e50*/  UIMAD.WIDE.U32.X UR26, UP5, UR5, -0x44f4d6a4, UR26, UP5 ;  /* 0xbb0b295c051a78a5 */ /* 0x000fe4000a8a041a */
[----:B------:R-:W-:Y:S02]  /*0e60*/  UIMAD.WIDE.U32.X UR14, UP0, UR7, -0x1, UR14, UP0 ;  /* 0xffffffff070e78a5 */ /* 0x000fe4000800040e */
[----:B------:R-:W-:Y:S02]  /*0e70*/  UIMAD.WIDE.U32.X UR34, UP6, UR5, -0x76d40862, UR34, UP6 ;  /* 0x892bf79e052278a5 */ /* 0x000fe4000b0c0422 */
[----:B------:R-:W-:Y:S01]  /*0e80*/  UIMAD.WIDE.U32.X UR22, UP1, UR7, -0x1, UR22, UP1 ;  /* 0xffffffff071678a5 */ /* 0x000fe20008820416 */
[----:B------:R-:W-:Y:S01]  /*0e90*/  UMOV UR71, 0x564d5aca ;  /* 0x564d5aca00477882 */ /* 0x000fe20000000000 */
[----:B------:R-:W-:Y:S01]  /*0ea0*/  UMOV UR19, UR69 ;  /* 0x0000004500137c82 */ /* 0x000fe20008000000 */
[----:B------:R-:W-:Y:S02]  /*0eb0*/  UIMAD.WIDE.U32.X UR32, UP4, UR9, -0x1, UR32, UP4 ;  /* 0xffffffff092078a5 */ /* 0x000fe4000a080420 */
[----:B------:R-:W-:-:S02]  /*0ec0*/  UIADD3 UR20, UPT, UPT, UR18, -0x38e8ee26, URZ ;  /* 0xc71711da12147890 */ /* 0x000fc4000fffe0ff */
[----:B------:R-:W-:Y:S02]  /*0ed0*/  UIMAD.WIDE.U32.X UR28, UR9, -0x1, UR28, UP3 ;  /* 0xffffffff091c78a5 */ /* 0x000fe400098e041c */
[----:B------:R-:W-:Y:S02]  /*0ee0*/  UIMAD.WIDE.U32.X UR24, UP5, UR5, -0x66de6e74, UR24, UP5 ;  /* 0x9921918c051878a5 */ /* 0x000fe4000a8a0418 */
[----:B------:R-:W-:Y:S02]  /*0ef0*/  UIMAD.WIDE.U32.X UR16, UP0, UR7, -0x1, UR16, UP0 ;  /* 0xffffffff071078a5 */ /* 0x000fe40008000410 */
[----:B------:R-:W-:Y:S02]  /*0f00*/  UIMAD.WIDE.U32.X UR42, UP6, UR5, 0x556edc31, UR42, UP6 ;  /* 0x556edc31052a78a5 */ /* 0x000fe4000b0c042a */
[----:B------:R-:W-:Y:S02]  /*0f10*/  UIMAD.WIDE.U32.X UR30, UP1, UR7, -0x1, UR30, UP1 ;  /* 0xffffffff071e78a5 */ /* 0x000fe4000882041e */
[----:B------:R-:W-:-:S02]  /*0f20*/  UIMAD.WIDE.U32.X UR22, UP2, UR71, 0x5b06dee7, UR22, UP2 ;  /* 0x5b06dee7471678a5 */ /* 0x000fc40009040416 */
[----:B------:R-:W-:Y:S02]  /*0f30*/  UIMAD.WIDE.U32 UR18, UP3, UR71, 0x197958e9, UR18 ;  /* 0x197958e9471278a5 */ /* 0x000fe4000f860012 */
[----:B------:R-:W-:Y:S02]  /*0f40*/  UIMAD.WIDE.U32.X UR40, UP4, UR9, -0x2, UR40, UP4 ;  /* 0xfffffffe092878a5 */ /* 0x000fe4000a080428 */
[----:B------:R-:W-:Y:S02]  /*0f50*/  UIMAD.WIDE.U32.X UR32, UP5, UR5, -0x6425f4a1, UR32, UP5 ;  /* 0x9bda0b5f052078a5 */ /* 0x000fe4000a8a0420 */
[----:B------:R-:W-:Y:S02]  /*0f60*/  UIMAD.WIDE.U32.X UR26, UP0, UR7, -0x1, UR26, UP0 ;  /* 0xffffffff071a78a5 */ /* 0x000fe4000800041a */
        /* <DEDUP_REMOVED lines=10> */
[----:B------:R-:W-:Y:S02]  /*1010*/  UIMAD.WIDE.U32.X UR16, UP3, UR71, 0x2e80f0d5, UR16, UP3 ;  /* 0x2e80f0d5471078a5 */ /* 0x000fe40009860410 */
[----:B------:R-:W-:Y:S02]  /*1020*/  UIMAD.WIDE.U32.X UR56, UP4, UR9, -0x1, UR56, UP4 ;  /* 0xffffffff093878a5 */ /* 0x000fe4000a080438 */
[----:B------:R-:W-:Y:S02]  /*1030*/  UIMAD.WIDE.U32.X UR48, UP5, UR5, 0x499b63de, UR48, UP5 ;  /* 0x499b63de053078a5 */ /* 0x000fe4000a8a0430 */
[----:B------:R-:W-:-:S02]  /*1040*/  UIMAD.WIDE.U32.X UR32, UP0, UR7, -0x1, UR32, UP0 ;  /* 0xffffffff072078a5 */ /* 0x000fc40008000420 */
[----:B------:R-:W-:Y:S02]  /*1050*/  UIMAD.WIDE.U32.X UR38, UP6, UR5, 0x47a18384, UR38, UP6 ;  /* 0x47a18384052678a5 */ /* 0x000fe4000b0c0426 */
[----:B------:R-:W-:Y:S02]  /*1060*/  UIMAD.WIDE.U32.X UR50, UP1, UR7, -0x1, UR50, UP1 ;  /* 0xffffffff073278a5 */ /* 0x000fe40008820432 */
[----:B------:R-:W-:Y:S02]  /*1070*/  UIMAD.WIDE.U32.X UR42, UP2, UR71, -0x44f4d6a4, UR42, UP2 ;  /* 0xbb0b295c472a78a5 */ /* 0x000fe4000904042a */
[----:B------:R-:W-:Y:S02]  /*1080*/  UIMAD.WIDE.U32.X UR26, UP3, UR71, -0x76d40862, UR26, UP3 ;  /* 0x892bf79e471a78a5 */ /* 0x000fe4000986041a */
[----:B------:R-:W-:Y:S02]  /*1090*/  UIMAD.WIDE.U32.X UR44, UP4, UR9, -0x1, UR44, UP4 ;  /* 0xffffffff092c78a5 */ /* 0x000fe4000a08042c */
[----:B------:R-:W-:-:S02]  /*10a0*/  UIMAD.WIDE.U32.X UR56, UP5, UR5, -0x68007ea8, UR56, UP5 ;  /* 0x97ff8158053878a5 */ /* 0x000fc4000a8a0438 */
[----:B------:R-:W-:Y:S02]  /*10b0*/  UIMAD.WIDE.U32.X UR40, UP0, UR7, -0x1, UR40, UP0 ;  /* 0xffffffff072878a5 */ /* 0x000fe40008000428 */
[----:B------:R-:W-:Y:S02]  /*10c0*/  UIMAD.WIDE.U32.X UR46, UP6, UR5, 0xe3e8f37, UR46, UP6 ;  /* 0x0e3e8f37052e78a5 */ /* 0x000fe4000b0c042e */
[----:B------:R-:W-:Y:S02]  /*10d0*/  UIMAD.WIDE.U32.X UR58, UP1, UR7, -0x1, UR58, UP1 ;  /* 0xffffffff073a78a5 */ /* 0x000fe4000882043a */
[----:B------:R-:W-:Y:S02]  /*10e0*/  UIMAD.WIDE.U32.X UR50, UP2, UR71, -0x66de6e74, UR50, UP2 ;  /* 0x9921918c473278a5 */ /* 0x000fe40009040432 */
[----:B------:R-:W-:Y:S02]  /*10f0*/  UIMAD.WIDE.U32.X UR24, UP3, UR71, 0x556edc31, UR24, UP3 ;  /* 0x556edc31471878a5 */ /* 0x000fe40009860418 */
[----:B------:R-:W-:-:S02]  /*1100*/  UIMAD.WIDE.U32.X UR52, UP4, UR9, -0x1, UR52, UP4 ;  /* 0xffffffff093478a5 */ /* 0x000fc4000a080434 */
[----:B------:R-:W-:Y:S02]  /*1110*/  UIMAD.WIDE.U32.X UR44, UP5, UR5, 0x848545f, UR44, UP5 ;  /* 0x0848545f052c78a5 */ /* 0x000fe4000a8a042c */
[----:B------:R-:W-:Y:S02]  /*1120*/  UIMAD.WIDE.U32.X UR48, UP0, UR7, -0x1, UR48, UP0 ;  /* 0xffffffff073078a5 */ /* 0x000fe40008000430 */
[----:B------:R-:W-:Y:S02]  /*1130*/  UIMAD.WIDE.U32.X UR54, UP6, UR5, 0x79e55fd3, UR54, UP6 ;  /* 0x79e55fd3053678a5 */ /* 0x000fe4000b0c0436 */
[----:B------:R-:W-:Y:S02]  /*1140*/  UIMAD.WIDE.U32.X UR38, UP1, UR7, -0x2, UR38, UP1 ;  /* 0xfffffffe072678a5 */ /* 0x000fe40008820426 */
[----:B------:R-:W-:Y:S02]  /*1150*/  UIMAD.WIDE.U32.X UR58, UP2, UR71, -0x6425f4a1, UR58, UP2 ;  /* 0x9bda0b5f473a78a5 */ /* 0x000fe4000904043a */
[----:B------:R-:W-:-:S02]  /*1160*/  UIMAD.WIDE.U32.X UR32, UP3, UR71, -0x225f8c11, UR32, UP3 ;  /* 0xdda073ef472078a5 */ /* 0x000fc40009860420 */
[----:B------:R-:W-:Y:S02]  /*1170*/  UIMAD.WIDE.U32.X UR60, UP4, UR9, -0x1, UR60, UP4 ;  /* 0xffffffff093c78a5 */ /* 0x000fe4000a08043c */
[----:B------:R-:W-:Y:S02]  /*1180*/  UIMAD.WIDE.U32.X UR52, UP5, UR5, 0x32cb88e9, UR52, UP5 ;  /* 0x32cb88e9053478a5 */ /* 0x000fe4000a8a0434 */
[----:B------:R-:W-:Y:S02]  /*1190*/  UIMAD.WIDE.U32.X UR56, UP0, UR7, -0x1, UR56, UP0 ;  /* 0xffffffff073878a5 */ /* 0x000fe40008000438 */
[----:B------:R-:W-:Y:S02]  /*11a0*/  UIMAD.WIDE.U32.X UR64, UP6, UR5, 0x6ec08783, UR64, UP6 ;  /* 0x6ec08783054078a5 */ /* 0x000fe4000b0c0440 */
[----:B------:R-:W-:Y:S02]  /*11b0*/  UIMAD.WIDE.U32.X UR46, UP1, UR7, -0x1, UR46, UP1 ;  /* 0xffffffff072e78a5 */ /* 0x000fe4000882042e */
[----:B------:R-:W-:-:S02]  /*11c0*/  UIMAD.WIDE.U32.X UR38, UP2, UR71, 0xff103bc, UR38, UP2 ;  /* 0x0ff103bc472678a5 */ /* 0x000fc40009040426 */
[----:B------:R-:W-:Y:S02]  /*11d0*/  UIMAD.WIDE.U32.X UR40, UP3, UR71, 0x3ef9763f, UR40, UP3 ;  /* 0x3ef9763f472878a5 */ /* 0x000fe40009860428 */
[----:B------:R-:W-:Y:S02]  /*11e0*/  UIMAD UR13, UR20, UR4, URZ ;  /* 0x00000004140d72a4 */ /* 0x000fe4000f8e02ff */
[----:B------:R-:W-:Y:S02]  /*11f0*/  UIMAD.WIDE.U32.X UR66, UP4, UR9, -0x1, UR66, UP4 ;  /* 0xffffffff094278a5 */ /* 0x000fe4000a080442 */
[----:B------:R-:W-:Y:S02]  /*1200*/  UIMAD.WIDE.U32.X UR60, UP5, UR5, -0x6f0004e0, UR60, UP5 ;  /* 0x90fffb20053c78a5 */ /* 0x000fe4000a8a043c */
[----:B------:R-:W-:Y:S02]  /*1210*/  UIMAD.WIDE.U32.X UR44, UP0, UR7, -0x1, UR44, UP0 ;  /* 0xffffffff072c78a5 */ /* 0x000fe4000800042c */
[----:B------:R-:W-:-:S02]  /*1220*/  UIMAD.WIDE.U32.X UR36, UP6, UR5, -0x4aef9ca7, UR36, UP6 ;  /* 0xb5106359052478a5 */ /* 0x000fc4000b0c0424 */
[----:B------:R-:W-:Y:S02]  /*1230*/  UIMAD.WIDE.U32.X UR54, UP1, UR7, -0x1, UR54, UP1 ;  /* 0xffffffff073678a5 */ /* 0x000fe40008820436 */
[----:B------:R-:W-:Y:S02]  /*1240*/  UIMAD.WIDE.U32.X UR46, UP2, UR71, 0x499b63de, UR46, UP2 ;  /* 0x499b63de472e78a5 */ /* 0x000fe4000904042e */
[----:B------:R-:W-:Y:S02]  /*1250*/  UIMAD.WIDE.U32.X UR48, UP3, UR71, 0x47a18384, UR48, UP3 ;  /* 0x47a18384473078a5 */ /* 0x000fe40009860430 */
[----:B------:R-:W-:Y:S02]  /*1260*/  UIADD3.X UR29, UPT, UPT, URZ, UR29, URZ, UP4, !UPT ;  /* 0x0000001dff1d7290 */ /* 0x000fe4000a7fe4ff */
[----:B------:R-:W-:Y:S02]  /*1270*/  UIADD3 UR9, UPT, UPT, -UR13, UR22, URZ ;  /* 0x000000160d097290 */ /* 0x000fe4000fffe1ff */
[----:B------:R-:W-:-:S02]  /*1280*/  UIMAD.WIDE.U32 UR22, UP4, UR13, -0x1, UR22 ;  /* 0xffffffff0d1678a5 */ /* 0x000fc4000f880016 */
[----:B------:R-:W-:Y:S02]  /*1290*/  UIMAD.WIDE.U32.X UR62, UP6, UR5, 0x536e6db9, UR62, UP6 ;  /* 0x536e6db9053e78a5 */ /* 0x000fe4000b0c043e */
[----:B------:R-:W-:Y:S02]  /*12a0*/  UIMAD.WIDE.U32.X UR66, UP5, UR5, 0x1e5c9100, UR66, UP5 ;  /* 0x1e5c9100054278a5 */ /* 0x000fe4000a8a0442 */
[----:B------:R-:W-:Y:S02]  /*12b0*/  UIMAD.WIDE.U32.X UR52, UP0, UR7, -0x1, UR52, UP0 ;  /* 0xffffffff073478a5 */ /* 0x000fe40008000434 */
[----:B------:R-:W-:Y:S02]  /*12c0*/  UIMAD.WIDE.U32.X UR64, UP1, UR7, -0x1, UR64, UP1 ;  /* 0xffffffff074078a5 */ /* 0x000fe40008820440 */
[----:B------:R-:W-:Y:S02]  /*12d0*/  UIMAD.WIDE.U32.X UR54, UP2, UR71, -0x68007ea8, UR54, UP2 ;  /* 0x97ff8158473678a5 */ /* 0x000fe40009040436 */
[----:B------:R-:W-:Y:S01]  /*12e0*/  UIMAD.WIDE.U32.X UR56, UP3, UR71, 0xe3e8f37, UR56, UP3 ;  /* 0x0e3e8f37473878a5 */ /* 0x000fe20009860438 */
[----:B------:R-:W-:Y:S01]  /*12f0*/  UMOV UR21, UR19 ;  /* 0x0000001300157c82 */ /* 0x000fe20008000000 */
[----:B------:R-:W-:-:S02]  /*1300*/  UIMAD.WIDE.U32.X UR30, UP4, UR13, -0x1, UR30, UP4 ;  /* 0xffffffff0d1e78a5 */ /* 0x000fc4000a08041e */
[----:B------:R-:W-:Y:S02]  /*1310*/  UIMAD.WIDE.U32.X UR28, UP6, UR5, 0x7bcb2c8c, UR28, UP6 ;  /* 0x7bcb2c8c051c78a5 */ /* 0x000fe4000b0c041c */
[----:B------:R-:W-:Y:S02]  /*1320*/  UIMAD.WIDE.U32.X UR18, UR5, -0x3ec0638, URZ, UP5 ;  /* 0xfc13f9c8051278a5 */ /* 0x000fe4000a8e04ff */
[----:B------:R-:W-:Y:S02]  /*1330*/  UIMAD.WIDE.U32.X UR60, UP0, UR7, -0x1, UR60, UP0 ;  /* 0xffffffff073c78a5 */ /* 0x000fe4000800043c */
[----:B------:R-:W-:Y:S02]  /*1340*/  UIMAD.WIDE.U32.X UR36, UP1, UR7, -0x1, UR36, UP1 ;  /* 0xffffffff072478a5 */ /* 0x000fe40008820424 */
[----:B------:R-:W-:Y:S02]  /*1350*/  UIMAD.WIDE.U32.X UR64, UP2, UR71, 0x848545f, UR64, UP2 ;  /* 0x0848545f474078a5 */ /* 0x000fe40009040440 */
[----:B------:R-:W-:-:S02]  /*1360*/  UIMAD.WIDE.U32.X UR44, UP3, UR71, 0x79e55fd3, UR44, UP3 ;  /* 0x79e55fd3472c78a5 */ /* 0x000fc4000986042c */
[----:B------:R-:W-:Y:S02]  /*1370*/  UIMAD.WIDE.U32 UR20, UP5, UR13, -0x1, UR20 ;  /* 0xffffffff0d1478a5 */ /* 0x000fe4000f8a0014 */
[----:B------:R-:W-:Y:S02]  /*1380*/  UIMAD.WIDE.U32.X UR34, UP4, UR13, -0x1, UR34, UP4 ;  /* 0xffffffff0d2278a5 */ /* 0x000fe4000a080422 */
[----:B------:R-:W-:Y:S02]  /*1390*/  UIADD3.X UR19, UPT, UPT, URZ, UR19, URZ, UP6, !UPT ;  /* 0x00000013ff137290 */ /* 0x000fe4000b7fe4ff */
[----:B------:R-:W-:Y:S02]  /*13a0*/  UIMAD.WIDE.U32.X UR66, UP0, UR7, -0x1, UR66, UP0 ;  /* 0xffffffff074278a5 */ /* 0x000fe40008000442 */
[----:B------:R-:W-:Y:S02]  /*13b0*/  UIMAD.WIDE.U32.X UR62, UP1, UR7, -0x1, UR62, UP1 ;  /* 0xffffffff073e78a5 */ /* 0x000fe4000882043e */
[----:B------:R-:W-:-:S02]  /*13c0*/  UIMAD.WIDE.U32.X UR36, UP2, UR71, 0x32cb88e9, UR36, UP2 ;  /* 0x32cb88e9472478a5 */ /* 0x000fc40009040424 */
[----:B------:R-:W-:Y:S02]  /*13d0*/  UIMAD.WIDE.U32.X UR52, UP3, UR71, 0x6ec08783, UR52, UP3 ;  /* 0x6ec08783473478a5 */ /* 0x000fe40009860434 */
[----:B------:R-:W-:Y:S02]  /*13e0*/  UIMAD.WIDE.U32.X UR14, UP5, UR13, -0x1, UR14, UP5 ;  /* 0xffffffff0d0e78a5 */ /* 0x000fe4000a8a040e */
[----:B------:R-:W-:Y:S02]  /*13f0*/  UIMAD.WIDE.U32.X UR42, UP4, UR13, -0x1, UR42, UP4 ;  /* 0xffffffff0d2a78a5 */ /* 0x000fe4000a08042a */
[----:B------:R-:W-:Y:S02]  /*1400*/  UIMAD.WIDE.U32.X UR18, UR7, -0x1, UR18, UP0 ;  /* 0xffffffff071278a5 */ /* 0x000fe400080e0412 */
[----:B------:R-:W-:Y:S02]  /*1410*/  UIMAD.WIDE.U32.X UR28, UP1, UR7, -0x1, UR28, UP1 ;  /* 0xffffffff071c78a5 */ /* 0x000fe4000882041c */
[----:B------:R-:W-:-:S02]  /*1420*/  UIMAD.WIDE.U32.X UR62, UP2, UR71, -0x6f0004e0, UR62, UP2 ;  /* 0x90fffb20473e78a5 */ /* 0x000fc4000904043e */
[----:B------:R-:W-:Y:S01]  /*1430*/  UIMAD.WIDE.U32.X UR60, UP3, UR71, -0x4aef9ca7, UR60, UP3 ;  /* 0xb5106359473c78a5 */ /* 0x000fe2000986043c */
[----:B------:R-:W-:Y:S01]  /*1440*/  UMOV UR20, UR21 ;  /* 0x0000001500147c82 */ /* 0x000fe20008000000 */
[----:B------:R-:W-:Y:S02]  /*1450*/  UIMAD.WIDE.U32.X UR16, UP5, UR13, -0x1, UR16, UP5 ;  /* 0xffffffff0d1078a5 */ /* 0x000fe4000a8a0410 */
[----:B------:R-:W-:Y:S02]  /*1460*/  UIMAD.WIDE.U32.X UR50, UP4, UR13, -0x1, UR50, UP4 ;  /* 0xffffffff0d3278a5 */ /* 0x000fe4000a080432 */
[----:B------:R-:W-:Y:S02]  /*1470*/  UIADD3 UR20, UP6, UPT, UR9, UR20, URZ ;  /* 0x0000001409147290 */ /* 0x000fe4000ffde0ff */
[----:B------:R-:W-:Y:S02]  /*1480*/  UIADD3.X UR19, UPT, UPT, URZ, UR19, URZ, UP1, !UPT ;  /* 0x00000013ff137290 */ /* 0x000fe40008ffe4ff */
[----:B------:R-:W-:-:S02]  /*1490*/  UIMAD.WIDE.U32.X UR28, UP2, UR71, 0x1e5c9100, UR28, UP2 ;  /* 0x1e5c9100471c78a5 */ /* 0x000fc4000904041c */
[----:B------:R-:W-:Y:S01]  /*14a0*/  UIMAD.WIDE.U32.X UR66, UP3, UR71, 0x536e6db9, UR66, UP3 ;  /* 0x536e6db9474278a5 */ /* 0x000fe20009860442 */
[----:B------:R-:W-:Y:S01]  /*14b0*/  UMOV UR72, 0x25a1fa51 ;  /* 0x25a1fa5100487882 */ /* 0x000fe20000000000 */
[----:B------:R-:W-:Y:S01]  /*14c0*/  UIMAD.WIDE.U32.X UR68, UP5, UR13, -0x1, UR26, UP5 ;  /* 0xffffffff0d4478a5 */ /* 0x000fe2000a8a041a */
[----:B------:R-:W-:Y:S01]  /*14d0*/  UMOV UR21, UR23 ;  /* 0x0000001700157c82 */ /* 0x000fe20008000000 */
[----:B------:R-:W-:Y:S02]  /*14e0*/  UIMAD.WIDE.U32.X UR58, UP4, UR13, -0x1, UR58, UP4 ;  /* 0xffffffff0d3a78a5 */ /* 0x000fe4000a08043a */
[----:B------:R-:W-:Y:S02]  /*14f0*/  UIADD3 UR26, UPT, UPT, UR20, 0x27c1abb9, URZ ;  /* 0x27c1abb9141a7890 */ /* 0x000fe4000fffe0ff */
[----:B------:R-:W-:Y:S02]  /*1500*/  UIMAD.WIDE.U32.X UR22, UR71, -0x3ec0638, URZ, UP2 ;  /* 0xfc13f9c8471678a5 */ /* 0x000fe400090e04ff */
[----:B------:R-:W-:-:S02]  /*1510*/  UIMAD.WIDE.U32.X UR18, UP3, UR71, 0x7bcb2c8c, UR18, UP3 ;  /* 0x7bcb2c8c471278a5 */ /* 0x000fc40009860412 */
[----:B------:R-:W-:Y:S02]  /*1520*/  UIMAD.WIDE.U32 UR20, UP0, UR72, 0x197958e9, UR20 ;  /* 0x197958e9481478a5 */ /* 0x000fe4000f800014 */
[----:B------:R-:W-:Y:S02]  /*1530*/  UIMAD.WIDE.U32.X UR14, UP6, UR72, 0x5b06dee7, UR14, UP6 ;  /* 0x5b06dee7480e78a5 */ /* 0x000fe4000b0c040e */
[----:B------:R-:W-:Y:S02]  /*1540*/  UIMAD.WIDE.U32.X UR38, UP4, UR13, -0x1, UR38, UP4 ;  /* 0xffffffff0d2678a5 */ /* 0x000fe4000a080426 */
[----:B------:R-:W-:Y:S02]  /*1550*/  UIADD3.X UR23, UPT, UPT, URZ, UR23, URZ, UP3, !UPT ;  /* 0x00000017ff177290 */ /* 0x000fe40009ffe4ff */
[----:B------:R-:W-:Y:S02]  /*1560*/  UIMAD.WIDE.U32.X UR24, UP5, UR13, -0x1, UR24, UP5 ;  /* 0xffffffff0d1878a5 */ /* 0x000fe4000a8a0418 */
[----:B------:R-:W-:-:S02]  /*1570*/  UIMAD UR5, UR26, UR4, URZ ;  /* 0x000000041a0572a4 */ /* 0x000fc4000f8e02ff */
[----:B------:R-:W-:Y:S02]  /*1580*/  UIMAD.WIDE.U32.X UR30, UP3, UR72, -0x6bd0515f, UR30, UP0 ;  /* 0x942faea1481e78a5 */ /* 0x000fe4000806041e */
[----:B------:R-:W-:Y:S02]  /*1590*/  UIMAD.WIDE.U32.X UR16, UP2, UR72, -0x5f0898ac, UR16, UP6 ;  /* 0xa0f76754481078a5 */ /* 0x000fe4000b040410 */
[----:B------:R-:W-:Y:S02]  /*15a0*/  UIMAD.WIDE.U32.X UR46, UP1, UR13, -0x1, UR46, UP4 ;  /* 0xffffffff0d2e78a5 */ /* 0x000fe4000a02042e */
[----:B------:R-:W-:Y:S02]  /*15b0*/  UIMAD.WIDE.U32.X UR32, UP5, UR13, -0x1, UR32, UP5 ;  /* 0xffffffff0d2078a5 */ /* 0x000fe4000a8a0420 */
[----:B------:R-:W-:Y:S02]  /*15c0*/  UIADD3 UR7, UPT, UPT, -UR5, UR14, URZ ;  /* 0x0000000e05077290 */ /* 0x000fe4000fffe1ff */
[----:B------:R-:W-:-:S02]  /*15d0*/  UIMAD.WIDE.U32.X UR34, UP3, UR72, 0x2e80f0d5, UR34, UP3 ;  /* 0x2e80f0d5482278a5 */ /* 0x000fc40009860422 */
[----:B------:R-:W-:Y:S02]  /*15e0*/  UIMAD.WIDE.U32.X UR68, UP2, UR72, 0x4748ffa, UR68, UP2 ;  /* 0x04748ffa484478a5 */ /* 0x000fe40009040444 */
[----:B------:R-:W-:Y:S02]  /*15f0*/  UIMAD.WIDE.U32 UR14, UP4, UR5, -0x1, UR14 ;  /* 0xffffffff050e78a5 */ /* 0x000fe4000f88000e */
[----:B------:R-:W-:Y:S02]  /*1600*/  UIMAD.WIDE.U32.X UR54, UP0, UR13, -0x1, UR54, UP1 ;  /* 0xffffffff0d3678a5 */ /* 0x000fe40008800436 */
[----:B------:R-:W-:Y:S02]  /*1610*/  UIMAD.WIDE.U32.X UR40, UP1, UR13, -0x1, UR40, UP5 ;  /* 0xffffffff0d2878a5 */ /* 0x000fe4000a820428 */
[----:B------:R-:W-:Y:S02]  /*1620*/  UIMAD.WIDE.U32.X UR42, UP3, UR72, -0x76d40862, UR42, UP3 ;  /* 0x892bf79e482a78a5 */ /* 0x000fe4000986042a */
[----:B------:R-:W-:-:S02]  /*1630*/  UIMAD.WIDE.U32.X UR24, UP2, UR72, -0x44f4d6a4, UR24, UP2 ;  /* 0xbb0b295c481878a5 */ /* 0x000fc40009040418 */
[----:B------:R-:W-:Y:S01]  /*1640*/  UIMAD.WIDE.U32.X UR16, UP4, UR5, -0x1, UR16, UP4 ;  /* 0xffffffff051078a5 */ /* 0x000fe2000a080410 */
[----:B------:R-:W-:Y:S01]  /*1650*/  UMOV UR27, UR21 ;  /* 0x00000015001b7c82 */ /* 0x000fe20008000000 */
[----:B------:R-:W-:Y:S02]  /*1660*/  UIMAD.WIDE.U32.X UR48, UP1, UR13, -0x2, UR48, UP1 ;  /* 0xfffffffe0d3078a5 */ /* 0x000fe40008820430 */
[----:B------:R-:W-:Y:S02]  /*1670*/  UIMAD.WIDE.U32 UR26, UP5, UR5, -0x1, UR26 ;  /* 0xffffffff051a78a5 */ /* 0x000fe4000f8a001a */
[----:B------:R-:W-:Y:S02]  /*1680*/  UIMAD.WIDE.U32.X UR50, UP3, UR72, 0x556edc31, UR50, UP3 ;  /* 0x556edc31483278a5 */ /* 0x000fe40009860432 */
[----:B------:R-:W-:Y:S02]  /*1690*/  UIMAD.WIDE.U32.X UR32, UP2, UR72, -0x66de6e74, UR32, UP2 ;  /* 0x9921918c482078a5 */ /* 0x000fe40009040420 */
[----:B------:R-:W-:-:S02]  /*16a0*/  UIMAD.WIDE.U32.X UR68, UP4, UR5, -0x1, UR68, UP4 ;  /* 0xffffffff054478a5 */ /* 0x000fc4000a080444 */
[----:B------:R-:W-:Y:S02]  /*16b0*/  UIMAD.WIDE.U32.X UR56, UP1, UR13, -0x1, UR56, UP1 ;  /* 0xffffffff0d3878a5 */ /* 0x000fe40008820438 */
[----:B------:R-:W-:Y:S02]  /*16c0*/  UIMAD.WIDE.U32.X UR30, UP5, UR5, -0x1, UR30, UP5 ;  /* 0xffffffff051e78a5 */ /* 0x000fe4000a8a041e */
[----:B------:R-:W-:Y:S02]  /*16d0*/  UIMAD.WIDE.U32.X UR58, UP3, UR72, -0x225f8c11, UR58, UP3 ;  /* 0xdda073ef483a78a5 */ /* 0x000fe4000986043a */
[----:B------:R-:W-:Y:S02]  /*16e0*/  UIMAD.WIDE.U32.X UR40, UP2, UR72, -0x6425f4a1, UR40, UP2 ;  /* 0x9bda0b5f482878a5 */ /* 0x000fe40009040428 */
[----:B------:R-:W-:Y:S02]  /*16f0*/  UIMAD.WIDE.U32.X UR24, UP4, UR5, -0x1, UR24, UP4 ;  /* 0xffffffff051878a5 */ /* 0x000fe4000a080418 */
[----:B------:R-:W-:-:S02]  /*1700*/  UIMAD.WIDE.U32.X UR64, UP0, UR13, -0x1, UR64, UP0 ;  /* 0xffffffff0d4078a5 */ /* 0x000fc40008000440 */
[----:B------:R-:W-:Y:S02]  /*1710*/  UIMAD.WIDE.U32.X UR44, UP1, UR13, -0x1, UR44, UP1 ;  /* 0xffffffff0d2c78a5 */ /* 0x000fe4000882042c */
[----:B------:R-:W-:Y:S02]  /*1720*/  UIMAD.WIDE.U32.X UR34, UP5, UR5, -0x1, UR34, UP5 ;  /* 0xffffffff052278a5 */ /* 0x000fe4000a8a0422 */
[----:B------:R-:W-:Y:S02]  /*1730*/  UIMAD.WIDE.U32.X UR38, UP3, UR72, 0x3ef9763f, UR38, UP3 ;  /* 0x3ef9763f482678a5 */ /* 0x000fe40009860426 */
[----:B------:R-:W-:Y:S02]  /*1740*/  UIMAD.WIDE.U32.X UR48, UP2, UR72, 0xff103bc, UR48, UP2 ;  /* 0x0ff103bc483078a5 */ /* 0x000fe40009040430 */
        /* <DEDUP_REMOVED lines=19> */
[----:B------:R-:W-:-:S02]  /*1880*/  UIMAD.WIDE.U32.X UR22, UR13, -0x1, UR22, UP0 ;  /* 0xffffffff0d1678a5 */ /* 0x000fc400080e0416 */
[----:B------:R-:W-:Y:S02]  /*1890*/  UIMAD.WIDE.U32.X UR18, UP1, UR13, -0x1, UR18, UP1 ;  /* 0xffffffff0d1278a5 */ /* 0x000fe40008820412 */
[----:B------:R-:W-:Y:S02]  /*18a0*/  UIMAD.WIDE.U32.X UR38, UP5, UR5, -0x1, UR38, UP5 ;  /* 0xffffffff052678a5 */ /* 0x000fe4000a8a0426 */
[----:B------:R-:W-:Y:S02]  /*18b0*/  UIMAD.WIDE.U32.X UR36, UP3, UR72, 0x6ec08783, UR36, UP3 ;  /* 0x6ec08783482478a5 */ /* 0x000fe40009860424 */
[----:B------:R-:W-:Y:S02]  /*18c0*/  UIMAD.WIDE.U32.X UR60, UP2, UR72, 0x32cb88e9, UR60, UP2 ;  /* 0x32cb88e9483c78a5 */ /* 0x000fe4000904043c */
[----:B------:R-:W-:Y:S02]  /*18d0*/  UIMAD.WIDE.U32.X UR44, UP4, UR5, -0x1, UR44, UP4 ;  /* 0xffffffff052c78a5 */ /* 0x000fe4000a08042c */
[----:B------:R-:W-:-:S02]  /*18e0*/  UIADD3.X UR23, UPT, UPT, URZ, UR23, URZ, UP1, !UPT ;  /* 0x00000017ff177290 */ /* 0x000fc40008ffe4ff */
[----:B------:R-:W-:Y:S02]  /*18f0*/  UIMAD.WIDE.U32.X UR46, UP5, UR5, -0x2, UR46, UP5 ;  /* 0xfffffffe052e78a5 */ /* 0x000fe4000a8a042e */
[----:B------:R-:W-:Y:S02]  /*1900*/  UIMAD.WIDE.U32.X UR62, UP3, UR72, -0x4aef9ca7, UR62, UP3 ;  /* 0xb5106359483e78a5 */ /* 0x000fe4000986043e */
[----:B------:R-:W-:Y:S02]  /*1910*/  UIMAD.WIDE.U32.X UR66, UP0, UR72, -0x6f0004e0, UR66, UP2 ;  /* 0x90fffb20484278a5 */ /* 0x000fe40009000442 */
[----:B------:R-:W-:Y:S02]  /*1920*/  UIMAD.WIDE.U32.X UR52, UP1, UR5, -0x1, UR52, UP4 ;  /* 0xffffffff053478a5 */ /* 0x000fe4000a020434 */
[----:B------:R-:W-:Y:S02]  /*1930*/  UIMAD.WIDE.U32.X UR54, UP5, UR5, -0x1, UR54, UP5 ;  /* 0xffffffff053678a5 */ /* 0x000fe4000a8a0436 */
[----:B------:R-:W-:-:S02]  /*1940*/  UIMAD.WIDE.U32.X UR28, UP3, UR72, 0x536e6db9, UR28, UP3 ;  /* 0x536e6db9481c78a5 */ /* 0x000fc4000986041c */
[----:B------:R-:W-:Y:S02]  /*1950*/  UIMAD.WIDE.U32.X UR18, UP0, UR72, 0x1e5c9100, UR18, UP0 ;  /* 0x1e5c9100481278a5 */ /* 0x000fe40008000412 */
[----:B------:R-:W-:Y:S02]  /*1960*/  UIMAD.WIDE.U32.X UR60, UP1, UR5, -0x1, UR60, UP1 ;  /* 0xffffffff053c78a5 */ /* 0x000fe4000882043c */
[----:B------:R-:W-:Y:S02]  /*1970*/  UIMAD.WIDE.U32.X UR64, UP5, UR5, -0x1, UR64, UP5 ;  /* 0xffffffff054078a5 */ /* 0x000fe4000a8a0440 */
[----:B------:R-:W-:Y:S02]  /*1980*/  UIMAD.WIDE.U32.X UR22, UP3, UR72, 0x7bcb2c8c, UR22, UP3 ;  /* 0x7bcb2c8c481678a5 */ /* 0x000fe40009860416 */
[----:B------:R-:W-:Y:S02]  /*1990*/  UIMAD.WIDE.U32.X UR72, UR72, -0x3ec0638, URZ, UP0 ;  /* 0xfc13f9c8484878a5 */ /* 0x000fe400080e04ff */
[----:B------:R-:W-:Y:S01]  /*19a0*/  UIMAD.WIDE.U32.X UR66, UP1, UR5, -0x1, UR66, UP1 ;  /* 0xffffffff054278a5 */ /* 0x000fe20008820442 */
[----:B------:R-:W-:Y:S01]  /*19b0*/  UMOV UR26, UR27 ;  /* 0x0000001b001a7c82 */ /* 0x000fe20008000000 */
[----:B------:R-:W-:-:S02]  /*19c0*/  UIMAD.WIDE.U32.X UR36, UP5, UR5, -0x1, UR36, UP5 ;  /* 0xffffffff052478a5 */ /* 0x000fc4000a8a0424 */
[----:B------:R-:W-:Y:S02]  /*19d0*/  UIADD3.X UR73, UPT, UPT, URZ, UR73, URZ, UP3, !UPT ;  /* 0x00000049ff497290 */ /* 0x000fe40009ffe4ff */
[----:B------:R-:W-:Y:S02]  /*19e0*/  UIMAD.WIDE.U32.X UR18, UP1, UR5, -0x1, UR18, UP1 ;  /* 0xffffffff051278a5 */ /* 0x000fe40008820412 */
[----:B------:R-:W-:Y:S01]  /*19f0*/  UIADD3 UR20, UP0, UPT, UR7, UR26, URZ ;  /* 0x0000001a07147290 */ /* 0x000fe2000ff1e0ff */
[----:B------:R-:W-:Y:S01]  /*1a00*/  UMOV UR74, 0x5030d598 ;  /* 0x5030d598004a7882 */ /* 0x000fe20000000000 */
[----:B------:R-:W-:Y:S01]  /*1a10*/  UIMAD.WIDE.U32.X UR62, UP5, UR5, -0x1, UR62, UP5 ;  /* 0xffffffff053e78a5 */ /* 0x000fe2000a8a043e */
[----:B------:R-:W-:Y:S01]  /*1a20*/  UMOV UR21, UR15 ;  /* 0x0000000f00157c82 */ /* 0x000fe20008000000 */
[----:B------:R-:W-:Y:S02]  /*1a30*/  UIMAD.WIDE.U32.X UR72, UR5, -0x1, UR72, UP1 ;  /* 0xffffffff054878a5 */ /* 0x000fe400088e0448 */
[----:B------:R-:W-:-:S02]  /*1a40*/  UIADD3 UR14, UPT, UPT, UR20, -0x6d4958a8, URZ ;  /* 0x92b6a758140e7890 */ /* 0x000fc4000fffe0ff */
[----:B------:R-:W-:Y:S02]  /*1a50*/  UIMAD.WIDE.U32 UR20, UP1, UR74, 0x197958e9, UR20 ;  /* 0x197958e94a1478a5 */ /* 0x000fe4000f820014 */
[----:B------:R-:W-:Y:S02]  /*1a60*/  UIMAD.WIDE.U32.X UR30, UP0, UR74, 0x5b06dee7, UR30, UP0 ;  /* 0x5b06dee74a1e78a5 */ /* 0x000fe4000800041e */
[----:B------:R-:W-:Y:S02]  /*1a70*/  UIMAD.WIDE.U32.X UR28, UP5, UR5, -0x1, UR28, UP5 ;  /* 0xffffffff051c78a5 */ /* 0x000fe4000a8a041c */
[----:B------:R-:W-:Y:S02]  /*1a80*/  UIMAD.WIDE.U32.X UR16, UP1, UR74, -0x6bd0515f, UR16, UP1 ;  /* 0x942faea14a1078a5 */ /* 0x000fe40008820410 */
[----:B------:R-:W-:Y:S02]  /*1a90*/  UIMAD.WIDE.U32.X UR34, UP0, UR74, -0x5f0898ac, UR34, UP0 ;  /* 0xa0f767544a2278a5 */ /* 0x000fe40008000422 */
[----:B------:R-:W-:-:S02]  /*1aa0*/  UIMAD.WIDE.U32.X UR22, UP5, UR5, -0x1, UR22, UP5 ;  /* 0xffffffff051678a5 */ /* 0x000fc4000a8a0416 */
[----:B------:R-:W-:Y:S02]  /*1ab0*/  UIMAD UR5, UR14, UR4, URZ ;  /* 0x000000040e0572a4 */ /* 0x000fe4000f8e02ff */
[----:B------:R-:W-:Y:S02]  /*1ac0*/  UIMAD.WIDE.U32.X UR68, UP1, UR74, 0x2e80f0d5, UR68, UP1 ;  /* 0x2e80f0d54a4478a5 */ /* 0x000fe40008820444 */
[----:B------:R-:W-:Y:S02]  /*1ad0*/  UIMAD.WIDE.U32.X UR42, UP0, UR74, 0x4748ffa, UR42, UP0 ;  /* 0x04748ffa4a2a78a5 */ /* 0x000fe4000800042a */
[----:B------:R-:W-:Y:S02]  /*1ae0*/  UIADD3 UR7, UPT, UPT, -UR5, UR30, URZ ;  /* 0x0000001e05077290 */ /* 0x000fe4000fffe1ff */
[----:B------:R-:W-:Y:S02]  /*1af0*/  UIMAD.WIDE.U32 UR30, UP2, UR5, -0x1, UR30 ;  /* 0xffffffff051e78a5 */ /* 0x000fe4000f84001e */
[----:B------:R-:W-:-:S02]  /*1b00*/  UIMAD.WIDE.U32.X UR24, UP1, UR74, -0x76d40862, UR24, UP1 ;  /* 0x892bf79e4a1878a5 */ /* 0x000fc40008820418 */
[----:B------:R-:W-:Y:S02]  /*1b10*/  UIMAD.WIDE.U32.X UR50, UP0, UR74, -0x44f4d6a4, UR50, UP0 ;  /* 0xbb0b295c4a3278a5 */ /* 0x000fe40008000432 */
[----:B------:R-:W-:Y:S02]  /*1b20*/  UIMAD.WIDE.U32.X UR34, UP4, UR5, -0x1, UR34, UP2 ;  /* 0xffffffff052278a5 */ /* 0x000fe40009080422 */
[----:B------:R-:W-:Y:S02]  /*1b30*/  UIMAD.WIDE.U32.X UR32, UP3, UR74, 0x556edc31, UR32, UP1 ;  /* 0x556edc314a2078a5 */ /* 0x000fe40008860420 */
[----:B------:R-:W-:Y:S02]  /*1b40*/  UIMAD.WIDE.U32.X UR58, UP2, UR74, -0x66de6e74, UR58, UP0 ;  /* 0x9921918c4a3a78a5 */ /* 0x000fe4000804043a */
[----:B------:R-:W-:Y:S02]  /*1b50*/  UIMAD.WIDE.U32.X UR40, UP3, UR74, -0x225f8c11, UR40, UP3 ;  /* 0xdda073ef4a2878a5 */ /* 0x000fe40009860428 */
[----:B------:R-:W-:-:S02]  /*1b60*/  UIMAD.WIDE.U32.X UR38, UP2, UR74, -0x6425f4a1, UR38, UP2 ;  /* 0x9bda0b5f4a2678a5 */ /* 0x000fc40009040426 */
[----:B------:R-:W-:Y:S02]  /*1b70*/  UIMAD.WIDE.U32.X UR48, UP3, UR74, 0x3ef9763f, UR48, UP3 ;  /* 0x3ef9763f4a3078a5 */ /* 0x000fe40009860430 */
[----:B------:R-:W-:Y:S02]  /*1b80*/  UIMAD.WIDE.U32.X UR46, UP2, UR74, 0xff103bc, UR46, UP2 ;  /* 0x0ff103bc4a2e78a5 */ /* 0x000fe4000904042e */
[----:B------:R-:W-:Y:S02]  /*1b90*/  UIMAD.WIDE.U32.X UR56, UP3, UR74, 0x47a18384, UR56, UP3 ;  /* 0x47a183844a3878a5 */ /* 0x000fe40009860438 */
[----:B------:R-:W-:Y:S02]  /*1ba0*/  UIMAD.WIDE.U32.X UR54, UP2, UR74, 0x499b63de, UR54, UP2 ;  /* 0x499b63de4a3678a5 */ /* 0x000fe40009040436 */
[----:B------:R-:W-:Y:S02]  /*1bb0*/  UIMAD.WIDE.U32.X UR44, UP3, UR74, 0xe3e8f37, UR44, UP3 ;  /* 0x0e3e8f374a2c78a5 */ /* 0x000fe4000986042c */
[----:B------:R-:W-:-:S02]  /*1bc0*/  UIMAD.WIDE.U32.X UR64, UP2, UR74, -0x68007ea8, UR64, UP2 ;  /* 0x97ff81584a4078a5 */ /* 0x000fc40009040440 */
        /* <DEDUP_REMOVED lines=8> */
[----:B------:R-:W-:Y:S02]  /*1c50*/  UIADD3.X UR73, UPT, UPT, URZ, UR73, URZ, UP5, !UPT ;  /* 0x00000049ff497290 */ /* 0x000fe4000affe4ff */
[----:B------:R-:W-:Y:S01]  /*1c60*/  UIMAD.WIDE.U32.X UR18, UP3, UR74, 0x536e6db9, UR18, UP3 ;  /* 0x536e6db94a1278a5 */ /* 0x000fe20009860412 */
[----:B------:R-:W-:Y:S01]  /*1c70*/  UMOV UR15, UR21 ;  /* 0x00000015000f7c82 */ /* 0x000fe20008000000 */
        /* <DEDUP_REMOVED lines=41> */
[----:B------:R-:W-:Y:S01]  /*1f10*/  UIMAD.WIDE.U32.X UR48, UP4, UR5, -0x1, UR48, UP4 ;  /* 0xffffffff053078a5 */ /* 0x000fe2000a080430 */
[----:B------:R-:W-:Y:S01]  /*1f20*/  UMOV UR15, UR17 ;  /* 0x00000011000f7c82 */ /* 0x000fe20008000000 */
        /* <DEDUP_REMOVED lines=75> */
[----:B------:R-:W-:Y:S02]  /*23e0*/  UIMAD.WIDE.U32.X UR50, UP4, UR13, -0x1, UR50, UP4 ;  /* 0xffffffff0d3278a5 */ /* 0x000fe4000a080432 */
[----:B------:R-:W-:Y:S02]  /*23f0*/  UIMAD.WIDE.U32 UR20, UP5, UR13, -0x1, UR20 ;  /* 0xffffffff0d1478a5 */ /* 0x000fe4000f8a0014 */
        /* <DEDUP_REMOVED lines=22> */
[----:B------:R-:W-:Y:S02]  /*2560*/  UIADD3 UR20, UPT, UPT, UR16, -0x1521d818, URZ ;  /* 0xeade27e810147890 */ /* 0x000fe4000fffe0ff */
[----:B------:R-:W-:Y:S02]  /*2570*/  UIMAD.WIDE.U32.X UR26, UR8, -0x3ec0638, URZ, UP2 ;  /* 0xfc13f9c8081a78a5 */ /* 0x000fe400090e04ff */
[----:B------:R-:W-:-:S02]  /*2580*/  UIMAD.WIDE.U32.X UR14, UP3, UR8, 0x7bcb2c8c, UR14, UP3 ;  /* 0x7bcb2c8c080e78a5 */ /* 0x000fc4000986040e */
[----:B------:R-:W-:Y:S02]  /*2590*/  UIMAD.WIDE.U32.X UR68, UP6, UR6, 0x5b06dee7, UR68, UP6 ;  /* 0x5b06dee7064478a5 */ /* 0x000fe4000b0c0444 */
[----:B------:R-:W-:Y:S02]  /*25a0*/  UIMAD.WIDE.U32 UR16, UP0, UR6, 0x197958e9, UR16 ;  /* 0x197958e9061078a5 */ /* 0x000fe4000f800010 */
[----:B------:R-:W-:Y:S02]  /*25b0*/  UIMAD.WIDE.U32.X UR54, UP4, UR13, -0x1, UR54, UP4 ;  /* 0xffffffff0d3678a5 */ /* 0x000fe4000a080436 */
[----:B------:R-:W-:Y:S02]  /*25c0*/  UIMAD.WIDE.U32.X UR40, UP5, UR13, -0x1, UR40, UP5 ;  /* 0xffffffff0d2878a5 */ /* 0x000fe4000a8a0428 */
[----:B------:R-:W-:Y:S02]  /*25d0*/  UIMAD UR5, UR20, UR4, URZ ;  /* 0x00000004140572a4 */ /* 0x000fe4000f8e02ff */
[----:B------:R-:W-:-:S02]  /*25e0*/  UIADD3.X UR27, UPT, UPT, URZ, UR27, URZ, UP3, !UPT ;  /* 0x0000001bff1b7290 */ /* 0x000fc40009ffe4ff */
[----:B------:R-:W-:Y:S02]  /*25f0*/  UIMAD.WIDE.U32.X UR24, UP2, UR6, -0x5f0898ac, UR24, UP6 ;  /* 0xa0f76754061878a5 */ /* 0x000fe4000b040418 */
[----:B------:R-:W-:Y:S02]  /*2600*/  UIMAD.WIDE.U32.X UR42, UP3, UR6, -0x6bd0515f, UR42, UP0 ;  /* 0x942faea1062a78a5 */ /* 0x000fe4000806042a */
[----:B------:R-:W-:Y:S02]  /*2610*/  UIMAD.WIDE.U32.X UR64, UP1, UR13, -0x1, UR64, UP4 ;  /* 0xffffffff0d4078a5 */ /* 0x000fe4000a020440 */
[----:B------:R-:W-:Y:S02]  /*2620*/  UIMAD.WIDE.U32.X UR48, UP5, UR13, -0x1, UR48, UP5 ;  /* 0xffffffff0d3078a5 */ /* 0x000fe4000a8a0430 */
[----:B------:R-:W-:Y:S02]  /*2630*/  UIADD3 UR8, UPT, UPT, -UR5, UR68, URZ ;  /* 0x0000004405087290 */ /* 0x000fe4000fffe1ff */
[----:B------:R-:W-:-:S02]  /*2640*/  UIMAD.WIDE.U32.X UR32, UP2, UR6, 0x4748ffa, UR32, UP2 ;  /* 0x04748ffa062078a5 */ /* 0x000fc40009040420 */
[----:B------:R-:W-:Y:S02]  /*2650*/  UIMAD.WIDE.U32 UR68, UP4, UR5, -0x1, UR68 ;  /* 0xffffffff054478a5 */ /* 0x000fe4000f880044 */
[----:B------:R-:W-:Y:S02]  /*2660*/  UIMAD.WIDE.U32.X UR50, UP3, UR6, 0x2e80f0d5, UR50, UP3 ;  /* 0x2e80f0d5063278a5 */ /* 0x000fe40009860432 */
[----:B------:R-:W-:Y:S02]  /*2670*/  UIMAD.WIDE.U32.X UR36, UP0, UR13, -0x1, UR36, UP1 ;  /* 0xffffffff0d2478a5 */ /* 0x000fe40008800424 */
[----:B------:R-:W-:Y:S02]  /*2680*/  UIMAD.WIDE.U32.X UR56, UP1, UR13, -0x1, UR56, UP5 ;  /* 0xffffffff0d3878a5 */ /* 0x000fe4000a820438 */
[----:B------:R-:W-:Y:S02]  /*2690*/  UIMAD.WIDE.U32.X UR40, UP2, UR6, -0x44f4d6a4, UR40, UP2 ;  /* 0xbb0b295c062878a5 */ /* 0x000fe40009040428 */
[----:B------:R-:W-:-:S02]  /*26a0*/  UIMAD.WIDE.U32.X UR24, UP4, UR5, -0x1, UR24, UP4 ;  /* 0xffffffff051878a5 */ /* 0x000fc4000a080418 */
[----:B------:R-:W-:Y:S02]  /*26b0*/  UIMAD.WIDE.U32.X UR58, UP3, UR6, -0x76d40862, UR58, UP3 ;  /* 0x892bf79e063a78a5 */ /* 0x000fe4000986043a */
[----:B------:R-:W-:Y:S02]  /*26c0*/  UIMAD.WIDE.U32.X UR44, UP1, UR13, -0x2, UR44, UP1 ;  /* 0xfffffffe0d2c78a5 */ /* 0x000fe4000882042c */
[----:B------:R-:W-:Y:S02]  /*26d0*/  UIMAD.WIDE.U32.X UR48, UP2, UR6, -0x66de6e74, UR48, UP2 ;  /* 0x9921918c063078a5 */ /* 0x000fe40009040430 */
[----:B------:R-:W-:Y:S02]  /*26e0*/  UIMAD.WIDE.U32.X UR32, UP4, UR5, -0x1, UR32, UP4 ;  /* 0xffffffff052078a5 */ /* 0x000fe4000a080420 */
[----:B------:R-:W-:Y:S02]  /*26f0*/  UIMAD.WIDE.U32.X UR38, UP3, UR6, 0x556edc31, UR38, UP3 ;  /* 0x556edc31062678a5 */ /* 0x000fe40009860426 */
[----:B------:R-:W-:-:S02]  /*2700*/  UIMAD.WIDE.U32.X UR52, UP1, UR13, -0x1, UR52, UP1 ;  /* 0xffffffff0d3478a5 */ /* 0x000fc40008820434 */
[----:B------:R-:W-:Y:S02]  /*2710*/  UIMAD.WIDE.U32.X UR56, UP2, UR6, -0x6425f4a1, UR56, UP2 ;  /* 0x9bda0b5f063878a5 */ /* 0x000fe40009040438 */
[----:B------:R-:W-:Y:S02]  /*2720*/  UIMAD.WIDE.U32.X UR40, UP4, UR5, -0x1, UR40, UP4 ;  /* 0xffffffff052878a5 */ /* 0x000fe4000a080428 */
[----:B------:R-:W-:Y:S02]  /*2730*/  UIMAD.WIDE.U32.X UR46, UP3, UR6, -0x225f8c11, UR46, UP3 ;  /* 0xdda073ef062e78a5 */ /* 0x000fe4000986042e */
[----:B------:R-:W-:Y:S02]  /*2740*/  UIMAD.WIDE.U32.X UR62, UP0, UR13, -0x1, UR62, UP0 ;  /* 0xffffffff0d3e78a5 */ /* 0x000fe4000800043e */
[----:B------:R-:W-:Y:S02]  /*2750*/  UIMAD.WIDE.U32.X UR60, UP1, UR13, -0x1, UR60, UP1 ;  /* 0xffffffff0d3c78a5 */ /* 0x000fe4000882043c */
[----:B------:R-:W-:-:S02]  /*2760*/  UIMAD.WIDE.U32.X UR44, UP2, UR6, 0xff103bc, UR44, UP2 ;  /* 0x0ff103bc062c78a5 */ /* 0x000fc4000904042c */
        /* <DEDUP_REMOVED lines=11> */
[----:B------:R-:W-:-:S02]  /*2820*/  UIMAD.WIDE.U32.X UR36, UP3, UR6, 0xe3e8f37, UR36, UP3 ;  /* 0x0e3e8f37062478a5 */ /* 0x000fc40009860424 */
[----:B------:R-:W-:Y:S02]  /*2830*/  UIMAD.WIDE.U32.X UR74, UP0, UR13, -0x1, UR74, UP0 ;  /* 0xffffffff0d4a78a5 */ /* 0x000fe4000800044a */
[----:B------:R-:W-:Y:S02]  /*2840*/  UIMAD.WIDE.U32.X UR72, UP1, UR13, -0x1, UR72, UP1 ;  /* 0xffffffff0d4878a5 */ /* 0x000fe40008820448 */
[----:B------:R-:W-:Y:S02]  /*2850*/  UIMAD.WIDE.U32.X UR66, UP2, UR6, 0x848545f, UR66, UP2 ;  /* 0x0848545f064278a5 */ /* 0x000fe40009040442 */
[----:B------:R-:W-:Y:S02]  /*2860*/  UIMAD.WIDE.U32.X UR52, UP4, UR5, -0x1, UR52, UP4 ;  /* 0xffffffff053478a5 */ /* 0x000fe4000a080434 */
[----:B------:R-:W-:Y:S02]  /*2870*/  UIMAD.WIDE.U32.X UR62, UP3, UR6, 0x79e55fd3, UR62, UP3 ;  /* 0x79e55fd3063e78a5 */ /* 0x000fe4000986043e */
[----:B------:R-:W-:-:S02]  /*2880*/  UIMAD.WIDE.U32.X UR26, UR13, -0x1, UR26, UP0 ;  /* 0xffffffff0d1a78a5 */ /* 0x000fc400080e041a */
[----:B------:R-:W-:Y:S02]  /*2890*/  UIMAD.WIDE.U32.X UR14, UP1, UR13, -0x1, UR14, UP1 ;  /* 0xffffffff0d0e78a5 */ /* 0x000fe4000882040e */
[----:B------:R-:W-:Y:S02]  /*28a0*/  UIMAD.WIDE.U32.X UR18, UP2, UR6, 0x32cb88e9, UR18, UP2 ;  /* 0x32cb88e9061278a5 */ /* 0x000fe40009040412 */
[----:B------:R-:W-:Y:S02]  /*28b0*/  UIMAD.WIDE.U32.X UR60, UP4, UR5, -0x1, UR60, UP4 ;  /* 0xffffffff053c78a5 */ /* 0x000fe4000a08043c */
[----:B------:R-:W-:Y:S02]  /*28c0*/  UIMAD.WIDE.U32.X UR28, UP3, UR6, 0x6ec08783, UR28, UP3 ;  /* 0x6ec08783061c78a5 */ /* 0x000fe4000986041c */
[----:B------:R-:W-:Y:S02]  /*28d0*/  UIADD3.X UR27, UPT, UPT, URZ, UR27, URZ, UP1, !UPT ;  /* 0x0000001bff1b7290 */ /* 0x000fe40008ffe4ff */
[----:B------:R-:W-:-:S02]  /*28e0*/  UIMAD.WIDE.U32.X UR72, UP0, UR6, -0x6f0004e0, UR72, UP2 ;  /* 0x90fffb20064878a5 */ /* 0x000fc40009000448 */
[----:B------:R-:W-:Y:S02]  /*28f0*/  UIMAD.WIDE.U32.X UR66, UP1, UR5, -0x1, UR66, UP4 ;  /* 0xffffffff054278a5 */ /* 0x000fe4000a020442 */
[----:B------:R-:W-:Y:S01]  /*2900*/  UIMAD.WIDE.U32.X UR22, UP3, UR6, -0x4aef9ca7, UR22, UP3 ;  /* 0xb5106359061678a5 */ /* 0x000fe20009860416 */
[----:B------:R-:W-:Y:S01]  /*2910*/  UMOV UR21, UR17 ;  /* 0x0000001100157c82 */ /* 0x000fe20008000000 */
[----:B------:R-:W-:Y:S02]  /*2920*/  UIMAD.WIDE.U32.X UR14, UP0, UR6, 0x1e5c9100, UR14, UP0 ;  /* 0x1e5c9100060e78a5 */ /* 0x000fe4000800040e */
[----:B------:R-:W-:Y:S02]  /*2930*/  UIMAD.WIDE.U32 UR20, UP5, UR5, -0x1, UR20 ;  /* 0xffffffff051478a5 */ /* 0x000fe4000f8a0014 */
[----:B------:R-:W-:Y:S02]  /*2940*/  UIMAD.WIDE.U32.X UR18, UP1, UR5, -0x1, UR18, UP1 ;  /* 0xffffffff051278a5 */ /* 0x000fe40008820412 */
[----:B------:R-:W-:-:S02]  /*2950*/  UIMAD.WIDE.U32.X UR74, UP3, UR6, 0x536e6db9, UR74, UP3 ;  /* 0x536e6db9064a78a5 */ /* 0x000fc4000986044a */
[----:B------:R-:W-:Y:S02]  /*2960*/  UIMAD.WIDE.U32.X UR16, UR6, -0x3ec0638, URZ, UP0 ;  /* 0xfc13f9c8061078a5 */ /* 0x000fe400080e04ff */
[----:B------:R-:W-:Y:S02]  /*2970*/  UIMAD.WIDE.U32.X UR26, UP3, UR6, 0x7bcb2c8c, UR26, UP3 ;  /* 0x7bcb2c8c061a78a5 */ /* 0x000fe4000986041a */
[----:B------:R-:W-:Y:S01]  /*2980*/  UIMAD.WIDE.U32.X UR72, UP1, UR5, -0x1, UR72, UP1 ;  /* 0xffffffff054878a5 */ /* 0x000fe20008820448 */
[----:B------:R-:W-:Y:S01]  /*2990*/  UMOV UR20, UR21 ;  /* 0x0000001500147c82 */ /* 0x000fe20008000000 */
[----:B------:R-:W-:Y:S02]  /*29a0*/  UIADD3.X UR17, UPT, UPT, URZ, UR17, URZ, UP3, !UPT ;  /* 0x00000011ff117290 */ /* 0x000fe40009ffe4ff */
[----:B------:R-:W-:Y:S02]  /*29b0*/  UIMAD.WIDE.U32.X UR14, UP1, UR5, -0x1, UR14, UP1 ;  /* 0xffffffff050e78a5 */ /* 0x000fe4000882040e */
[----:B------:R-:W-:-:S02]  /*29c0*/  UIADD3 UR20, UP0, UPT, UR8, UR20, URZ ;  /* 0x0000001408147290 */ /* 0x000fc4000ff1e0ff */
[----:B------:R-:W-:Y:S01]  /*29d0*/  UIMAD.WIDE.U32.X UR42, UP5, UR5, -0x1, UR42, UP5 ;  /* 0xffffffff052a78a5 */ /* 0x000fe2000a8a042a */
[----:B------:R-:W-:Y:S01]  /*29e0*/  UMOV UR10, 0x991ea02d ;  /* 0x991ea02d000a7882 */ /* 0x000fe20000000000 */
[----:B------:R-:W-:Y:S01]  /*29f0*/  UMOV UR21, UR69 ;  /* 0x0000004500157c82 */ /* 0x000fe20008000000 */
[----:B------:R-:W-:Y:S02]  /*2a00*/  UIMAD.WIDE.U32.X UR16, UR5, -0x1, UR16, UP1 ;  /* 0xffffffff051078a5 */ /* 0x000fe400088e0410 */
[----:B------:R-:W-:Y:S02]  /*2a10*/  UIADD3 UR30, UPT, UPT, UR20, -0x1cbbf0b, URZ ;  /* 0xfe3440f5141e7890 */ /* 0x000fe4000fffe0ff */
[----:B------:R-:W-:Y:S02]  /*2a20*/  UIMAD.WIDE.U32.X UR50, UP5, UR5, -0x1, UR50, UP5 ;  /* 0xffffffff053278a5 */ /* 0x000fe4000a8a0432 */
[----:B------:R-:W-:Y:S02]  /*2a30*/  UIMAD.WIDE.U32.X UR42, UP0, UR10, 0x5b06dee7, UR42, UP0 ;  /* 0x5b06dee70a2a78a5 */ /* 0x000fe4000800042a */
[----:B------:R-:W-:-:S02]  /*2a40*/  UIMAD.WIDE.U32 UR20, UP1, UR10, 0x197958e9, UR20 ;  /* 0x197958e90a1478a5 */ /* 0x000fc4000f820014 */
[----:B------:R-:W-:Y:S02]  /*2a50*/  UIMAD.WIDE.U32.X UR58, UP5, UR5, -0x1, UR58, UP5 ;  /* 0xffffffff053a78a5 */ /* 0x000fe4000a8a043a */
[----:B------:R-:W-:Y:S02]  /*2a60*/  UIMAD.WIDE.U32.X UR50, UP0, UR10, -0x5f0898ac, UR50, UP0 ;  /* 0xa0f767540a3278a5 */ /* 0x000fe40008000432 */
[----:B------:R-:W-:Y:S02]  /*2a70*/  UIMAD.WIDE.U32.X UR24, UP1, UR10, -0x6bd0515f, UR24, UP1 ;  /* 0x942faea10a1878a5 */ /* 0x000fe40008820418 */
[----:B------:R-:W-:Y:S02]  /*2a80*/  UIMAD UR9, UR30, UR4, URZ ;  /* 0x000000041e0972a4 */ /* 0x000fe4000f8e02ff */
[----:B------:R-:W-:Y:S02]  /*2a90*/  UIMAD.WIDE.U32.X UR38, UP5, UR5, -0x1, UR38, UP5 ;  /* 0xffffffff052678a5 */ /* 0x000fe4000a8a0426 */
[----:B------:R-:W-:-:S02]  /*2aa0*/  UIMAD.WIDE.U32.X UR58, UP0, UR10, 0x4748ffa, UR58, UP0 ;  /* 0x04748ffa0a3a78a5 */ /* 0x000fc4000800043a */
[----:B------:R-:W-:Y:S02]  /*2ab0*/  UIMAD.WIDE.U32.X UR32, UP1, UR10, 0x2e80f0d5, UR32, UP1 ;  /* 0x2e80f0d50a2078a5 */ /* 0x000fe40008820420 */
[----:B------:R-:W-:Y:S02]  /*2ac0*/  UIADD3 UR11, UPT, UPT, -UR9, UR42, URZ ;  /* 0x0000002a090b7290 */ /* 0x000fe4000fffe1ff */
[----:B------:R-:W-:Y:S02]  /*2ad0*/  UIMAD.WIDE.U32 UR42, UP2, UR9, -0x1, UR42 ;  /* 0xffffffff092a78a5 */ /* 0x000fe4000f84002a */
        /* <DEDUP_REMOVED lines=14> */
[----:B------:R-:W-:-:S02]  /*2bc0*/  UIMAD.WIDE.U32.X UR52, UP3, UR10, 0x47a18384, UR52, UP3 ;  /* 0x47a183840a3478a5 */ /* 0x000fc40009860434 */
[----:B------:R-:W-:Y:S02]  /*2bd0*/  UIMAD.WIDE.U32.X UR36, UP2, UR10, 0x499b63de, UR36, UP2 ;  /* 0x499b63de0a2478a5 */ /* 0x000fe40009040424 */
[----:B------:R-:W-:Y:S02]  /*2be0*/  UIMAD.WIDE.U32.X UR28, UP5, UR5, -0x1, UR28, UP5 ;  /* 0xffffffff051c78a5 */ /* 0x000fe4000a8a041c */
[----:B------:R-:W-:Y:S02]  /*2bf0*/  UIMAD.WIDE.U32.X UR60, UP3, UR10, 0xe3e8f37, UR60, UP3 ;  /* 0x0e3e8f370a3c78a5 */ /* 0x000fe4000986043c */
[----:B------:R-:W-:Y:S02]  /*2c00*/  UIMAD.WIDE.U32.X UR62, UP2, UR10, -0x68007ea8, UR62, UP2 ;  /* 0x97ff81580a3e78a5 */ /* 0x000fe4000904043e */
[----:B------:R-:W-:Y:S02]  /*2c10*/  UIMAD.WIDE.U32.X UR22, UP5, UR5, -0x1, UR22, UP5 ;  /* 0xffffffff051678a5 */ /* 0x000fe4000a8a0416 */
[----:B------:R-:W-:-:S02]  /*2c20*/  UIMAD.WIDE.U32.X UR66, UP3, UR10, 0x79e55fd3, UR66, UP3 ;  /* 0x79e55fd30a4278a5 */ /* 0x000fc40009860442 */
[----:B------:R-:W-:Y:S02]  /*2c30*/  UIMAD.WIDE.U32.X UR28, UP2, UR10, 0x848545f, UR28, UP2 ;  /* 0x0848545f0a1c78a5 */ /* 0x000fe4000904041c */
[----:B------:R-:W-:Y:S02]  /*2c40*/  UIMAD.WIDE.U32.X UR74, UP5, UR5, -0x1, UR74, UP5 ;  /* 0xffffffff054a78a5 */ /* 0x000fe4000a8a044a */
[----:B------:R-:W-:Y:S02]  /*2c50*/  UIMAD.WIDE.U32.X UR18, UP3, UR10, 0x6ec08783, UR18, UP3 ;  /* 0x6ec087830a1278a5 */ /* 0x000fe40009860412 */
[----:B------:R-:W-:Y:S01]  /*2c60*/  UIMAD.WIDE.U32.X UR22, UP2, UR10, 0x32cb88e9, UR22, UP2 ;  /* 0x32cb88e90a1678a5 */ /* 0x000fe20009040416 */
[----:B------:R-:W-:Y:S01]  /*2c70*/  UMOV UR31, UR21 ;  /* 0x00000015001f7c82 */ /* 0x000fe20008000000 */
[----:B------:R-:W-:Y:S02]  /*2c80*/  UIMAD.WIDE.U32.X UR26, UP5, UR5, -0x1, UR26, UP5 ;  /* 0xffffffff051a78a5 */ /* 0x000fe4000a8a041a */
[----:B------:R-:W-:-:S02]  /*2c90*/  UIMAD.WIDE.U32.X UR72, UP3, UR10, -0x4aef9ca7, UR72, UP3 ;  /* 0xb51063590a4878a5 */ /* 0x000fc40009860448 */
[----:B------:R-:W-:Y:S02]  /*2ca0*/  UIMAD.WIDE.U32.X UR74, UP2, UR10, -0x6f0004e0, UR74, UP2 ;  /* 0x90fffb200a4a78a5 */ /* 0x000fe4000904044a */
[----:B------:R-:W-:Y:S02]  /*2cb0*/  UIMAD.WIDE.U32 UR30, UP0, UR9, -0x1, UR30 ;  /* 0xffffffff091e78a5 */ /* 0x000fe4000f80001e */
[----:B------:R-:W-:Y:S02]  /*2cc0*/  UIMAD.WIDE.U32.X UR58, UP1, UR9, -0x1, UR58, UP4 ;  /* 0xffffffff093a78a5 */ /* 0x000fe4000a02043a */
[----:B------:R-:W-:Y:S02]  /*2cd0*/  UIADD3.X UR17, UPT, UPT, URZ, UR17, URZ, UP5, !UPT ;  /* 0x00000011ff117290 */ /* 0x000fe4000affe4ff */
[----:B------:R-:W-:Y:S02]  /*2ce0*/  UIMAD.WIDE.U32.X UR14, UP3, UR10, 0x536e6db9, UR14, UP3 ;  /* 0x536e6db90a0e78a5 */ /* 0x000fe4000986040e */
[----:B------:R-:W-:-:S02]  /*2cf0*/  UIMAD.WIDE.U32.X UR26, UP2, UR10, 0x1e5c9100, UR26, UP2 ;  /* 0x1e5c91000a1a78a5 */ /* 0x000fc4000904041a */
[----:B------:R-:W-:Y:S02]  /*2d00*/  UIMAD.WIDE.U32.X UR24, UP0, UR9, -0x1, UR24, UP0 ;  /* 0xffffffff091878a5 */ /* 0x000fe40008000418 */
[----:B------:R-:W-:Y:S02]  /*2d10*/  UIMAD.WIDE.U32.X UR38, UP1, UR9, -0x1, UR38, UP1 ;  /* 0xffffffff092678a5 */ /* 0x000fe40008820426 */
[----:B------:R-:W-:Y:S02]  /*2d20*/  UIMAD.WIDE.U32.X UR16, UP3, UR10, 0x7bcb2c8c, UR16, UP3 ;  /* 0x7bcb2c8c0a1078a5 */ /* 0x000fe40009860410 */
[----:B------:R-:W-:Y:S02]  /*2d30*/  UIMAD.WIDE.U32.X UR20, UR10, -0x3ec0638, URZ, UP2 ;  /* 0xfc13f9c80a1478a5 */ /* 0x000fe400090e04ff */
[----:B------:R-:W-:Y:S02]  /*2d40*/  UIMAD.WIDE.U32.X UR32, UP0, UR9, -0x1, UR32, UP0 ;  /* 0xffffffff092078a5 */ /* 0x000fe40008000420 */
[----:B------:R-:W-:Y:S01]  /*2d50*/  UIMAD.WIDE.U32.X UR46, UP1, UR9, -0x1, UR46, UP1 ;  /* 0xffffffff092e78a5 */ /* 0x000fe2000882042e */
[----:B------:R-:W-:Y:S01]  /*2d60*/  UMOV UR30, UR31 ;  /* 0x0000001f001e7c82 */ /* 0x000fe20008000000 */
[----:B------:R-:W-:-:S02]  /*2d70*/  UIADD3.X UR21, UPT, UPT, URZ, UR21, URZ, UP3, !UPT ;  /* 0x00000015ff157290 */ /* 0x000fc40009ffe4ff */
[----:B------:R-:W-:Y:S02]  /*2d80*/  UIADD3 UR42, UP3, UPT, UR11, UR30, URZ ;  /* 0x0000001e0b2a7290 */ /* 0x000fe4000ff7e0ff */
[----:B------:R-:W-:Y:S02]  /*2d90*/  UIMAD.WIDE.U32.X UR40, UP2, UR9, -0x1, UR40, UP0 ;  /* 0xffffffff092878a5 */ /* 0x000fe40008040428 */
[----:B------:R-:W-:Y:S01]  /*2da0*/  UIMAD.WIDE.U32.X UR54, UP1, UR9, -0x1, UR54, UP1 ;  /* 0xffffffff093678a5 */ /* 0x000fe20008820436 */
[----:B------:R-:W-:Y:S01]  /*2db0*/  UMOV UR12, 0xf6efb34f ;  /* 0xf6efb34f000c7882 */ /* 0x000fe20000000000 */
[----:B------:R-:W-:Y:S02]  /*2dc0*/  UIMAD.WIDE.U32.X UR48, UP2, UR9, -0x1, UR48, UP2 ;  /* 0xffffffff093078a5 */ /* 0x000fe40009040430 */
[----:B------:R-:W-:Y:S02]  /*2dd0*/  UIMAD.WIDE.U32.X UR24, UP3, UR12, 0x5b06dee7, UR24, UP3 ;  /* 0x5b06dee70c1878a5 */ /* 0x000fe40009860418 */
[----:B------:R-:W-:-:S02]  /*2de0*/  UIMAD.WIDE.U32.X UR64, UP1, UR9, -0x1, UR64, UP1 ;  /* 0xffffffff094078a5 */ /* 0x000fc40008820440 */
[----:B------:R-:W-:Y:S02]  /*2df0*/  UIMAD.WIDE.U32.X UR32, UP3, UR12, -0x5f0898ac, UR32, UP3 ;  /* 0xa0f767540c2078a5 */ /* 0x000fe40009860420 */
[----:B------:R-:W-:Y:S02]  /*2e00*/  UIMAD.WIDE.U32.X UR56, UP6, UR9, -0x1, UR56, UP2 ;  /* 0xffffffff093878a5 */ /* 0x000fe400090c0438 */
[----:B------:R-:W-:Y:S02]  /*2e10*/  UIMAD.WIDE.U32.X UR36, UP1, UR9, -0x1, UR36, UP1 ;  /* 0xffffffff092478a5 */ /* 0x000fe40008820424 */
[----:B------:R-:W-:Y:S02]  /*2e20*/  UIMAD.WIDE.U32 UR30, UP0, UR12, 0x197958e9, UR42 ;  /* 0x197958e90c1e78a5 */ /* 0x000fe4000f80002a */
[----:B------:R-:W-:Y:S02]  /*2e30*/  UIADD3 UR42, UPT, UPT, UR42, -0x62dba519, URZ ;  /* 0x9d245ae72a2a7890 */ /* 0x000fe4000fffe0ff */
[----:B------:R-:W-:-:S02]  /*2e40*/  UIMAD.WIDE.U32.X UR40, UP5, UR12, 0x4748ffa, UR40, UP3 ;  /* 0x04748ffa0c2878a5 */ /* 0x000fc400098a0428 */
[----:B------:R-:W-:Y:S02]  /*2e50*/  UIMAD.WIDE.U32.X UR44, UP6, UR9, -0x1, UR44, UP6 ;  /* 0xffffffff092c78a5 */ /* 0x000fe4000b0c042c */
[----:B------:R-:W-:Y:S02]  /*2e60*/  UIMAD.WIDE.U32.X UR62, UP1, UR9, -0x1, UR62, UP1 ;  /* 0xffffffff093e78a5 */ /* 0x000fe4000882043e */
[----:B------:R-:W-:Y:S02]  /*2e70*/  UIMAD UR11, UR42, UR4, URZ ;  /* 0x000000042a0b72a4 */ /* 0x000fe4000f8e02ff */
[----:B------:R-:W-:Y:S02]  /*2e80*/  UIMAD.WIDE.U32.X UR50, UP0, UR12, -0x6bd0515f, UR50, UP0 ;  /* 0x942faea10c3278a5 */ /* 0x000fe40008000432 */
[----:B------:R-:W-:Y:S02]  /*2e90*/  UIMAD.WIDE.U32.X UR48, UP5, UR12, -0x44f4d6a4, UR48, UP5 ;  /* 0xbb0b295c0c3078a5 */ /* 0x000fe4000a8a0430 */
[----:B------:R-:W-:-:S02]  /*2ea0*/  UIMAD.WIDE.U32.X UR52, UP6, UR9, -0x2, UR52, UP6 ;  /* 0xfffffffe093478a5 */ /* 0x000fc4000b0c0434 */
[----:B------:R-:W-:Y:S01]  /*2eb0*/  UIMAD.WIDE.U32.X UR28, UP1, UR9, -0x1, UR28, UP1 ;  /* 0xffffffff091c78a5 */ /* 0x000fe2000882041c */
[----:B------:R-:W-:Y:S01]  /*2ec0*/  UMOV UR43, UR31 ;  /* 0x0000001f002b7c82 */ /* 0x000fe20008000000 */
[----:B------:R-:W-:Y:S02]  /*2ed0*/  UIADD3 UR30, UPT, UPT, -UR11, UR24, URZ ;  /* 0x000000180b1e7290 */ /* 0x000fe4000fffe1ff */
[----:B------:R-:W-:Y:S02]  /*2ee0*/  UIMAD.WIDE.U32 UR42, UP4, UR11, -0x1, UR42 ;  /* 0xffffffff0b2a78a5 */ /* 0x000fe4000f88002a */
[----:B------:R-:W-:Y:S02]  /*2ef0*/  UIMAD.WIDE.U32.X UR58, UP0, UR12, 0x2e80f0d5, UR58, UP0 ;  /* 0x2e80f0d50c3a78a5 */ /* 0x000fe4000800043a */
[----:B------:R-:W-:Y:S02]  /*2f00*/  UIMAD.WIDE.U32.X UR56, UP5, UR12, -0x66de6e74, UR56, UP5 ;  /* 0x9921918c0c3878a5 */ /* 0x000fe4000a8a0438 */
[----:B------:R-:W-:-:S02]  /*2f10*/  UIMAD.WIDE.U32.X UR60, UP6, UR9, -0x1, UR60, UP6 ;  /* 0xffffffff093c78a5 */ /* 0x000fc4000b0c043c */
[----:B------:R-:W-:Y:S02]  /*2f20*/  UIMAD.WIDE.U32 UR24, UP2, UR11, -0x1, UR24 ;  /* 0xffffffff0b1878a5 */ /* 0x000fe4000f840018 */
[----:B------:R-:W-:Y:S02]  /*2f30*/  UIMAD.WIDE.U32.X UR22, UP1, UR9, -0x1, UR22, UP1 ;  /* 0xffffffff091678a5 */ /* 0x000fe40008820416 */
[----:B------:R-:W-:Y:S02]  /*2f40*/  UIMAD.WIDE.U32.X UR38, UP0, UR12, -0x76d40862, UR38, UP0 ;  /* 0x892bf79e0c2678a5 */ /* 0x000fe40008000426 */
[----:B------:R-:W-:Y:S02]  /*2f50*/  UIMAD.WIDE.U32.X UR44, UP5, UR12, -0x6425f4a1, UR44, UP5 ;  /* 0x9bda0b5f0c2c78a5 */ /* 0x000fe4000a8a042c */
[----:B------:R-:W-:Y:S02]  /*2f60*/  UIMAD.WIDE.U32.X UR66, UP6, UR9, -0x1, UR66, UP6 ;  /* 0xffffffff094278a5 */ /* 0x000fe4000b0c0442 */
[----:B------:R-:W-:-:S02]  /*2f70*/  UIMAD.WIDE.U32.X UR32, UP2, UR11, -0x1, UR32, UP2 ;  /* 0xffffffff0b2078a5 */ /* 0x000fc40009040420 */
[----:B------:R-:W-:Y:S01]  /*2f80*/  UIMAD.WIDE.U32.X UR74, UP1, UR9, -0x1, UR74, UP1 ;  /* 0xffffffff094a78a5 */ /* 0x000fe2000882044a */
[----:B------:R-:W-:Y:S01]  /*2f90*/  UMOV UR13, UR43 ;  /* 0x0000002b000d7c82 */ /* 0x000fe20008000000 */
[----:B------:R-:W-:Y:S02]  /*2fa0*/  UIMAD.WIDE.U32.X UR46, UP0, UR12, 0x556edc31, UR46, UP0 ;  /* 0x556edc310c2e78a5 */ /* 0x000fe4000800042e */
[----:B------:R-:W-:Y:S02]  /*2fb0*/  UIMAD.WIDE.U32.X UR52, UP5, UR12, 0xff103bc, UR52, UP5 ;  /* 0x0ff103bc0c3478a5 */ /* 0x000fe4000a8a0434 */
[----:B------:R-:W-:Y:S02]  /*2fc0*/  UIMAD.WIDE.U32.X UR18, UP6, UR9, -0x1, UR18, UP6 ;  /* 0xffffffff091278a5 */ /* 0x000fe4000b0c0412 */
[----:B------:R-:W-:Y:S02]  /*2fd0*/  UIMAD.WIDE.U32.X UR40, UP2, UR11, -0x1, UR40, UP2 ;  /* 0xffffffff0b2878a5 */ /* 0x000fe40009040428 */
[----:B------:R-:W-:-:S02]  /*2fe0*/  UIADD3 UR30, UP3, UPT, UR30, UR13, URZ ;  /* 0x0000000d1e1e7290 */ /* 0x000fc4000ff7e0ff */
[----:B------:R-:W-:Y:S02]  /*2ff0*/  UIMAD.WIDE.U32.X UR26, UP1, UR9, -0x1, UR26, UP1 ;  /* 0xffffffff091a78a5 */ /* 0x000fe4000882041a */
[----:B------:R-:W-:Y:S01]  /*3000*/  UIMAD.WIDE.U32.X UR50, UP4, UR11, -0x1, UR50, UP4 ;  /* 0xffffffff0b3278a5 */ /* 0x000fe2000a080432 */
[----:B------:R-:W-:Y:S01]  /*3010*/  UMOV UR76, 0x16ec4993 ;  /* 0x16ec4993004c7882 */ /* 0x000fe20000000000 */
[----:B------:R-:W-:Y:S02]  /*3020*/  UIMAD.WIDE.U32.X UR54, UP0, UR12, -0x225f8c11, UR54, UP0 ;  /* 0xdda073ef0c3678a5 */ /* 0x000fe40008000436 */
[----:B------:R-:W-:Y:S02]  /*3030*/  UIMAD.WIDE.U32.X UR60, UP5, UR12, 0x499b63de, UR60, UP5 ;  /* 0x499b63de0c3c78a5 */ /* 0x000fe4000a8a043c */
[----:B------:R-:W-:Y:S01]  /*3040*/  UIMAD.WIDE.U32.X UR72, UP6, UR9, -0x1, UR72, UP6 ;  /* 0xffffffff094878a5 */ /* 0x000fe2000b0c0448 */
[----:B------:R-:W-:Y:S01]  /*3050*/  UMOV UR31, UR25 ;  /* 0x00000019001f7c82 */ /* 0x000fe20008000000 */
[----:B------:R-:W-:-:S02]  /*3060*/  UIMAD.WIDE.U32.X UR48, UP2, UR11, -0x1, UR48, UP2 ;  /* 0xffffffff0b3078a5 */ /* 0x000fc40009040430 */
[----:B------:R-:W-:Y:S02]  /*3070*/  UIADD3 UR34, UPT, UPT, UR30, 0x37d47ecb, URZ ;  /* 0x37d47ecb1e227890 */ /* 0x000fe4000fffe0ff */
[----:B------:R-:W-:Y:S02]  /*3080*/  UIMAD.WIDE.U32.X UR20, UR9, -0x1, UR20, UP1 ;  /* 0xffffffff091478a5 */ /* 0x000fe400088e0414 */
[----:B------:R-:W-:Y:S02]  /*3090*/  UIMAD.WIDE.U32.X UR58, UP4, UR11, -0x1, UR58, UP4 ;  /* 0xffffffff0b3a78a5 */ /* 0x000fe4000a08043a */
[----:B------:R-:W-:Y:S02]  /*30a0*/  UIMAD.WIDE.U32 UR30, UP1, UR76, 0x197958e9, UR30 ;  /* 0x197958e94c1e78a5 */ /* 0x000fe4000f82001e */
[----:B------:R-:W-:Y:S02]  /*30b0*/  UIMAD.WIDE.U32.X UR50, UP3, UR76, 0x5b06dee7, UR50, UP3 ;  /* 0x5b06dee74c3278a5 */ /* 0x000fe40009860432 */
[----:B------:R-:W-:-:S02]  /*30c0*/  UIMAD.WIDE.U32.X UR64, UP0, UR12, 0x3ef9763f, UR64, UP0 ;  /* 0x3ef9763f0c4078a5 */ /* 0x000fc40008000440 */
[----:B------:R-:W-:Y:S02]  /*30d0*/  UIMAD.WIDE.U32.X UR66, UP5, UR12, -0x68007ea8, UR66, UP5 ;  /* 0x97ff81580c4278a5 */ /* 0x000fe4000a8a0442 */
[----:B------:R-:W-:Y:S02]  /*30e0*/  UIMAD.WIDE.U32.X UR14, UP6, UR9, -0x1, UR14, UP6 ;  /* 0xffffffff090e78a5 */ /* 0x000fe4000b0c040e */
[----:B------:R-:W-:Y:S02]  /*30f0*/  UIMAD.WIDE.U32.X UR56, UP2, UR11, -0x1, UR56, UP2 ;  /* 0xffffffff0b3878a5 */ /* 0x000fe40009040438 */
[----:B------:R-:W-:Y:S02]  /*3100*/  UIMAD.WIDE.U32.X UR38, UP4, UR11, -0x1, UR38, UP4 ;  /* 0xffffffff0b2678a5 */ /* 0x000fe4000a080426 */
[----:B------:R-:W-:Y:S02]  /*3110*/  UIMAD.WIDE.U32.X UR32, UP1, UR76, -0x6bd0515f, UR32, UP1 ;  /* 0x942faea14c2078a5 */ /* 0x000fe40008820420 */
[----:B------:R-:W-:-:S02]  /*3120*/  UIMAD.WIDE.U32.X UR58, UP3, UR76, -0x5f0898ac, UR58, UP3 ;  /* 0xa0f767544c3a78a5 */ /* 0x000fc4000986043a */
[----:B------:R-:W-:Y:S02]  /*3130*/  UIMAD.WIDE.U32.X UR36, UP0, UR12, 0x47a18384, UR36, UP0 ;  /* 0x47a183840c2478a5 */ /* 0x000fe40008000424 */
[----:B------:R-:W-:Y:S02]  /*3140*/  UIMAD UR13, UR34, UR4, URZ ;  /* 0x00000004220d72a4 */ /* 0x000fe4000f8e02ff */
[----:B------:R-:W-:Y:S02]  /*3150*/  UIMAD.WIDE.U32.X UR16, UP6, UR9, -0x1, UR16, UP6 ;  /* 0xffffffff091078a5 */ /* 0x000fe4000b0c0410 */
[----:B------:R-:W-:Y:S02]  /*3160*/  UIMAD.WIDE.U32.X UR18, UP5, UR12, 0x848545f, UR18, UP5 ;  /* 0x0848545f0c1278a5 */ /* 0x000fe4000a8a0412 */
[----:B------:R-:W-:Y:S02]  /*3170*/  UIMAD.WIDE.U32.X UR44, UP2, UR11, -0x1, UR44, UP2 ;  /* 0xffffffff0b2c78a5 */ /* 0x000fe4000904042c */
[----:B------:R-:W-:-:S02]  /*3180*/  UIMAD.WIDE.U32.X UR46, UP4, UR11, -0x1, UR46, UP4 ;  /* 0xffffffff0b2e78a5 */ /* 0x000fc4000a08042e */
[----:B------:R-:W-:Y:S02]  /*3190*/  UIMAD.WIDE.U32.X UR40, UP1, UR76, 0x2e80f0d5, UR40, UP1 ;  /* 0x2e80f0d54c2878a5 */ /* 0x000fe40008820428 */
[----:B------:R-:W-:Y:S02]  /*31a0*/  UIMAD.WIDE.U32.X UR38, UP3, UR76, 0x4748ffa, UR38, UP3 ;  /* 0x04748ffa4c2678a5 */ /* 0x000fe40009860426 */
[----:B------:R-:W-:Y:S02]  /*31b0*/  UIMAD.WIDE.U32.X UR62, UP0, UR12, 0xe3e8f37, UR62, UP0 ;  /* 0x0e3e8f370c3e78a5 */ /* 0x000fe4000800043e */
[----:B------:R-:W-:Y:S02]  /*31c0*/  UIADD3.X UR21, UPT, UPT, URZ, UR21, URZ, UP6, !UPT ;  /* 0x00000015ff157290 */ /* 0x000fe4000b7fe4ff */
[----:B------:R-:W-:Y:S02]  /*31d0*/  UIADD3 UR9, UPT, UPT, -UR13, UR50, URZ ;  /* 0x000000320d097290 */ /* 0x000fe4000fffe1ff */
[----:B------:R-:W-:-:S02]  /*31e0*/  UIMAD.WIDE.U32.X UR72, UP5, UR12, 0x32cb88e9, UR72, UP5 ;  /* 0x32cb88e90c4878a5 */ /* 0x000fc4000a8a0448 */
[----:B------:R-:W-:Y:S02]  /*31f0*/  UIMAD.WIDE.U32.X UR52, UP2, UR11, -0x1, UR52, UP2 ;  /* 0xffffffff0b3478a5 */ /* 0x000fe40009040434 */
[----:B------:R-:W-:Y:S02]  /*3200*/  UIMAD.WIDE.U32 UR50, UP6, UR13, -0x1, UR50 ;  /* 0xffffffff0d3278a5 */ /* 0x000fe4000f8c0032 */
[----:B------:R-:W-:Y:S02]  /*3210*/  UIMAD.WIDE.U32.X UR54, UP4, UR11, -0x1, UR54, UP4 ;  /* 0xffffffff0b3678a5 */ /* 0x000fe4000a080436 */
[----:B------:R-:W-:Y:S02]  /*3220*/  UIMAD.WIDE.U32.X UR48, UP1, UR76, -0x76d40862, UR48, UP1 ;  /* 0x892bf79e4c3078a5 */ /* 0x000fe40008820430 */
[----:B------:R-:W-:Y:S02]  /*3230*/  UIMAD.WIDE.U32.X UR46, UP3, UR76, -0x44f4d6a4, UR46, UP3 ;  /* 0xbb0b295c4c2e78a5 */ /* 0x000fe4000986042e */
[----:B------:R-:W-:-:S02]  /*3240*/  UIMAD.WIDE.U32.X UR28, UP0, UR12, 0x79e55fd3, UR28, UP0 ;  /* 0x79e55fd30c1c78a5 */ /* 0x000fc4000800041c */
[----:B------:R-:W-:Y:S02]  /*3250*/  UIMAD.WIDE.U32.X UR14, UP5, UR12, -0x6f0004e0, UR14, UP5 ;  /* 0x90fffb200c0e78a5 */ /* 0x000fe4000a8a040e */
[----:B------:R-:W-:Y:S02]  /*3260*/  UIMAD.WIDE.U32.X UR60, UP2, UR11, -0x1, UR60, UP2 ;  /* 0xffffffff0b3c78a5 */ /* 0x000fe4000904043c */
[----:B------:R-:W-:Y:S02]  /*3270*/  UIMAD.WIDE.U32.X UR58, UP6, UR13, -0x1, UR58, UP6 ;  /* 0xffffffff0d3a78a5 */ /* 0x000fe4000b0c043a */
[----:B------:R-:W-:Y:S02]  /*3280*/  UIMAD.WIDE.U32.X UR64, UP4, UR11, -0x1, UR64, UP4 ;  /* 0xffffffff0b4078a5 */ /* 0x000fe4000a080440 */
[----:B------:R-:W-:Y:S02]  /*3290*/  UIMAD.WIDE.U32.X UR56, UP1, UR76, 0x556edc31, UR56, UP1 ;  /* 0x556edc314c3878a5 */ /* 0x000fe40008820438 */
[----:B------:R-:W-:-:S02]  /*32a0*/  UIMAD.WIDE.U32.X UR54, UP3, UR76, -0x66de6e74, UR54, UP3 ;  /* 0x9921918c4c3678a5 */ /* 0x000fc40009860436 */
[----:B------:R-:W-:Y:S02]  /*32b0*/  UIMAD.WIDE.U32.X UR22, UP0, UR12, 0x6ec08783, UR22, UP0 ;  /* 0x6ec087830c1678a5 */ /* 0x000fe40008000416 */
[----:B------:R-:W-:Y:S02]  /*32c0*/  UIMAD.WIDE.U32.X UR16, UP5, UR12, 0x1e5c9100, UR16, UP5 ;  /* 0x1e5c91000c1078a5 */ /* 0x000fe4000a8a0410 */
[----:B------:R-:W-:Y:S02]  /*32d0*/  UIMAD.WIDE.U32.X UR66, UP2, UR11, -0x1, UR66, UP2 ;  /* 0xffffffff0b4278a5 */ /* 0x000fe40009040442 */
[----:B------:R-:W-:Y:S02]  /*32e0*/  UIMAD.WIDE.U32.X UR38, UP6, UR13, -0x1, UR38, UP6 ;  /* 0xffffffff0d2678a5 */ /* 0x000fe4000b0c0426 */
[----:B------:R-:W-:Y:S02]  /*32f0*/  UIMAD.WIDE.U32.X UR36, UP4, UR11, -0x2, UR36, UP4 ;  /* 0xfffffffe0b2478a5 */ /* 0x000fe4000a080424 */
[----:B------:R-:W-:Y:S01]  /*3300*/  UIMAD.WIDE.U32.X UR44, UP1, UR76, -0x225f8c11, UR44, UP1 ;  /* 0xdda073ef4c2c78a5 */ /* 0x000fe2000882042c */
[----:B------:R-:W-:Y:S01]  /*3310*/  UMOV UR35, UR31 ;  /* 0x0000001f00237c82 */ /* 0x000fe20008000000 */
[----:B------:R-:W-:-:S02]  /*3320*/  UIMAD.WIDE.U32.X UR64, UP3, UR76, -0x6425f4a1, UR64, UP3 ;  /* 0x9bda0b5f4c4078a5 */ /* 0x000fc40009860440 */
[----:B------:R-:W-:Y:S02]  /*3330*/  UIMAD.WIDE.U32.X UR74, UP0, UR12, -0x4aef9ca7, UR74, UP0 ;  /* 0xb51063590c4a78a5 */ /* 0x000fe4000800044a */
[----:B------:R-:W-:Y:S02]  /*3340*/  UIMAD.WIDE.U32.X UR24, UR12, -0x3ec0638, URZ, UP5 ;  /* 0xfc13f9c80c1878a5 */ /* 0x000fe4000a8e04ff */
[----:B------:R-:W-:Y:S02]  /*3350*/  UIMAD.WIDE.U32.X UR18, UP2, UR11, -0x1, UR18, UP2 ;  /* 0xffffffff0b1278a5 */ /* 0x000fe40009040412 */
[----:B------:R-:W-:Y:S02]  /*3360*/  UIMAD.WIDE.U32 UR34, UP5, UR13, -0x1, UR34 ;  /* 0xffffffff0d2278a5 */ /* 0x000fe4000f8a0022 */
[----:B------:R-:W-:Y:S02]  /*3370*/  UIMAD.WIDE.U32.X UR46, UP6, UR13, -0x1, UR46, UP6 ;  /* 0xffffffff0d2e78a5 */ /* 0x000fe4000b0c042e */
[----:B------:R-:W-:-:S02]  /*3380*/  UIMAD.WIDE.U32.X UR62, UP4, UR11, -0x1, UR62, UP4 ;  /* 0xffffffff0b3e78a5 */ /* 0x000fc4000a08043e */
[----:B------:R-:W-:Y:S02]  /*3390*/  UIMAD.WIDE.U32.X UR52, UP1, UR76, 0x3ef9763f, UR52, UP1 ;  /* 0x3ef9763f4c3478a5 */ /* 0x000fe40008820434 */
[----:B------:R-:W-:Y:S02]  /*33a0*/  UIMAD.WIDE.U32.X UR36, UP3, UR76, 0xff103bc, UR36, UP3 ;  /* 0x0ff103bc4c2478a5 */ /* 0x000fe40009860424 */
[----:B------:R-:W-:Y:S02]  /*33b0*/  UIMAD.WIDE.U32.X UR26, UP0, UR12, 0x536e6db9, UR26, UP0 ;  /* 0x536e6db90c1a78a5 */ /* 0x000fe4000800041a */
[----:B------:R-:W-:Y:S02]  /*33c0*/  UIMAD.WIDE.U32.X UR72, UP2, UR11, -0x1, UR72, UP2 ;  /* 0xffffffff0b4878a5 */ /* 0x000fe40009040448 */
[----:B------:R-:W-:Y:S02]  /*33d0*/  UIMAD.WIDE.U32.X UR32, UP5, UR13, -0x1, UR32, UP5 ;  /* 0xffffffff0d2078a5 */ /* 0x000fe4000a8a0420 */
[----:B------:R-:W-:-:S02]  /*33e0*/  UIMAD.WIDE.U32.X UR54, UP6, UR13, -0x1, UR54, UP6 ;  /* 0xffffffff0d3678a5 */ /* 0x000fc4000b0c0436 */
[----:B------:R-:W-:Y:S02]  /*33f0*/  UIMAD.WIDE.U32.X UR28, UP4, UR11, -0x1, UR28, UP4 ;  /* 0xffffffff0b1c78a5 */ /* 0x000fe4000a08041c */
[----:B------:R-:W-:Y:S02]  /*3400*/  UIMAD.WIDE.U32.X UR60, UP1, UR76, 0x47a18384, UR60, UP1 ;  /* 0x47a183844c3c78a5 */ /* 0x000fe4000882043c */
[----:B------:R-:W-:Y:S02]  /*3410*/  UIMAD.WIDE.U32.X UR62, UP3, UR76, 0x499b63de, UR62, UP3 ;  /* 0x499b63de4c3e78a5 */ /* 0x000fe4000986043e */
[----:B------:R-:W-:Y:S02]  /*3420*/  UIMAD.WIDE.U32.X UR20, UP0, UR12, 0x7bcb2c8c, UR20, UP0 ;  /* 0x7bcb2c8c0c1478a5 */ /* 0x000fe40008000414 */
[----:B------:R-:W-:Y:S02]  /*3430*/  UIMAD.WIDE.U32.X UR14, UP2, UR11, -0x1, UR14, UP2 ;  /* 0xffffffff0b0e78a5 */ /* 0x000fe4000904040e */
[----:B------:R-:W-:-:S02]  /*3440*/  UIMAD.WIDE.U32.X UR40, UP5, UR13, -0x1, UR40, UP5 ;  /* 0xffffffff0d2878a5 */ /* 0x000fc4000a8a0428 */
[----:B------:R-:W-:Y:S02]  /*3450*/  UIMAD.WIDE.U32.X UR64, UP6, UR13, -0x1, UR64, UP6 ;  /* 0xffffffff0d4078a5 */ /* 0x000fe4000b0c0440 */
[----:B------:R-:W-:Y:S02]  /*3460*/  UIMAD.WIDE.U32.X UR22, UP4, UR11, -0x1, UR22, UP4 ;  /* 0xffffffff0b1678a5 */ /* 0x000fe4000a080416 */
[----:B------:R-:W-:Y:S01]  /*3470*/  UIMAD.WIDE.U32.X UR66, UP1, UR76, 0xe3e8f37, UR66, UP1 ;  /* 0x0e3e8f374c4278a5 */ /* 0x000fe20008820442 */
[----:B------:R-:W-:Y:S01]  /*3480*/  UMOV UR34, UR35 ;  /* 0x0000002300227c82 */ /* 0x000fe20008000000 */
[----:B------:R-:W-:Y:S02]  /*3490*/  UIMAD.WIDE.U32.X UR28, UP3, UR76, -0x68007ea8, UR28, UP3 ;  /* 0x97ff81584c1c78a5 */ /* 0x000fe4000986041c */
[----:B------:R-:W-:Y:S02]  /*34a0*/  UIADD3.X UR25, UPT, UPT, URZ, UR25, URZ, UP0, !UPT ;  /* 0x00000019ff197290 */ /* 0x000fe400087fe4ff */
[----:B------:R-:W-:-:S02]  /*34b0*/  UIADD3 UR30, UP0, UPT, UR9, UR34, URZ ;  /* 0x00000022091e7290 */ /* 0x000fc4000ff1e0ff */
[----:B------:R-:W-:Y:S02]  /*34c0*/  UIMAD.WIDE.U32.X UR16, UP2, UR11, -0x1, UR16, UP2 ;  /* 0xffffffff0b1078a5 */ /* 0x000fe40009040410 */
[----:B------:R-:W-:Y:S02]  /*34d0*/  UIMAD.WIDE.U32.X UR48, UP5, UR13, -0x1, UR48, UP5 ;  /* 0xffffffff0d3078a5 */ /* 0x000fe4000a8a0430 */
[----:B------:R-:W-:Y:S02]  /*34e0*/  UIMAD.WIDE.U32.X UR36, UP6, UR13, -0x1, UR36, UP6 ;  /* 0xffffffff0d2478a5 */ /* 0x000fe4000b0c0424 */
[----:B------:R-:W-:Y:S02]  /*34f0*/  UIMAD.WIDE.U32.X UR74, UP4, UR11, -0x1, UR74, UP4 ;  /* 0xffffffff0b4a78a5 */ /* 0x000fe4000a08044a */
[----:B------:R-:W-:Y:S01]  /*3500*/  UIMAD.WIDE.U32.X UR18, UP1, UR76, 0x79e55fd3, UR18, UP1 ;  /* 0x79e55fd34c1278a5 */ /* 0x000fe20008820412 */
[----:B------:R-:W-:Y:S01]  /*3510*/  UMOV UR69, 0x83d6900d ;  /* 0x83d6900d00457882 */ /* 0x000fe20000000000 */
[----:B------:R-:W-:Y:S01]  /*3520*/  UIMAD.WIDE.U32.X UR22, UP3, UR76, 0x848545f, UR22, UP3 ;  /* 0x0848545f4c1678a5 */ /* 0x000fe20009860416 */
[----:B------:R-:W-:Y:S01]  /*3530*/  UMOV UR31, UR51 ;  /* 0x00000033001f7c82 */ /* 0x000fe20008000000 */
[----:B------:R-:W-:-:S02]  /*3540*/  UIADD3 UR34, UPT, UPT, UR30, 0x1af293d5, URZ ;  /* 0x1af293d51e227890 */ /* 0x000fc4000fffe0ff */
[----:B------:R-:W-:Y:S02]  /*3550*/  UIMAD.WIDE.U32.X UR32, UP0, UR69, 0x5b06dee7, UR32, UP0 ;  /* 0x5b06dee7452078a5 */ /* 0x000fe40008000420 */
[----:B------:R-:W-:Y:S02]  /*3560*/  UIMAD.WIDE.U32.X UR56, UP5, UR13, -0x1, UR56, UP5 ;  /* 0xffffffff0d3878a5 */ /* 0x000fe4000a8a0438 */
[----:B------:R-:W-:Y:S02]  /*3570*/  UIMAD.WIDE.U32.X UR24, UR11, -0x1, UR24, UP2 ;  /* 0xffffffff0b1878a5 */ /* 0x000fe400090e0418 */
[----:B------:R-:W-:Y:S02]  /*3580*/  UIMAD.WIDE.U32.X UR62, UP6, UR13, -0x1, UR62, UP6 ;  /* 0xffffffff0d3e78a5 */ /* 0x000fe4000b0c043e */
[----:B------:R-:W-:Y:S02]  /*3590*/  UIMAD.WIDE.U32 UR30, UP2, UR69, 0x197958e9, UR30 ;  /* 0x197958e9451e78a5 */ /* 0x000fe4000f84001e */
[----:B------:R-:W-:-:S02]  /*35a0*/  UIMAD.WIDE.U32.X UR26, UP4, UR11, -0x1, UR26, UP4 ;  /* 0xffffffff0b1a78a5 */ /* 0x000fc4000a08041a */
[----:B------:R-:W-:Y:S02]  /*35b0*/  UIMAD.WIDE.U32.X UR72, UP1, UR76, 0x6ec08783, UR72, UP1 ;  /* 0x6ec087834c4878a5 */ /* 0x000fe40008820448 */
[----:B------:R-:W-:Y:S02]  /*35c0*/  UIMAD.WIDE.U32.X UR74, UP3, UR76, 0x32cb88e9, UR74, UP3 ;  /* 0x32cb88e94c4a78a5 */ /* 0x000fe4000986044a */
[----:B------:R-:W-:Y:S02]  /*35d0*/  UIMAD.WIDE.U32.X UR40, UP0, UR69, -0x5f0898ac, UR40, UP0 ;  /* 0xa0f76754452878a5 */ /* 0x000fe40008000428 */
[----:B------:R-:W-:Y:S02]  /*35e0*/  UIMAD.WIDE.U32.X UR44, UP5, UR13, -0x1, UR44, UP5 ;  /* 0xffffffff0d2c78a5 */ /* 0x000fe4000a8a042c */
[----:B------:R-:W-:Y:S02]  /*35f0*/  UIMAD.WIDE.U32.X UR28, UP6, UR13, -0x1, UR28, UP6 ;  /* 0xffffffff0d1c78a5 */ /* 0x000fe4000b0c041c */
[----:B------:R-:W-:-:S02]  /*3600*/  UIMAD UR9, UR34, UR4, URZ ;  /* 0x00000004220972a4 */ /* 0x000fc4000f8e02ff */
[----:B------:R-:W-:Y:S02]  /*3610*/  UIMAD.WIDE.U32.X UR20, UP4, UR11, -0x1, UR20, UP4 ;  /* 0xffffffff0b1478a5 */ /* 0x000fe4000a080414 */
[----:B------:R-:W-:Y:S02]  /*3620*/  UIMAD.WIDE.U32.X UR58, UP2, UR69, -0x6bd0515f, UR58, UP2 ;  /* 0x942faea1453a78a5 */ /* 0x000fe4000904043a */
[----:B------:R-:W-:Y:S02]  /*3630*/  UIMAD.WIDE.U32.X UR14, UP1, UR76, -0x4aef9ca7, UR14, UP1 ;  /* 0xb51063594c0e78a5 */ /* 0x000fe4000882040e */
[----:B------:R-:W-:Y:S02]  /*3640*/  UIMAD.WIDE.U32.X UR26, UP3, UR76, -0x6f0004e0, UR26, UP3 ;  /* 0x90fffb204c1a78a5 */ /* 0x000fe4000986041a */
[----:B------:R-:W-:Y:S02]  /*3650*/  UIMAD.WIDE.U32.X UR48, UP0, UR69, 0x4748ffa, UR48, UP0 ;  /* 0x04748ffa453078a5 */ /* 0x000fe40008000430 */
[----:B------:R-:W-:-:S02]  /*3660*/  UIMAD.WIDE.U32.X UR52, UP5, UR13, -0x1, UR52, UP5 ;  /* 0xffffffff0d3478a5 */ /* 0x000fc4000a8a0434 */
[----:B------:R-:W-:Y:S02]  /*3670*/  UIMAD.WIDE.U32.X UR22, UP6, UR13, -0x1, UR22, UP6 ;  /* 0xffffffff0d1678a5 */ /* 0x000fe4000b0c0416 */
[----:B------:R-:W-:Y:S02]  /*3680*/  UIADD3.X UR25, UPT, UPT, URZ, UR25, URZ, UP4, !UPT ;  /* 0x00000019ff197290 */ /* 0x000fe4000a7fe4ff */
[----:B------:R-:W-:Y:S02]  /*3690*/  UIADD3 UR11, UPT, UPT, -UR9, UR32, URZ ;  /* 0x00000020090b7290 */ /* 0x000fe4000fffe1ff */
[----:B------:R-:W-:Y:S02]  /*36a0*/  UIMAD.WIDE.U32.X UR38, UP2, UR69, 0x2e80f0d5, UR38, UP2 ;  /* 0x2e80f0d5452678a5 */ /* 0x000fe40009040426 */
[----:B------:R-:W-:Y:S02]  /*36b0*/  UIMAD.WIDE.U32.X UR16, UP1, UR76, 0x536e6db9, UR16, UP1 ;  /* 0x536e6db94c1078a5 */ /* 0x000fe40008820410 */
[----:B------:R-:W-:-:S02]  /*36c0*/  UIMAD.WIDE.U32 UR32, UP4, UR9, -0x1, UR32 ;  /* 0xffffffff092078a5 */ /* 0x000fc4000f880020 */
[----:B------:R-:W-:Y:S02]  /*36d0*/  UIMAD.WIDE.U32.X UR20, UP3, UR76, 0x1e5c9100, UR20, UP3 ;  /* 0x1e5c91004c1478a5 */ /* 0x000fe40009860414 */
[----:B------:R-:W-:Y:S02]  /*36e0*/  UIMAD.WIDE.U32.X UR56, UP0, UR69, -0x44f4d6a4, UR56, UP0 ;  /* 0xbb0b295c453878a5 */ /* 0x000fe40008000438 */
[----:B------:R-:W-:Y:S02]  /*36f0*/  UIMAD.WIDE.U32.X UR60, UP5, UR13, -0x2, UR60, UP5 ;  /* 0xfffffffe0d3c78a5 */ /* 0x000fe4000a8a043c */
[----:B------:R-:W-:Y:S02]  /*3700*/  UIMAD.WIDE.U32.X UR74, UP6, UR13, -0x1, UR74, UP6 ;  /* 0xffffffff0d4a78a5 */ /* 0x000fe4000b0c044a */
[----:B------:R-:W-:Y:S02]  /*3710*/  UIMAD.WIDE.U32.X UR46, UP2, UR69, -0x76d40862, UR46, UP2 ;  /* 0x892bf79e452e78a5 */ /* 0x000fe4000904042e */
[----:B------:R-:W-:Y:S01]  /*3720*/  UIMAD.WIDE.U32.X UR24, UP1, UR76, 0x7bcb2c8c, UR24, UP1 ;  /* 0x7bcb2c8c4c1878a5 */ /* 0x000fe20008820418 */
[----:B------:R-:W-:Y:S01]  /*3730*/  UMOV UR35, UR31 ;  /* 0x0000001f00237c82 */ /* 0x000fe20008000000 */
[----:B------:R-:W-:-:S02]  /*3740*/  UIMAD.WIDE.U32.X UR40, UP4, UR9, -0x1, UR40, UP4 ;  /* 0xffffffff092878a5 */ /* 0x000fc4000a080428 */
[----:B------:R-:W-:Y:S02]  /*3750*/  UIMAD.WIDE.U32.X UR76, UR76, -0x3ec0638, URZ, UP3 ;  /* 0xfc13f9c84c4c78a5 */ /* 0x000fe400098e04ff */
[----:B------:R-:W-:Y:S02]  /*3760*/  UIMAD.WIDE.U32 UR34, UP3, UR9, -0x1, UR34 ;  /* 0xffffffff092278a5 */ /* 0x000fe4000f860022 */
[----:B------:R-:W-:Y:S02]  /*3770*/  UIMAD.WIDE.U32.X UR44, UP0, UR69, -0x66de6e74, UR44, UP0 ;  /* 0x9921918c452c78a5 */ /* 0x000fe4000800042c */
[----:B------:R-:W-:Y:S02]  /*3780*/  UIMAD.WIDE.U32.X UR66, UP5, UR13, -0x1, UR66, UP5 ;  /* 0xffffffff0d4278a5 */ /* 0x000fe4000a8a0442 */
[----:B------:R-:W-:Y:S02]  /*3790*/  UIMAD.WIDE.U32.X UR26, UP6, UR13, -0x1, UR26, UP6 ;  /* 0xffffffff0d1a78a5 */ /* 0x000fe4000b0c041a */
[----:B------:R-:W-:-:S02]  /*37a0*/  UIMAD.WIDE.U32.X UR54, UP2, UR69, 0x556edc31, UR54, UP2 ;  /* 0x556edc31453678a5 */ /* 0x000fc40009040436 */
[----:B------:R-:W-:Y:S02]  /*37b0*/  UIMAD.WIDE.U32.X UR48, UP4, UR9, -0x1, UR48, UP4 ;  /* 0xffffffff093078a5 */ /* 0x000fe4000a080430 */
[----:B------:R-:W-:Y:S02]  /*37c0*/  UIMAD.WIDE.U32.X UR58, UP3, UR9, -0x1, UR58, UP3 ;  /* 0xffffffff093a78a5 */ /* 0x000fe4000986043a */
[----:B------:R-:W-:Y:S02]  /*37d0*/  UIADD3.X UR77, UPT, UPT, URZ, UR77, URZ, UP1, !UPT ;  /* 0x0000004dff4d7290 */ /* 0x000fe40008ffe4ff */
[----:B------:R-:W-:Y:S02]  /*37e0*/  UIMAD.WIDE.U32.X UR52, UP0, UR69, -0x6425f4a1, UR52, UP0 ;  /* 0x9bda0b5f453478a5 */ /* 0x000fe40008000434 */
[----:B------:R-:W-:Y:S02]  /*37f0*/  UIMAD.WIDE.U32.X UR18, UP5, UR13, -0x1, UR18, UP5 ;  /* 0xffffffff0d1278a5 */ /* 0x000fe4000a8a0412 */
[----:B------:R-:W-:-:S02]  /*3800*/  UIADD3 UR30, UP1, UPT, UR11, UR35, URZ ;  /* 0x000000230b1e7290 */ /* 0x000fc4000ff3e0ff */
[----:B------:R-:W-:Y:S02]  /*3810*/  UIMAD.WIDE.U32.X UR20, UP6, UR13, -0x1, UR20, UP6 ;  /* 0xffffffff0d1478a5 */ /* 0x000fe4000b0c0414 */
[----:B------:R-:W-:Y:S02]  /*3820*/  UIMAD.WIDE.U32.X UR64, UP2, UR69, -0x225f8c11, UR64, UP2 ;  /* 0xdda073ef454078a5 */ /* 0x000fe40009040440 */
[----:B------:R-:W-:Y:S01]  /*3830*/  UIMAD.WIDE.U32.X UR56, UP4, UR9, -0x1, UR56, UP4 ;  /* 0xffffffff093878a5 */ /* 0x000fe2000a080438 */
[----:B------:R-:W-:Y:S01]  /*3840*/  UMOV UR68, 0x1e76566a ;  /* 0x1e76566a00447882 */ /* 0x000fe20000000000 */
[----:B------:R-:W-:Y:S01]  /*3850*/  UIMAD.WIDE.U32.X UR38, UP3, UR9, -0x1, UR38, UP3 ;  /* 0xffffffff092678a5 */ /* 0x000fe20009860426 */
[----:B------:R-:W-:Y:S01]  /*3860*/  UMOV UR31, UR33 ;  /* 0x00000021001f7c82 */ /* 0x000fe20008000000 */
[----:B------:R-:W-:Y:S02]  /*3870*/  UIMAD.WIDE.U32.X UR60, UP0, UR69, 0xff103bc, UR60, UP0 ;  /* 0x0ff103bc453c78a5 */ /* 0x000fe4000800043c */
[----:B------:R-:W-:-:S02]  /*3880*/  UIMAD.WIDE.U32.X UR72, UP5, UR13, -0x1, UR72, UP5 ;  /* 0xffffffff0d4878a5 */ /* 0x000fc4000a8a0448 */
[----:B------:R-:W-:Y:S02]  /*3890*/  UIADD3 UR12, UPT, UPT, UR30, -0x667ce986, URZ ;  /* 0x9983167a1e0c7890 */ /* 0x000fe4000fffe0ff */
[----:B------:R-:W-:Y:S02]  /*38a0*/  UIMAD.WIDE.U32.X UR58, UP1, UR68, 0x5b06dee7, UR58, UP1 ;  /* 0x5b06dee7443a78a5 */ /* 0x000fe4000882043a */
[----:B------:R-:W-:Y:S02]  /*38b0*/  UIMAD.WIDE.U32.X UR76, UR13, -0x1, UR76, UP6 ;  /* 0xffffffff0d4c78a5 */ /* 0x000fe4000b0e044c */
[----:B------:R-:W-:Y:S02]  /*38c0*/  UIMAD.WIDE.U32.X UR36, UP2, UR69, 0x3ef9763f, UR36, UP2 ;  /* 0x3ef9763f452478a5 */ /* 0x000fe40009040424 */
[----:B------:R-:W-:Y:S02]  /*38d0*/  UIMAD.WIDE.U32 UR30, UP6, UR68, 0x197958e9, UR30 ;  /* 0x197958e9441e78a5 */ /* 0x000fe4000f8c001e */
[----:B------:R-:W-:-:S02]  /*38e0*/  UIMAD.WIDE.U32.X UR44, UP4, UR9, -0x1, UR44, UP4 ;  /* 0xffffffff092c78a5 */ /* 0x000fc4000a08042c */
[----:B------:R-:W-:Y:S02]  /*38f0*/  UIMAD.WIDE.U32.X UR46, UP3, UR9, -0x1, UR46, UP3 ;  /* 0xffffffff092e78a5 */ /* 0x000fe4000986042e */
[----:B------:R-:W-:Y:S02]  /*3900*/  UIMAD.WIDE.U32.X UR66, UP0, UR69, 0x499b63de, UR66, UP0 ;  /* 0x499b63de454278a5 */ /* 0x000fe40008000442 */
        /* <DEDUP_REMOVED lines=8> */
[----:B------:R-:W-:Y:S02]  /*3990*/  UIMAD.WIDE.U32.X UR46, UP1, UR68, 0x4748ffa, UR46, UP1 ;  /* 0x04748ffa442e78a5 */ /* 0x000fe4000882042e */
[----:B------:R-:W-:-:S02]  /*39a0*/  UIMAD.WIDE.U32.X UR28, UP2, UR69, 0xe3e8f37, UR28, UP2 ;  /* 0x0e3e8f37451c78a5 */ /* 0x000fc4000904041c */
[----:B------:R-:W-:Y:S02]  /*39b0*/  UIMAD.WIDE.U32.X UR48, UP6, UR68, 0x2e80f0d5, UR48, UP6 ;  /* 0x2e80f0d5443078a5 */ /* 0x000fe4000b0c0430 */
[----:B------:R-:W-:Y:S02]  /*39c0*/  UIMAD.WIDE.U32.X UR60, UP4, UR9, -0x1, UR60, UP4 ;  /* 0xffffffff093c78a5 */ /* 0x000fe4000a08043c */
[----:B------:R-:W-:Y:S02]  /*39d0*/  UIMAD.WIDE.U32.X UR64, UP3, UR9, -0x1, UR64, UP3 ;  /* 0xffffffff094078a5 */ /* 0x000fe40009860440 */
[----:B------:R-:W-:Y:S02]  /*39e0*/  UIMAD UR11, UR12, UR4, URZ ;  /* 0x000000040c0b72a4 */ /* 0x000fe4000f8e02ff */
[----:B------:R-:W-:Y:S02]  /*39f0*/  UIMAD.WIDE.U32.X UR72, UP0, UR69, 0x848545f, UR72, UP0 ;  /* 0x0848545f454878a5 */ /* 0x000fe40008000448 */
[----:B------:R-:W-:-:S02]  /*3a00*/  UIMAD.WIDE.U32.X UR24, UP5, UR13, -0x1, UR24, UP5 ;  /* 0xffffffff0d1878a5 */ /* 0x000fc4000a8a0418 */
[----:B------:R-:W-:Y:S02]  /*3a10*/  UIMAD.WIDE.U32.X UR54, UP1, UR68, -0x44f4d6a4, UR54, UP1 ;  /* 0xbb0b295c443678a5 */ /* 0x000fe40008820436 */
[----:B------:R-:W-:Y:S02]  /*3a20*/  UIMAD.WIDE.U32.X UR22, UP2, UR69, 0x79e55fd3, UR22, UP2 ;  /* 0x79e55fd3451678a5 */ /* 0x000fe40009040416 */
[----:B------:R-:W-:Y:S02]  /*3a30*/  UIMAD.WIDE.U32.X UR56, UP6, UR68, -0x76d40862, UR56, UP6 ;  /* 0x892bf79e443878a5 */ /* 0x000fe4000b0c0438 */
[----:B------:R-:W-:Y:S02]  /*3a40*/  UIMAD.WIDE.U32.X UR66, UP4, UR9, -0x1, UR66, UP4 ;  /* 0xffffffff094278a5 */ /* 0x000fe4000a080442 */
[----:B------:R-:W-:Y:S02]  /*3a50*/  UIMAD.WIDE.U32.X UR36, UP3, UR9, -0x1, UR36, UP3 ;  /* 0xffffffff092478a5 */ /* 0x000fe40009860424 */
[----:B------:R-:W-:-:S02]  /*3a60*/  UIADD3 UR16, UPT, UPT, -UR11, UR58, URZ ;  /* 0x0000003a0b107290 */ /* 0x000fc4000fffe1ff */
[----:B------:R-:W-:Y:S02]  /*3a70*/  UIADD3.X UR77, UPT, UPT, URZ, UR77, URZ, UP5, !UPT ;  /* 0x0000004dff4d7290 */ /* 0x000fe4000affe4ff */
[----:B------:R-:W-:Y:S02]  /*3a80*/  UIMAD.WIDE.U32.X UR14, UP0, UR69, 0x32cb88e9, UR14, UP0 ;  /* 0x32cb88e9450e78a5 */ /* 0x000fe4000800040e */
[----:B------:R-:W-:Y:S02]  /*3a90*/  UIMAD.WIDE.U32.X UR64, UP1, UR68, -0x66de6e74, UR64, UP1 ;  /* 0x9921918c444078a5 */ /* 0x000fe40008820440 */
[----:B------:R-:W-:Y:S02]  /*3aa0*/  UIMAD.WIDE.U32 UR58, UP5, UR11, -0x1, UR58 ;  /* 0xffffffff0b3a78a5 */ /* 0x000fe4000f8a003a */
        /* <DEDUP_REMOVED lines=12> */
[----:B------:R-:W-:Y:S02]  /*3b70*/  UIMAD.WIDE.U32.X UR62, UP1, UR68, 0xff103bc, UR62, UP1 ;  /* 0x0ff103bc443e78a5 */ /* 0x000fe4000882043e */
[----:B------:R-:W-:-:S02]  /*3b80*/  UIMAD.WIDE.U32.X UR46, UP5, UR11, -0x1, UR46, UP5 ;  /* 0xffffffff0b2e78a5 */ /* 0x000fc4000a8a042e */
[----:B------:R-:W-:Y:S02]  /*3b90*/  UIMAD.WIDE.U32.X UR20, UP2, UR69, 0x536e6db9, UR20, UP2 ;  /* 0x536e6db9451478a5 */ /* 0x000fe40009040414 */
[----:B------:R-:W-:Y:S02]  /*3ba0*/  UIMAD.WIDE.U32.X UR60, UP6, UR68, 0x3ef9763f, UR60, UP6 ;  /* 0x3ef9763f443c78a5 */ /* 0x000fe4000b0c043c */
[----:B------:R-:W-:Y:S01]  /*3bb0*/  UIMAD.WIDE.U32.X UR14, UP4, UR9, -0x1, UR14, UP4 ;  /* 0xffffffff090e78a5 */ /* 0x000fe2000a08040e */
[----:B------:R-:W-:Y:S01]  /*3bc0*/  UMOV UR13, UR31 ;  /* 0x0000001f000d7c82 */ /* 0x000fe20008000000 */
[----:B------:R-:W-:Y:S02]  /*3bd0*/  UIMAD.WIDE.U32.X UR22, UP3, UR9, -0x1, UR22, UP3 ;  /* 0xffffffff091678a5 */ /* 0x000fe40009860416 */
[----:B------:R-:W-:Y:S02]  /*3be0*/  UIMAD.WIDE.U32.X UR30, UR69, -0x3ec0638, URZ, UP0 ;  /* 0xfc13f9c8451e78a5 */ /* 0x000fe400080e04ff */
[----:B------:R-:W-:-:S02]  /*3bf0*/  UIMAD.WIDE.U32.X UR28, UP1, UR68, 0x499b63de, UR28, UP1 ;  /* 0x499b63de441c78a5 */ /* 0x000fc4000882041c */
[----:B------:R-:W-:Y:S02]  /*3c00*/  UIMAD.WIDE.U32 UR12, UP0, UR11, -0x1, UR12 ;  /* 0xffffffff0b0c78a5 */ /* 0x000fe4000f80000c */
[----:B------:R-:W-:Y:S02]  /*3c10*/  UIMAD.WIDE.U32.X UR54, UP5, UR11, -0x1, UR54, UP5 ;  /* 0xffffffff0b3678a5 */ /* 0x000fe4000a8a0436 */
[----:B------:R-:W-:Y:S02]  /*3c20*/  UIMAD.WIDE.U32.X UR76, UP2, UR69, 0x7bcb2c8c, UR76, UP2 ;  /* 0x7bcb2c8c454c78a5 */ /* 0x000fe4000904044c */
[----:B------:R-:W-:Y:S02]  /*3c30*/  UIMAD.WIDE.U32.X UR66, UP6, UR68, 0x47a18384, UR66, UP6 ;  /* 0x47a18384444278a5 */ /* 0x000fe4000b0c0442 */
[----:B------:R-:W-:Y:S02]  /*3c40*/  UIMAD.WIDE.U32.X UR32, UP4, UR9, -0x1, UR32, UP4 ;  /* 0xffffffff092078a5 */ /* 0x000fe4000a080420 */
[----:B------:R-:W-:-:S02]  /*3c50*/  UIMAD.WIDE.U32.X UR74, UP3, UR9, -0x1, UR74, UP3 ;  /* 0xffffffff094a78a5 */ /* 0x000fc4000986044a */
[----:B------:R-:W-:Y:S02]  /*3c60*/  UIMAD.WIDE.U32.X UR22, UP1, UR68, -0x68007ea8, UR22, UP1 ;  /* 0x97ff8158441678a5 */ /* 0x000fe40008820416 */
[----:B------:R-:W-:Y:S02]  /*3c70*/  UIMAD.WIDE.U32.X UR40, UP0, UR11, -0x1, UR40, UP0 ;  /* 0xffffffff0b2878a5 */ /* 0x000fe40008000428 */
[----:B------:R-:W-:Y:S02]  /*3c80*/  UIMAD.WIDE.U32.X UR64, UP5, UR11, -0x1, UR64, UP5 ;  /* 0xffffffff0b4078a5 */ /* 0x000fe4000a8a0440 */
[----:B------:R-:W-:Y:S02]  /*3c90*/  UIADD3.X UR31, UPT, UPT, URZ, UR31, URZ, UP2, !UPT ;  /* 0x0000001fff1f7290 */ /* 0x000fe400097fe4ff */
[----:B------:R-:W-:Y:S02]  /*3ca0*/  UIMAD.WIDE.U32.X UR18, UP6, UR68, 0xe3e8f37, UR18, UP6 ;  /* 0x0e3e8f37441278a5 */ /* 0x000fe4000b0c0412 */
[----:B------:R-:W-:-:S02]  /*3cb0*/  UIADD3 UR16, UP2, UPT, UR16, UR13, URZ ;  /* 0x0000000d10107290 */ /* 0x000fc4000ff5e0ff */
[----:B------:R-:W-:Y:S02]  /*3cc0*/  UIMAD.WIDE.U32.X UR24, UP4, UR9, -0x1, UR24, UP4 ;  /* 0xffffffff091878a5 */ /* 0x000fe4000a080418 */
[----:B------:R-:W-:Y:S01]  /*3cd0*/  UIMAD.WIDE.U32.X UR26, UP3, UR9, -0x1, UR26, UP3 ;  /* 0xffffffff091a78a5 */ /* 0x000fe2000986041a */
[----:B------:R-:W-:Y:S01]  /*3ce0*/  UMOV UR69, 0xecef949e ;  /* 0xecef949e00457882 */ /* 0x000fe20000000000 */
[----:B------:R-:W-:Y:S02]  /*3cf0*/  UIMAD.WIDE.U32.X UR74, UP1, UR68, 0x848545f, UR74, UP1 ;  /* 0x0848545f444a78a5 */ /* 0x000fe4000882044a */
[----:B------:R-:W-:Y:S02]  /*3d00*/  UIMAD.WIDE.U32.X UR48, UP0, UR11, -0x1, UR48, UP0 ;  /* 0xffffffff0b3078a5 */ /* 0x000fe40008000430 */
[----:B------:R-:W-:Y:S01]  /*3d10*/  UIMAD.WIDE.U32.X UR36, UP5, UR11, -0x1, UR36, UP5 ;  /* 0xffffffff0b2478a5 */ /* 0x000fe2000a8a0424 */
[----:B------:R-:W-:Y:S01]  /*3d20*/  UMOV UR17, UR59 ;  /* 0x0000003b00117c82 */ /* 0x000fe20008000000 */
[----:B------:R-:W-:-:S02]  /*3d30*/  UIMAD.WIDE.U32.X UR72, UP6, UR68, 0x79e55fd3, UR72, UP6 ;  /* 0x79e55fd3444878a5 */ /* 0x000fc4000b0c0448 */
[----:B------:R-:W-:Y:S02]  /*3d40*/  UIMAD.WIDE.U32.X UR40, UP2, UR69, 0x5b06dee7, UR40, UP2 ;  /* 0x5b06dee7452878a5 */ /* 0x000fe40009040428 */
[----:B------:R-:W-:Y:S02]  /*3d50*/  UIMAD.WIDE.U32.X UR30, UR9, -0x1, UR30, UP4 ;  /* 0xffffffff091e78a5 */ /* 0x000fe4000a0e041e */
[----:B------:R-:W-:Y:S02]  /*3d60*/  UIADD3 UR12, UPT, UPT, UR16, -0x522d6c32, URZ ;  /* 0xadd293ce100c7890 */ /* 0x000fe4000fffe0ff */
[----:B------:R-:W-:Y:S02]  /*3d70*/  UIMAD.WIDE.U32 UR34, UP4, UR69, 0x197958e9, UR16 ;  /* 0x197958e9452278a5 */ /* 0x000fe4000f880010 */
[----:B------:R-:W-:Y:S02]  /*3d80*/  UIMAD.WIDE.U32.X UR20, UP3, UR9, -0x1, UR20, UP3 ;  /* 0xffffffff091478a5 */ /* 0x000fe40009860414 */
[----:B------:R-:W-:-:S02]  /*3d90*/  UIMAD.WIDE.U32.X UR26, UP1, UR68, 0x32cb88e9, UR26, UP1 ;  /* 0x32cb88e9441a78a5 */ /* 0x000fc4000882041a */
[----:B------:R-:W-:Y:S02]  /*3da0*/  UIMAD.WIDE.U32.X UR56, UP0, UR11, -0x1, UR56, UP0 ;  /* 0xffffffff0b3878a5 */ /* 0x000fe40008000438 */
[----:B------:R-:W-:Y:S02]  /*3db0*/  UIMAD.WIDE.U32.X UR62, UP5, UR11, -0x1, UR62, UP5 ;  /* 0xffffffff0b3e78a5 */ /* 0x000fe4000a8a043e */
[----:B------:R-:W-:Y:S02]  /*3dc0*/  UIMAD.WIDE.U32.X UR14, UP6, UR68, 0x6ec08783, UR14, UP6 ;  /* 0x6ec08783440e78a5 */ /* 0x000fe4000b0c040e */
[----:B------:R-:W-:Y:S02]  /*3dd0*/  UIMAD.WIDE.U32.X UR48, UP2, UR69, -0x5f0898ac, UR48, UP2 ;  /* 0xa0f76754453078a5 */ /* 0x000fe40009040430 */
[----:B------:R-:W-:Y:S02]  /*3de0*/  UIMAD UR16, UR12, UR4, URZ ;  /* 0x000000040c1072a4 */ /* 0x000fe4000f8e02ff */
[----:B------:R-:W-:-:S02]  /*3df0*/  UIMAD.WIDE.U32.X UR76, UP3, UR9, -0x1, UR76, UP3 ;  /* 0xffffffff094c78a5 */ /* 0x000fc4000986044c */
[----:B------:R-:W-:Y:S02]  /*3e00*/  UIMAD.WIDE.U32.X UR38, UP4, UR69, -0x6bd0515f, UR38, UP4 ;  /* 0x942faea1452678a5 */ /* 0x000fe4000a080426 */
[----:B------:R-:W-:Y:S02]  /*3e10*/  UIMAD.WIDE.U32.X UR20, UP1, UR68, -0x6f0004e0, UR20, UP1 ;  /* 0x90fffb20441478a5 */ /* 0x000fe40008820414 */
[----:B------:R-:W-:Y:S02]  /*3e20*/  UIMAD.WIDE.U32.X UR44, UP0, UR11, -0x1, UR44, UP0 ;  /* 0xffffffff0b2c78a5 */ /* 0x000fe4000800042c */
[----:B------:R-:W-:Y:S02]  /*3e30*/  UIMAD.WIDE.U32.X UR28, UP5, UR11, -0x1, UR28, UP5 ;  /* 0xffffffff0b1c78a5 */ /* 0x000fe4000a8a041c */
[----:B------:R-:W-:Y:S02]  /*3e40*/  UIMAD.WIDE.U32.X UR32, UP6, UR68, -0x4aef9ca7, UR32, UP6 ;  /* 0xb5106359442078a5 */ /* 0x000fe4000b0c0420 */
[----:B------:R-:W-:-:S02]  /*3e50*/  UIMAD.WIDE.U32.X UR56, UP2, UR69, 0x4748ffa, UR56, UP2 ;  /* 0x04748ffa453878a5 */ /* 0x000fc40009040438 */
[----:B------:R-:W-:Y:S02]  /*3e60*/  UIADD3 UR9, UPT, UPT, -UR16, UR40, URZ ;  /* 0x0000002810097290 */ /* 0x000fe4000fffe1ff */
[----:B------:R-:W-:Y:S02]  /*3e70*/  UIADD3.X UR31, UPT, UPT, URZ, UR31, URZ, UP3, !UPT ;  /* 0x0000001fff1f7290 */ /* 0x000fe40009ffe4ff */
[----:B------:R-:W-:Y:S02]  /*3e80*/  UIMAD.WIDE.U32.X UR46, UP4, UR69, 0x2e80f0d5, UR46, UP4 ;  /* 0x2e80f0d5452e78a5 */ /* 0x000fe4000a08042e */
[----:B------:R-:W-:Y:S02]  /*3e90*/  UIMAD.WIDE.U32 UR40, UP3, UR16, -0x1, UR40 ;  /* 0xffffffff102878a5 */ /* 0x000fe4000f860028 */
[----:B------:R-:W-:Y:S02]  /*3ea0*/  UIMAD.WIDE.U32.X UR76, UP1, UR68, 0x1e5c9100, UR76, UP1 ;  /* 0x1e5c9100444c78a5 */ /* 0x000fe4000882044c */
[----:B------:R-:W-:-:S02]  /*3eb0*/  UIMAD.WIDE.U32.X UR52, UP0, UR11, -0x1, UR52, UP0 ;  /* 0xffffffff0b3478a5 */ /* 0x000fc40008000434 */
[----:B------:R-:W-:Y:S02]  /*3ec0*/  UIMAD.WIDE.U32.X UR22, UP5, UR11, -0x1, UR22, UP5 ;  /* 0xffffffff0b1678a5 */ /* 0x000fe4000a8a0416 */
[----:B------:R-:W-:Y:S02]  /*3ed0*/  UIMAD.WIDE.U32.X UR24, UP6, UR68, 0x536e6db9, UR24, UP6 ;  /* 0x536e6db9441878a5 */ /* 0x000fe4000b0c0418 */
[----:B------:R-:W-:Y:S02]  /*3ee0*/  UIMAD.WIDE.U32.X UR44, UP2, UR69, -0x44f4d6a4, UR44, UP2 ;  /* 0xbb0b295c452c78a5 */ /* 0x000fe4000904042c */
[----:B------:R-:W-:Y:S01]  /*3ef0*/  UIMAD.WIDE.U32.X UR54, UP4, UR69, -0x76d40862, UR54, UP4 ;  /* 0x892bf79e453678a5 */ /* 0x000fe2000a080436 */
[----:B------:R-:W-:Y:S01]  /*3f00*/  UMOV UR13, UR35 ;  /* 0x00000023000d7c82 */ /* 0x000fe20008000000 */
[----:B------:R-:W-:Y:S02]  /*3f10*/  UIMAD.WIDE.U32.X UR48, UP3, UR16, -0x1, UR48, UP3 ;  /* 0xffffffff103078a5 */ /* 0x000fe40009860430 */
[----:B------:R-:W-:-:S02]  /*3f20*/  UIMAD.WIDE.U32.X UR34, UR68, -0x3ec0638, URZ, UP1 ;  /* 0xfc13f9c8442278a5 */ /* 0x000fc400088e04ff */
[----:B------:R-:W-:Y:S02]  /*3f30*/  UIMAD.WIDE.U32.X UR60, UP0, UR11, -0x1, UR60, UP0 ;  /* 0xffffffff0b3c78a5 */ /* 0x000fe4000800043c */
[----:B------:R-:W-:Y:S02]  /*3f40*/  UIMAD.WIDE.U32.X UR74, UP5, UR11, -0x1, UR74, UP5 ;  /* 0xffffffff0b4a78a5 */ /* 0x000fe4000a8a044a */
[----:B------:R-:W-:Y:S02]  /*3f50*/  UIMAD.WIDE.U32 UR12, UP1, UR16, -0x1, UR12 ;  /* 0xffffffff100c78a5 */ /* 0x000fe4000f82000c */
[----:B------:R-:W-:Y:S02]  /*3f60*/  UIMAD.WIDE.U32.X UR30, UP6, UR68, 0x7bcb2c8c, UR30, UP6 ;  /* 0x7bcb2c8c441e78a5 */ /* 0x000fe4000b0c041e */
[----:B------:R-:W-:Y:S02]  /*3f70*/  UIMAD.WIDE.U32.X UR52, UP2, UR69, -0x66de6e74, UR52, UP2 ;  /* 0x9921918c453478a5 */ /* 0x000fe40009040434 */
[----:B------:R-:W-:-:S02]  /*3f80*/  UIMAD.WIDE.U32.X UR64, UP4, UR69, 0x556edc31, UR64, UP4 ;  /* 0x556edc31454078a5 */ /* 0x000fc4000a080440 */
[----:B------:R-:W-:Y:S02]  /*3f90*/  UIMAD.WIDE.U32.X UR56, UP3, UR16, -0x1, UR56, UP3 ;  /* 0xffffffff103878a5 */ /* 0x000fe40009860438 */
[----:B------:R-:W-:Y:S02]  /*3fa0*/  UIMAD.WIDE.U32.X UR66, UP0, UR11, -0x2, UR66, UP0 ;  /* 0xfffffffe0b4278a5 */ /* 0x000fe40008000442 */
[----:B------:R-:W-:Y:S02]  /*3fb0*/  UIMAD.WIDE.U32.X UR26, UP5, UR11, -0x1, UR26, UP5 ;  /* 0xffffffff0b1a78a5 */ /* 0x000fe4000a8a041a */
[----:B------:R-:W-:Y:S02]  /*3fc0*/  UIMAD.WIDE.U32.X UR38, UP1, UR16, -0x1, UR38, UP1 ;  /* 0xffffffff102678a5 */ /* 0x000fe40008820426 */
[----:B------:R-:W-:Y:S02]  /*3fd0*/  UIADD3.X UR35, UPT, UPT, URZ, UR35, URZ, UP6, !UPT ;  /* 0x00000023ff237290 */ /* 0x000fe4000b7fe4ff */
[----:B------:R-:W-:-:S02]  /*3fe0*/  UIMAD.WIDE.U32.X UR60, UP2, UR69, -0x6425f4a1, UR60, UP2 ;  /* 0x9bda0b5f453c78a5 */ /* 0x000fc4000904043c */
[----:B------:R-:W-:Y:S02]  /*3ff0*/  UIADD3 UR12, UP6, UPT, UR9, UR13, URZ ;  /* 0x0000000d090c7290 */ /* 0x000fe4000ffde0ff */
[----:B------:R-:W-:Y:S02]  /*4000*/  UIMAD.WIDE.U32.X UR36, UP4, UR69, -0x225f8c11, UR36, UP4 ;  /* 0xdda073ef452478a5 */ /* 0x000fe4000a080424 */
[----:B------:R-:W-:Y:S01]  /*4010*/  UIMAD.WIDE.U32.X UR44, UP3, UR16, -0x1, UR44, UP3 ;  /* 0xffffffff102c78a5 */ /* 0x000fe2000986042c */
[----:B------:R-:W-:Y:S01]  /*4020*/  UMOV UR68, 0x164c2dd1 ;  /* 0x164c2dd100447882 */ /* 0x000fe20000000000 */
[----:B------:R-:W-:Y:S02]  /*4030*/  UIMAD.WIDE.U32.X UR18, UP0, UR11, -0x1, UR18, UP0 ;  /* 0xffffffff0b1278a5 */ /* 0x000fe40008000412 */
        /* <DEDUP_REMOVED lines=12> */
[----:B------:R-:W-:Y:S01]  /*4100*/  UIMAD.WIDE.U32.X UR60, UP3, UR16, -0x1, UR60, UP3 ;  /* 0xffffffff103c78a5 */ /* 0x000fe2000986043c */
[----:B------:R-:W-:Y:S01]  /*4110*/  UMOV UR13, UR41 ;  /* 0x00000029000d7c82 */ /* 0x000fe20008000000 */
[----:B------:R-:W-:-:S02]  /*4120*/  UIMAD.WIDE.U32.X UR14, UP0, UR11, -0x1, UR14, UP0 ;  /* 0xffffffff0b0e78a5 */ /* 0x000fc4000800040e */
[----:B------:R-:W-:Y:S02]  /*4130*/  UIADD3 UR42, UPT, UPT, UR12, -0x742174c7, URZ ;  /* 0x8bde8b390c2a7890 */ /* 0x000fe4000fffe0ff */
[----:B------:R-:W-:Y:S02]  /*4140*/  UIMAD.WIDE.U32.X UR64, UP1, UR16, -0x1, UR64, UP1 ;  /* 0xffffffff104078a5 */ /* 0x000fe40008820440 */
[----:B------:R-:W-:Y:S02]  /*4150*/  UIMAD.WIDE.U32.X UR34, UR11, -0x1, UR34, UP5 ;  /* 0xffffffff0b2278a5 */ /* 0x000fe4000a8e0422 */
[----:B------:R-:W-:Y:S02]  /*4160*/  UIMAD.WIDE.U32.X UR72, UP2, UR69, -0x68007ea8, UR72, UP2 ;  /* 0x97ff8158454878a5 */ /* 0x000fe40009040448 */
[----:B------:R-:W-:Y:S02]  /*4170*/  UIMAD.WIDE.U32 UR12, UP5, UR68, 0x197958e9, UR12 ;  /* 0x197958e9440c78a5 */ /* 0x000fe4000f8a000c */
[----:B------:R-:W-:-:S02]  /*4180*/  UIMAD.WIDE.U32.X UR54, UP6, UR68, 0x4748ffa, UR54, UP6 ;  /* 0x04748ffa443678a5 */ /* 0x000fc4000b0c0436 */
[----:B------:R-:W-:Y:S02]  /*4190*/  UIMAD.WIDE.U32.X UR22, UP4, UR69, 0xe3e8f37, UR22, UP4 ;  /* 0x0e3e8f37451678a5 */ /* 0x000fe4000a080416 */
[----:B------:R-:W-:Y:S02]  /*41a0*/  UIMAD.WIDE.U32.X UR66, UP3, UR16, -0x1, UR66, UP3 ;  /* 0xffffffff104278a5 */ /* 0x000fe40009860442 */
[----:B------:R-:W-:Y:S02]  /*41b0*/  UIMAD.WIDE.U32.X UR32, UP0, UR11, -0x1, UR32, UP0 ;  /* 0xffffffff0b2078a5 */ /* 0x000fe40008000420 */
[----:B------:R-:W-:Y:S02]  /*41c0*/  UIMAD.WIDE.U32.X UR36, UP1, UR16, -0x1, UR36, UP1 ;  /* 0xffffffff102478a5 */ /* 0x000fe40008820424 */
[----:B------:R-:W-:Y:S02]  /*41d0*/  UIMAD.WIDE.U32.X UR14, UP2, UR69, 0x848545f, UR14, UP2 ;  /* 0x0848545f450e78a5 */ /* 0x000fe4000904040e */
[----:B------:R-:W-:-:S02]  /*41e0*/  UIMAD.WIDE.U32.X UR48, UP5, UR68, -0x6bd0515f, UR48, UP5 ;  /* 0x942faea1443078a5 */ /* 0x000fc4000a8a0430 */
[----:B------:R-:W-:Y:S02]  /*41f0*/  UIMAD.WIDE.U32.X UR64, UP6, UR68, -0x44f4d6a4, UR64, UP6 ;  /* 0xbb0b295c444078a5 */ /* 0x000fe4000b0c0440 */
[----:B------:R-:W-:Y:S02]  /*4200*/  UIMAD.WIDE.U32.X UR74, UP4, UR69, 0x79e55fd3, UR74, UP4 ;  /* 0x79e55fd3454a78a5 */ /* 0x000fe4000a08044a */
[----:B------:R-:W-:Y:S02]  /*4210*/  UIMAD.WIDE.U32.X UR18, UP3, UR16, -0x1, UR18, UP3 ;  /* 0xffffffff101278a5 */ /* 0x000fe40009860412 */
[----:B------:R-:W-:Y:S02]  /*4220*/  UIMAD.WIDE.U32.X UR24, UP0, UR11, -0x1, UR24, UP0 ;  /* 0xffffffff0b1878a5 */ /* 0x000fe40008000418 */
[----:B------:R-:W-:Y:S02]  /*4230*/  UIMAD.WIDE.U32.X UR62, UP1, UR16, -0x1, UR62, UP1 ;  /* 0xffffffff103e78a5 */ /* 0x000fe4000882043e */
[----:B------:R-:W-:-:S02]  /*4240*/  UIMAD.WIDE.U32.X UR32, UP2, UR69, 0x32cb88e9, UR32, UP2 ;  /* 0x32cb88e9452078a5 */ /* 0x000fc40009040420 */
[----:B------:R-:W-:Y:S02]  /*4250*/  UIMAD.WIDE.U32.X UR56, UP5, UR68, 0x2e80f0d5, UR56, UP5 ;  /* 0x2e80f0d5443878a5 */ /* 0x000fe4000a8a0438 */
        /* <DEDUP_REMOVED lines=10> */
[----:B------:R-:W-:-:S02]  /*4300*/  UIMAD.WIDE.U32.X UR14, UP3, UR16, -0x1, UR14, UP3 ;  /* 0xffffffff100e78a5 */ /* 0x000fc4000986040e */
[----:B------:R-:W-:Y:S02]  /*4310*/  UIADD3 UR11, UPT, UPT, -UR9, UR38, URZ ;  /* 0x00000026090b7290 */ /* 0x000fe4000fffe1ff */
[----:B------:R-:W-:Y:S02]  /*4320*/  UIADD3.X UR35, UPT, UPT, URZ, UR35, URZ, UP0, !UPT ;  /* 0x00000023ff237290 */ /* 0x000fe400087fe4ff */
[----:B------:R-:W-:Y:S02]  /*4330*/  UIMAD.WIDE.U32.X UR22, UP1, UR16, -0x1, UR22, UP1 ;  /* 0xffffffff101678a5 */ /* 0x000fe40008820416 */
[----:B------:R-:W-:Y:S02]  /*4340*/  UIMAD.WIDE.U32 UR38, UP0, UR9, -0x1, UR38 ;  /* 0xffffffff092678a5 */ /* 0x000fe4000f800026 */
[----:B------:R-:W-:Y:S02]  /*4350*/  UIMAD.WIDE.U32.X UR30, UP2, UR69, 0x1e5c9100, UR30, UP2 ;  /* 0x1e5c9100451e78a5 */ /* 0x000fe4000904041e */
[----:B------:R-:W-:-:S02]  /*4360*/  UIMAD.WIDE.U32.X UR52, UP5, UR68, 0x556edc31, UR52, UP5 ;  /* 0x556edc31443478a5 */ /* 0x000fc4000a8a0434 */
[----:B------:R-:W-:Y:S02]  /*4370*/  UIMAD.WIDE.U32.X UR28, UP6, UR68, 0xff103bc, UR28, UP6 ;  /* 0x0ff103bc441c78a5 */ /* 0x000fe4000b0c041c */
[----:B------:R-:W-:Y:S02]  /*4380*/  UIMAD.WIDE.U32.X UR76, UP4, UR69, 0x536e6db9, UR76, UP4 ;  /* 0x536e6db9454c78a5 */ /* 0x000fe4000a08044c */
[----:B------:R-:W-:Y:S01]  /*4390*/  UIMAD.WIDE.U32.X UR32, UP3, UR16, -0x1, UR32, UP3 ;  /* 0xffffffff102078a5 */ /* 0x000fe20009860420 */
[----:B------:R-:W-:Y:S01]  /*43a0*/  UMOV UR43, UR13 ;  /* 0x0000000d002b7c82 */ /* 0x000fe20008000000 */
[----:B------:R-:W-:Y:S02]  /*43b0*/  UIMAD.WIDE.U32.X UR74, UP1, UR16, -0x1, UR74, UP1 ;  /* 0xffffffff104a78a5 */ /* 0x000fe4000882044a */
[----:B------:R-:W-:Y:S02]  /*43c0*/  UIMAD.WIDE.U32.X UR46, UP0, UR9, -0x1, UR46, UP0 ;  /* 0xffffffff092e78a5 */ /* 0x000fe4000800042e */
[----:B------:R-:W-:-:S02]  /*43d0*/  UIMAD.WIDE.U32.X UR12, UR69, -0x3ec0638, URZ, UP2 ;  /* 0xfc13f9c8450c78a5 */ /* 0x000fc400090e04ff */
[----:B------:R-:W-:Y:S02]  /*43e0*/  UIMAD.WIDE.U32.X UR60, UP5, UR68, -0x225f8c11, UR60, UP5 ;  /* 0xdda073ef443c78a5 */ /* 0x000fe4000a8a043c */
[----:B------:R-:W-:Y:S02]  /*43f0*/  UIMAD.WIDE.U32.X UR22, UP6, UR68, 0x499b63de, UR22, UP6 ;  /* 0x499b63de441678a5 */ /* 0x000fe4000b0c0416 */
[----:B------:R-:W-:Y:S02]  /*4400*/  UIMAD.WIDE.U32 UR42, UP2, UR9, -0x1, UR42 ;  /* 0xffffffff092a78a5 */ /* 0x000fe4000f84002a */
[----:B------:R-:W-:Y:S02]  /*4410*/  UIMAD.WIDE.U32.X UR34, UP4, UR69, 0x7bcb2c8c, UR34, UP4 ;  /* 0x7bcb2c8c452278a5 */ /* 0x000fe4000a080422 */
[----:B------:R-:W-:Y:S02]  /*4420*/  UIMAD.WIDE.U32.X UR24, UP3, UR16, -0x1, UR24, UP3 ;  /* 0xffffffff101878a5 */ /* 0x000fe40009860418 */
[----:B------:R-:W-:-:S02]  /*4430*/  UIMAD.WIDE.U32.X UR26, UP1, UR16, -0x1, UR26, UP1 ;  /* 0xffffffff101a78a5 */ /* 0x000fc4000882041a */
[----:B------:R-:W-:Y:S02]  /*4440*/  UIMAD.WIDE.U32.X UR54, UP0, UR9, -0x1, UR54, UP0 ;  /* 0xffffffff093678a5 */ /* 0x000fe40008000436 */
[----:B------:R-:W-:Y:S02]  /*4450*/  UIMAD.WIDE.U32.X UR66, UP5, UR68, 0x3ef9763f, UR66, UP5 ;  /* 0x3ef9763f444278a5 */ /* 0x000fe4000a8a0442 */
[----:B------:R-:W-:Y:S02]  /*4460*/  UIMAD.WIDE.U32.X UR74, UP6, UR68, -0x68007ea8, UR74, UP6 ;  /* 0x97ff8158444a78a5 */ /* 0x000fe4000b0c044a */
[----:B------:R-:W-:Y:S02]  /*4470*/  UIMAD.WIDE.U32.X UR48, UP2, UR9, -0x1, UR48, UP2 ;  /* 0xffffffff093078a5 */ /* 0x000fe40009040430 */
[----:B------:R-:W-:Y:S02]  /*4480*/  UIADD3.X UR13, UPT, UPT, URZ, UR13, URZ, UP4, !UPT ;  /* 0x0000000dff0d7290 */ /* 0x000fe4000a7fe4ff */
[----:B------:R-:W-:-:S02]  /*4490*/  UIADD3 UR40, UP4, UPT, UR11, UR43, URZ ;  /* 0x0000002b0b287290 */ /* 0x000fc4000ff9e0ff */
[----:B------:R-:W-:Y:S02]  /*44a0*/  UIMAD.WIDE.U32.X UR30, UP3, UR16, -0x1, UR30, UP3 ;  /* 0xffffffff101e78a5 */ /* 0x000fe4000986041e */
[----:B------:R-:W-:Y:S02]  /*44b0*/  UIMAD.WIDE.U32.X UR20, UP1, UR16, -0x1, UR20, UP1 ;  /* 0xffffffff101478a5 */ /* 0x000fe40008820414 */
[----:B------:R-:W-:Y:S01]  /*44c0*/  UIMAD.WIDE.U32.X UR64, UP0, UR9, -0x1, UR64, UP0 ;  /* 0xffffffff094078a5 */ /* 0x000fe20008000440 */
[----:B------:R-:W-:Y:S01]  /*44d0*/  UMOV UR69, 0xb9c23571 ;  /* 0xb9c2357100457882 */ /* 0x000fe20000000000 */
[----:B------:R-:W-:Y:S02]  /*44e0*/  UIMAD.WIDE.U32.X UR18, UP5, UR68, 0x47a18384, UR18, UP5 ;  /* 0x47a18384441278a5 */ /* 0x000fe4000a8a0412 */
[----:B------:R-:W-:Y:S02]  /*44f0*/  UIMAD.WIDE.U32.X UR26, UP6, UR68, 0x848545f, UR26, UP6 ;  /* 0x0848545f441a78a5 */ /* 0x000fe4000b0c041a */
[----:B------:R-:W-:Y:S01]  /*4500*/  UIMAD.WIDE.U32.X UR56, UP2, UR9, -0x1, UR56, UP2 ;  /* 0xffffffff093878a5 */ /* 0x000fe20009040438 */
[----:B------:R-:W-:Y:S01]  /*4510*/  UMOV UR41, UR39 ;  /* 0x0000002700297c82 */ /* 0x000fe20008000000 */
[----:B------:R-:W-:-:S02]  /*4520*/  UIADD3 UR42, UPT, UPT, UR40, 0x1f8a7bd9, URZ ;  /* 0x1f8a7bd9282a7890 */ /* 0x000fc4000fffe0ff */
[----:B------:R-:W-:Y:S02]  /*4530*/  UIMAD.WIDE.U32.X UR48, UP4, UR69, 0x5b06dee7, UR48, UP4 ;  /* 0x5b06dee7453078a5 */ /* 0x000fe4000a080430 */
[----:B------:R-:W-:Y:S02]  /*4540*/  UIMAD.WIDE.U32.X UR38, UR16, -0x1, UR12, UP3 ;  /* 0xffffffff102678a5 */ /* 0x000fe400098e040c */
[----:B------:R-:W-:Y:S02]  /*4550*/  UIMAD.WIDE.U32 UR40, UP3, UR69, 0x197958e9, UR40 ;  /* 0x197958e9452878a5 */ /* 0x000fe4000f860028 */
[----:B------:R-:W-:Y:S02]  /*4560*/  UIMAD.WIDE.U32.X UR76, UP1, UR16, -0x1, UR76, UP1 ;  /* 0xffffffff104c78a5 */ /* 0x000fe4000882044c */
[----:B------:R-:W-:Y:S02]  /*4570*/  UIMAD.WIDE.U32.X UR36, UP0, UR9, -0x1, UR36, UP0 ;  /* 0xffffffff092478a5 */ /* 0x000fe40008000424 */
[----:B------:R-:W-:-:S02]  /*4580*/  UIMAD.WIDE.U32.X UR72, UP5, UR68, 0xe3e8f37, UR72, UP5 ;  /* 0x0e3e8f37444878a5 */ /* 0x000fc4000a8a0448 */
[----:B------:R-:W-:Y:S02]  /*4590*/  UIMAD.WIDE.U32.X UR20, UP6, UR68, 0x32cb88e9, UR20, UP6 ;  /* 0x32cb88e9441478a5 */ /* 0x000fe4000b0c0414 */
[----:B------:R-:W-:Y:S02]  /*45a0*/  UIMAD.WIDE.U32.X UR44, UP2, UR9, -0x1, UR44, UP2 ;  /* 0xffffffff092c78a5 */ /* 0x000fe4000904042c */
[----:B------:R-:W-:Y:S02]  /*45b0*/  UIMAD.WIDE.U32.X UR56, UP4, UR69, -0x5f0898ac, UR56, UP4 ;  /* 0xa0f76754453878a5 */ /* 0x000fe4000a080438 */
[----:B------:R-:W-:Y:S02]  /*45c0*/  UIMAD UR11, UR42, UR4, URZ ;  /* 0x000000042a0b72a4 */ /* 0x000fe4000f8e02ff */
[----:B------:R-:W-:Y:S02]  /*45d0*/  UIMAD.WIDE.U32.X UR34, UP1, UR16, -0x1, UR34, UP1 ;  /* 0xffffffff102278a5 */ /* 0x000fe40008820422 */
[----:B------:R-:W-:-:S02]  /*45e0*/  UIMAD.WIDE.U32.X UR46, UP3, UR69, -0x6bd0515f, UR46, UP3 ;  /* 0x942faea1452e78a5 */ /* 0x000fc4000986042e */
[----:B------:R-:W-:Y:S02]  /*45f0*/  UIMAD.WIDE.U32.X UR62, UP0, UR9, -0x1, UR62, UP0 ;  /* 0xffffffff093e78a5 */ /* 0x000fe4000800043e */
[----:B------:R-:W-:Y:S02]  /*4600*/  UIMAD.WIDE.U32.X UR14, UP5, UR68, 0x79e55fd3, UR14, UP5 ;  /* 0x79e55fd3440e78a5 */ /* 0x000fe4000a8a040e */
[----:B------:R-:W-:Y:S02]  /*4610*/  UIMAD.WIDE.U32.X UR76, UP6, UR68, -0x6f0004e0, UR76, UP6 ;  /* 0x90fffb20444c78a5 */ /* 0x000fe4000b0c044c */
[----:B------:R-:W-:Y:S02]  /*4620*/  UIMAD.WIDE.U32.X UR52, UP2, UR9, -0x1, UR52, UP2 ;  /* 0xffffffff093478a5 */ /* 0x000fe40009040434 */
[----:B------:R-:W-:Y:S02]  /*4630*/  UIMAD.WIDE.U32.X UR44, UP4, UR69, 0x4748ffa, UR44, UP4 ;  /* 0x04748ffa452c78a5 */ /* 0x000fe4000a08042c */
        /* <DEDUP_REMOVED lines=9> */
[----:B------:R-:W-:Y:S01]  /*46d0*/  UIMAD.WIDE.U32.X UR64, UP3, UR69, -0x76d40862, UR64, UP3 ;  /* 0x892bf79e454078a5 */ /* 0x000fe20009860440 */
[----:B------:R-:W-:Y:S01]  /*46e0*/  UMOV UR43, UR41 ;  /* 0x00000029002b7c82 */ /* 0x000fe20008000000 */
[----:B------:R-:W-:Y:S02]  /*46f0*/  UIMAD.WIDE.U32.X UR22, UP0, UR9, -0x1, UR22, UP0 ;  /* 0xffffffff091678a5 */ /* 0x000fe40008000416 */
[----:B------:R-:W-:Y:S02]  /*4700*/  UIMAD.WIDE.U32.X UR56, UP1, UR11, -0x1, UR56, UP1 ;  /* 0xffffffff0b3878a5 */ /* 0x000fe40008820438 */
[----:B------:R-:W-:-:S02]  /*4710*/  UIMAD.WIDE.U32.X UR16, UR68, -0x3ec0638, URZ, UP6 ;  /* 0xfc13f9c8441078a5 */ /* 0x000fc4000b0e04ff */
[----:B------:R-:W-:Y:S02]  /*4720*/  UIMAD.WIDE.U32.X UR24, UP5, UR68, -0x4aef9ca7, UR24, UP5 ;  /* 0xb5106359441878a5 */ /* 0x000fe4000a8a0418 */
[----:B------:R-:W-:Y:S02]  /*4730*/  UIMAD.WIDE.U32.X UR66, UP2, UR9, -0x1, UR66, UP2 ;  /* 0xffffffff094278a5 */ /* 0x000fe40009040442 */
[----:B------:R-:W-:Y:S02]  /*4740*/  UIMAD.WIDE.U32 UR42, UP6, UR11, -0x1, UR42 ;  /* 0xffffffff0b2a78a5 */ /* 0x000fe4000f8c002a */
        /* <DEDUP_REMOVED lines=8> */
[----:B------:R-:W-:-:S02]  /*47d0*/  UIMAD.WIDE.U32.X UR62, UP3, UR69, -0x225f8c11, UR62, UP3 ;  /* 0xdda073ef453e78a5 */ /* 0x000fc4000986043e */
[----:B------:R-:W-:Y:S02]  /*47e0*/  UIMAD.WIDE.U32.X UR26, UP0, UR9, -0x1, UR26, UP0 ;  /* 0xffffffff091a78a5 */ /* 0x000fe4000800041a */
[----:B------:R-:W-:Y:S02]  /*47f0*/  UIMAD.WIDE.U32.X UR52, UP1, UR11, -0x1, UR52, UP1 ;  /* 0xffffffff0b3478a5 */ /* 0x000fe40008820434 */
[----:B------:R-:W-:Y:S02]  /*4800*/  UIMAD.WIDE.U32.X UR38, UP5, UR68, 0x7bcb2c8c, UR38, UP5 ;  /* 0x7bcb2c8c442678a5 */ /* 0x000fe4000a8a0426 */
[----:B------:R-:W-:Y:S02]  /*4810*/  UIMAD.WIDE.U32.X UR72, UP2, UR9, -0x1, UR72, UP2 ;  /* 0xffffffff094878a5 */ /* 0x000fe40009040448 */
[----:B------:R-:W-:Y:S02]  /*4820*/  UIMAD.WIDE.U32.X UR54, UP6, UR11, -0x1, UR54, UP6 ;  /* 0xffffffff0b3678a5 */ /* 0x000fe4000b0c0436 */
[----:B------:R-:W-:-:S02]  /*4830*/  UIMAD.WIDE.U32.X UR18, UP4, UR69, 0xff103bc, UR18, UP4 ;  /* 0x0ff103bc451278a5 */ /* 0x000fc4000a080412 */
[----:B------:R-:W-:Y:S02]  /*4840*/  UIMAD.WIDE.U32.X UR28, UP3, UR69, 0x3ef9763f, UR28, UP3 ;  /* 0x3ef9763f451c78a5 */ /* 0x000fe4000986041c */
[----:B------:R-:W-:Y:S02]  /*4850*/  UIMAD.WIDE.U32.X UR20, UP0, UR9, -0x1, UR20, UP0 ;  /* 0xffffffff091478a5 */ /* 0x000fe40008000414 */
[----:B------:R-:W-:Y:S02]  /*4860*/  UIMAD.WIDE.U32.X UR60, UP1, UR11, -0x1, UR60, UP1 ;  /* 0xffffffff0b3c78a5 */ /* 0x000fe4000882043c */
[----:B------:R-:W-:Y:S02]  /*4870*/  UIADD3.X UR17, UPT, UPT, URZ, UR17, URZ, UP5, !UPT ;  /* 0x00000011ff117290 */ /* 0x000fe4000affe4ff */
[----:B------:R-:W-:Y:S02]  /*4880*/  UIMAD.WIDE.U32.X UR14, UP2, UR9, -0x1, UR14, UP2 ;  /* 0xffffffff090e78a5 */ /* 0x000fe4000904040e */
[----:B------:R-:W-:-:S02]  /*4890*/  UIADD3 UR12, UP5, UPT, UR12, UR43, URZ ;  /* 0x0000002b0c0c7290 */ /* 0x000fc4000ffbe0ff */
[----:B------:R-:W-:Y:S02]  /*48a0*/  UIMAD.WIDE.U32.X UR64, UP6, UR11, -0x1, UR64, UP6 ;  /* 0xffffffff0b4078a5 */ /* 0x000fe4000b0c0440 */
[----:B------:R-:W-:Y:S01]  /*48b0*/  UIMAD.WIDE.U32.X UR72, UP4, UR69, 0x499b63de, UR72, UP4 ;  /* 0x499b63de454878a5 */ /* 0x000fe2000a080448 */
[----:B------:R-:W-:Y:S01]  /*48c0*/  UMOV UR68, 0x32c2e9c0 ;  /* 0x32c2e9c000447882 */ /* 0x000fe20000000000 */
[----:B------:R-:W-:Y:S02]  /*48d0*/  UIMAD.WIDE.U32.X UR22, UP3, UR69, 0x47a18384, UR22, UP3 ;  /* 0x47a18384451678a5 */ /* 0x000fe40009860416 */
[----:B------:R-:W-:Y:S02]  /*48e0*/  UIMAD.WIDE.U32.X UR76, UP0, UR9, -0x1, UR76, UP0 ;  /* 0xffffffff094c78a5 */ /* 0x000fe4000800044c */
[----:B------:R-:W-:Y:S02]  /*48f0*/  UIMAD.WIDE.U32.X UR66, UP1, UR11, -0x1, UR66, UP1 ;  /* 0xffffffff0b4278a5 */ /* 0x000fe40008820442 */
[----:B------:R-:W-:-:S02]  /*4900*/  UIMAD.WIDE.U32.X UR32, UP2, UR9, -0x1, UR32, UP2 ;  /* 0xffffffff092078a5 */ /* 0x000fc40009040420 */
[----:B------:R-:W-:Y:S02]  /*4910*/  UIMAD.WIDE.U32.X UR46, UP5, UR68, 0x5b06dee7, UR46, UP5 ;  /* 0x5b06dee7442e78a5 */ /* 0x000fe4000a8a042e */
[----:B------:R-:W-:Y:S02]  /*4920*/  UIMAD.WIDE.U32.X UR36, UP6, UR11, -0x1, UR36, UP6 ;  /* 0xffffffff0b2478a5 */ /* 0x000fe4000b0c0424 */
[----:B------:R-:W-:Y:S02]  /*4930*/  UIMAD.WIDE.U32.X UR14, UP4, UR69, -0x68007ea8, UR14, UP4 ;  /* 0x97ff8158450e78a5 */ /* 0x000fe4000a08040e */
[----:B------:R-:W-:Y:S02]  /*4940*/  UIMAD.WIDE.U32.X UR74, UP3, UR69, 0xe3e8f37, UR74, UP3 ;  /* 0x0e3e8f37454a78a5 */ /* 0x000fe4000986044a */
[----:B------:R-:W-:Y:S02]  /*4950*/  UIMAD.WIDE.U32.X UR34, UP0, UR9, -0x1, UR34, UP0 ;  /* 0xffffffff092278a5 */ /* 0x000fe40008000422 */
[----:B------:R-:W-:-:S02]  /*4960*/  UIMAD.WIDE.U32.X UR18, UP1, UR11, -0x1, UR18, UP1 ;  /* 0xffffffff0b1278a5 */ /* 0x000fc40008820412 */
[----:B------:R-:W-:Y:S02]  /*4970*/  UIMAD.WIDE.U32.X UR24, UP2, UR9, -0x1, UR24, UP2 ;  /* 0xffffffff091878a5 */ /* 0x000fe40009040418 */
[----:B------:R-:W-:Y:S02]  /*4980*/  UIMAD.WIDE.U32.X UR54, UP5, UR68, -0x5f0898ac, UR54, UP5 ;  /* 0xa0f76754443678a5 */ /* 0x000fe4000a8a0436 */
[----:B------:R-:W-:Y:S02]  /*4990*/  UIMAD.WIDE.U32.X UR62, UP6, UR11, -0x1, UR62, UP6 ;  /* 0xffffffff0b3e78a5 */ /* 0x000fe4000b0c043e */
[----:B------:R-:W-:Y:S01]  /*49a0*/  UIMAD.WIDE.U32.X UR32, UP4, UR69, 0x848545f, UR32, UP4 ;  /* 0x0848545f452078a5 */ /* 0x000fe2000a080420 */
[----:B------:R-:W-:Y:S01]  /*49b0*/  UMOV UR13, UR49 ;  /* 0x00000031000d7c82 */ /* 0x000fe20008000000 */
[----:B------:R-:W-:Y:S02]  /*49c0*/  UIMAD.WIDE.U32.X UR26, UP3, UR69, 0x79e55fd3, UR26, UP3 ;  /* 0x79e55fd3451a78a5 */ /* 0x000fe4000986041a */
[----:B------:R-:W-:-:S02]  /*49d0*/  UIMAD.WIDE.U32.X UR16, UR9, -0x1, UR16, UP0 ;  /* 0xffffffff091078a5 */ /* 0x000fc400080e0410 */
[----:B------:R-:W-:Y:S02]  /*49e0*/  UIMAD.WIDE.U32.X UR72, UP1, UR11, -0x1, UR72, UP1 ;  /* 0xffffffff0b4878a5 */ /* 0x000fe40008820448 */
[----:B------:R-:W-:Y:S02]  /*49f0*/  UIADD3 UR40, UPT, UPT, UR12, 0x6f80bfc0, URZ ;  /* 0x6f80bfc00c287890 */ /* 0x000fe4000fffe0ff */
[----:B------:R-:W-:Y:S02]  /*4a00*/  UIMAD.WIDE.U32 UR42, UP0, UR68, 0x197958e9, UR12 ;  /* 0x197958e9442a78a5 */ /* 0x000fe4000f80000c */
[----:B------:R-:W-:Y:S02]  /*4a10*/  UIMAD.WIDE.U32.X UR30, UP2, UR9, -0x1, UR30, UP2 ;  /* 0xffffffff091e78a5 */ /* 0x000fe4000904041e */
[----:B------:R-:W-:Y:S02]  /*4a20*/  UIMAD.WIDE.U32.X UR64, UP5, UR68, 0x4748ffa, UR64, UP5 ;  /* 0x04748ffa444078a5 */ /* 0x000fe4000a8a0440 */
[----:B------:R-:W-:-:S02]  /*4a30*/  UIMAD.WIDE.U32.X UR28, UP6, UR11, -0x1, UR28, UP6 ;  /* 0xffffffff0b1c78a5 */ /* 0x000fc4000b0c041c */
[----:B------:R-:W-:Y:S02]  /*4a40*/  UIMAD.WIDE.U32.X UR24, UP4, UR69, 0x32cb88e9, UR24, UP4 ;  /* 0x32cb88e9451878a5 */ /* 0x000fe4000a080418 */
[----:B------:R-:W-:Y:S02]  /*4a50*/  UIMAD.WIDE.U32.X UR20, UP3, UR69, 0x6ec08783, UR20, UP3 ;  /* 0x6ec08783451478a5 */ /* 0x000fe40009860414 */
[----:B------:R-:W-:Y:S02]  /*4a60*/  UIMAD.WIDE.U32.X UR14, UP1, UR11, -0x1, UR14, UP1 ;  /* 0xffffffff0b0e78a5 */ /* 0x000fe4000882040e */
[----:B------:R-:W-:Y:S02]  /*4a70*/  UIMAD UR12, UR40, UR4, URZ ;  /* 0x00000004280c72a4 */ /* 0x000fe4000f8e02ff */
[----:B------:R-:W-:Y:S02]  /*4a80*/  UIMAD.WIDE.U32.X UR38, UP2, UR9, -0x1, UR38, UP2 ;  /* 0xffffffff092678a5 */ /* 0x000fe40009040426 */
[----:B------:R-:W-:-:S02]  /*4a90*/  UIMAD.WIDE.U32.X UR56, UP0, UR68, -0x6bd0515f, UR56, UP0 ;  /* 0x942faea1443878a5 */ /* 0x000fc40008000438 */
[----:B------:R-:W-:Y:S02]  /*4aa0*/  UIMAD.WIDE.U32.X UR36, UP5, UR68, -0x44f4d6a4, UR36, UP5 ;  /* 0xbb0b295c442478a5 */ /* 0x000fe4000a8a0424 */
[----:B------:R-:W-:Y:S02]  /*4ab0*/  UIMAD.WIDE.U32.X UR22, UP6, UR11, -0x2, UR22, UP6 ;  /* 0xfffffffe0b1678a5 */ /* 0x000fe4000b0c0416 */
[----:B------:R-:W-:Y:S02]  /*4ac0*/  UIMAD.WIDE.U32.X UR30, UP4, UR69, -0x6f0004e0, UR30, UP4 ;  /* 0x90fffb20451e78a5 */ /* 0x000fe4000a08041e */
[----:B------:R-:W-:Y:S02]  /*4ad0*/  UIMAD.WIDE.U32.X UR76, UP3, UR69, -0x4aef9ca7, UR76, UP3 ;  /* 0xb5106359454c78a5 */ /* 0x000fe4000986044c */
[----:B------:R-:W-:Y:S02]  /*4ae0*/  UIMAD.WIDE.U32.X UR32, UP1, UR11, -0x1, UR32, UP1 ;  /* 0xffffffff0b2078a5 */ /* 0x000fe40008820420 */
[----:B------:R-:W-:-:S02]  /*4af0*/  UIADD3 UR9, UPT, UPT, -UR12, UR46, URZ ;  /* 0x0000002e0c097290 */ /* 0x000fc4000fffe1ff */
[----:B------:R-:W-:Y:S02]  /*4b00*/  UIADD3.X UR17, UPT, UPT, URZ, UR17, URZ, UP2, !UPT ;  /* 0x00000011ff117290 */ /* 0x000fe400097fe4ff */
[----:B------:R-:W-:Y:S02]  /*4b10*/  UIMAD.WIDE.U32.X UR44, UP0, UR68, 0x2e80f0d5, UR44, UP0 ;  /* 0x2e80f0d5442c78a5 */ /* 0x000fe4000800042c */
[----:B------:R-:W-:Y:S02]  /*4b20*/  UIMAD.WIDE.U32.X UR62, UP5, UR68, -0x66de6e74, UR62, UP5 ;  /* 0x9921918c443e78a5 */ /* 0x000fe4000a8a043e */
[----:B------:R-:W-:Y:S02]  /*4b30*/  UIMAD.WIDE.U32.X UR74, UP6, UR11, -0x1, UR74, UP6 ;  /* 0xffffffff0b4a78a5 */ /* 0x000fe4000b0c044a */
[----:B------:R-:W-:Y:S02]  /*4b40*/  UIMAD.WIDE.U32 UR46, UP2, UR12, -0x1, UR46 ;  /* 0xffffffff0c2e78a5 */ /* 0x000fe4000f84002e */
[----:B------:R-:W-:-:S02]  /*4b50*/  UIMAD.WIDE.U32.X UR38, UP4, UR69, 0x1e5c9100, UR38, UP4 ;  /* 0x1e5c9100452678a5 */ /* 0x000fc4000a080426 */
[----:B------:R-:W-:Y:S02]  /*4b60*/  UIMAD.WIDE.U32.X UR34, UP3, UR69, 0x536e6db9, UR34, UP3 ;  /* 0x536e6db9452278a5 */ /* 0x000fe40009860422 */
[----:B------:R-:W-:Y:S02]  /*4b70*/  UIMAD.WIDE.U32.X UR24, UP1, UR11, -0x1, UR24, UP1 ;  /* 0xffffffff0b1878a5 */ /* 0x000fe40008820418 */
[----:B------:R-:W-:Y:S01]  /*4b80*/  UIMAD.WIDE.U32.X UR52, UP0, UR68, -0x76d40862, UR52, UP0 ;  /* 0x892bf79e443478a5 */ /* 0x000fe20008000434 */
[----:B------:R-:W-:Y:S01]  /*4b90*/  UMOV UR41, UR43 ;  /* 0x0000002b00297c82 */ /* 0x000fe20008000000 */
[----:B------:R-:W-:Y:S02]  /*4ba0*/  UIMAD.WIDE.U32.X UR28, UP5, UR68, -0x6425f4a1, UR28, UP5 ;  /* 0x9bda0b5f441c78a5 */ /* 0x000fe4000a8a041c */
[----:B------:R-:W-:Y:S02]  /*4bb0*/  UIMAD.WIDE.U32.X UR26, UP6, UR11, -0x1, UR26, UP6 ;  /* 0xffffffff0b1a78a5 */ /* 0x000fe4000b0c041a */
[----:B------:R-:W-:-:S02]  /*4bc0*/  UIMAD.WIDE.U32.X UR54, UP2, UR12, -0x1, UR54, UP2 ;  /* 0xffffffff0c3678a5 */ /* 0x000fc40009040436 */
[----:B------:R-:W-:Y:S02]  /*4bd0*/  UIMAD.WIDE.U32.X UR42, UR69, -0x3ec0638, URZ, UP4 ;  /* 0xfc13f9c8452a78a5 */ /* 0x000fe4000a0e04ff */
[----:B------:R-:W-:Y:S02]  /*4be0*/  UIMAD.WIDE.U32 UR40, UP4, UR12, -0x1, UR40 ;  /* 0xffffffff0c2878a5 */ /* 0x000fe4000f880028 */
[----:B------:R-:W-:Y:S02]  /*4bf0*/  UIMAD.WIDE.U32.X UR16, UP3, UR69, 0x7bcb2c8c, UR16, UP3 ;  /* 0x7bcb2c8c451078a5 */ /* 0x000fe40009860410 */
[----:B------:R-:W-:Y:S02]  /*4c00*/  UIMAD.WIDE.U32.X UR30, UP1, UR11, -0x1, UR30, UP1 ;  /* 0xffffffff0b1e78a5 */ /* 0x000fe4000882041e */
[----:B------:R-:W-:Y:S02]  /*4c10*/  UIMAD.WIDE.U32.X UR60, UP0, UR68, 0x556edc31, UR60, UP0 ;  /* 0x556edc31443c78a5 */ /* 0x000fe4000800043c */
[----:B------:R-:W-:-:S02]  /*4c20*/  UIMAD.WIDE.U32.X UR22, UP5, UR68, 0xff103bc, UR22, UP5 ;  /* 0x0ff103bc441678a5 */ /* 0x000fc4000a8a0416 */
[----:B------:R-:W-:Y:S02]  /*4c30*/  UIMAD.WIDE.U32.X UR20, UP6, UR11, -0x1, UR20, UP6 ;  /* 0xffffffff0b1478a5 */ /* 0x000fe4000b0c0414 */
[----:B------:R-:W-:Y:S02]  /*4c40*/  UIMAD.WIDE.U32.X UR64, UP2, UR12, -0x1, UR64, UP2 ;  /* 0xffffffff0c4078a5 */ /* 0x000fe40009040440 */
[----:B------:R-:W-:Y:S02]  /*4c50*/  UIMAD.WIDE.U32.X UR56, UP4, UR12, -0x1, UR56, UP4 ;  /* 0xffffffff0c3878a5 */ /* 0x000fe4000a080438 */
[----:B------:R-:W-:Y:S02]  /*4c60*/  UIADD3.X UR43, UPT, UPT, URZ, UR43, URZ, UP3, !UPT ;  /* 0x0000002bff2b7290 */ /* 0x000fe40009ffe4ff */
[----:B------:R-:W-:Y:S02]  /*4c70*/  UIADD3 UR40, UP3, UPT, UR9, UR41, URZ ;  /* 0x0000002909287290 */ /* 0x000fe4000ff7e0ff */
[----:B------:R-:W-:-:S02]  /*4c80*/  UIMAD.WIDE.U32.X UR38, UP1, UR11, -0x1, UR38, UP1 ;  /* 0xffffffff0b2678a5 */ /* 0x000fc40008820426 */
[----:B------:R-:W-:Y:S02]  /*4c90*/  UIMAD.WIDE.U32.X UR66, UP0, UR68, -0x225f8c11, UR66, UP0 ;  /* 0xdda073ef444278a5 */ /* 0x000fe40008000442 */
[----:B------:R-:W-:Y:S02]  /*4ca0*/  UIMAD.WIDE.U32.X UR74, UP5, UR68, 0x499b63de, UR74, UP5 ;  /* 0x499b63de444a78a5 */ /* 0x000fe4000a8a044a */
[----:B------:R-:W-:Y:S02]  /*4cb0*/  UIMAD.WIDE.U32.X UR76, UP6, UR11, -0x1, UR76, UP6 ;  /* 0xffffffff0b4c78a5 */ /* 0x000fe4000b0c044c */
[----:B------:R-:W-:Y:S01]  /*4cc0*/  UIMAD.WIDE.U32.X UR36, UP2, UR12, -0x1, UR36, UP2 ;  /* 0xffffffff0c2478a5 */ /* 0x000fe20009040424 */
[----:B------:R-:W-:Y:S01]  /*4cd0*/  UMOV UR69, 0x19f13b14 ;  /* 0x19f13b1400457882 */ /* 0x000fe20000000000 */
[----:B------:R-:W-:Y:S01]  /*4ce0*/  UIMAD.WIDE.U32.X UR44, UP4, UR12, -0x1, UR44, UP4 ;  /* 0xffffffff0c2c78a5 */ /* 0x000fe2000a08042c */
[----:B------:R-:W-:Y:S01]  /*4cf0*/  UMOV UR41, UR47 ;  /* 0x0000002f00297c82 */ /* 0x000fe20008000000 */
[----:B------:R-:W-:-:S02]  /*4d00*/  UIADD3 UR48, UPT, UPT, UR40, 0x6951a534, URZ ;  /* 0x6951a53428307890 */ /* 0x000fc4000fffe0ff */
[----:B------:R-:W-:Y:S02]  /*4d10*/  UIMAD.WIDE.U32.X UR56, UP3, UR69, 0x5b06dee7, UR56, UP3 ;  /* 0x5b06dee7453878a5 */ /* 0x000fe40009860438 */
[----:B------:R-:W-:Y:S02]  /*4d20*/  UIMAD.WIDE.U32.X UR42, UR11, -0x1, UR42, UP1 ;  /* 0xffffffff0b2a78a5 */ /* 0x000fe400088e042a */
[----:B------:R-:W-:Y:S02]  /*4d30*/  UIMAD.WIDE.U32.X UR18, UP0, UR68, 0x3ef9763f, UR18, UP0 ;  /* 0x3ef9763f441278a5 */ /* 0x000fe40008000412 */
[----:B------:R-:W-:Y:S02]  /*4d40*/  UIMAD.WIDE.U32.X UR26, UP5, UR68, -0x68007ea8, UR26, UP5 ;  /* 0x97ff8158441a78a5 */ /* 0x000fe4000a8a041a */
[----:B------:R-:W-:Y:S02]  /*4d50*/  UIMAD.WIDE.U32 UR40, UP1, UR69, 0x197958e9, UR40 ;  /* 0x197958e9452878a5 */ /* 0x000fe4000f820028 */
[----:B------:R-:W-:-:S02]  /*4d60*/  UIMAD.WIDE.U32.X UR34, UP6, UR11, -0x1, UR34, UP6 ;  /* 0xffffffff0b2278a5 */ /* 0x000fc4000b0c0422 */
[----:B------:R-:W-:Y:S02]  /*4d70*/  UIMAD.WIDE.U32.X UR62, UP2, UR12, -0x1, UR62, UP2 ;  /* 0xffffffff0c3e78a5 */ /* 0x000fe4000904043e */
[----:B------:R-:W-:Y:S02]  /*4d80*/  UIMAD.WIDE.U32.X UR52, UP4, UR12, -0x1, UR52, UP4 ;  /* 0xffffffff0c3478a5 */ /* 0x000fe4000a080434 */
[----:B------:R-:W-:Y:S02]  /*4d90*/  UIMAD.WIDE.U32.X UR44, UP3, UR69, -0x5f0898ac, UR44, UP3 ;  /* 0xa0f76754452c78a5 */ /* 0x000fe4000986042c */
[----:B------:R-:W-:Y:S02]  /*4da0*/  UIMAD.WIDE.U32.X UR72, UP0, UR68, 0x47a18384, UR72, UP0 ;  /* 0x47a18384444878a5 */ /* 0x000fe40008000448 */
[----:B------:R-:W-:Y:S02]  /*4db0*/  UIMAD UR9, UR48, UR4, URZ ;  /* 0x00000004300972a4 */ /* 0x000fe4000f8e02ff */
[----:B------:R-:W-:-:S02]  /*4dc0*/  UIMAD.WIDE.U32.X UR20, UP5, UR68, 0x848545f, UR20, UP5 ;  /* 0x0848545f441478a5 */ /* 0x000fc4000a8a0414 */
[----:B------:R-:W-:Y:S02]  /*4dd0*/  UIMAD.WIDE.U32.X UR16, UP6, UR11, -0x1, UR16, UP6 ;  /* 0xffffffff0b1078a5 */ /* 0x000fe4000b0c0410 */
[----:B------:R-:W-:Y:S02]  /*4de0*/  UIMAD.WIDE.U32.X UR54, UP1, UR69, -0x6bd0515f, UR54, UP1 ;  /* 0x942faea1453678a5 */ /* 0x000fe40008820436 */
[----:B------:R-:W-:Y:S02]  /*4df0*/  UIMAD.WIDE.U32.X UR28, UP2, UR12, -0x1, UR28, UP2 ;  /* 0xffffffff0c1c78a5 */ /* 0x000fe4000904041c */
[----:B------:R-:W-:Y:S02]  /*4e00*/  UIMAD.WIDE.U32.X UR60, UP4, UR12, -0x1, UR60, UP4 ;  /* 0xffffffff0c3c78a5 */ /* 0x000fe4000a08043c */
[----:B------:R-:W-:Y:S02]  /*4e10*/  UIMAD.WIDE.U32.X UR52, UP3, UR69, 0x4748ffa, UR52, UP3 ;  /* 0x04748ffa453478a5 */ /* 0x000fe40009860434 */
[----:B------:R-:W-:-:S02]  /*4e20*/  UIMAD.WIDE.U32.X UR14, UP0, UR68, 0xe3e8f37, UR14, UP0 ;  /* 0x0e3e8f37440e78a5 */ /* 0x000fc4000800040e */
[----:B------:R-:W-:Y:S02]  /*4e30*/  UIADD3 UR11, UPT, UPT, -UR9, UR56, URZ ;  /* 0x00000038090b7290 */ /* 0x000fe4000fffe1ff */
[----:B------:R-:W-:Y:S02]  /*4e40*/  UIADD3.X UR43, UPT, UPT, URZ, UR43, URZ, UP6, !UPT ;  /* 0x0000002bff2b7290 */ /* 0x000fe4000b7fe4ff */
[----:B------:R-:W-:Y:S02]  /*4e50*/  UIMAD.WIDE.U32.X UR76, UP5, UR68, 0x32cb88e9, UR76, UP5 ;  /* 0x32cb88e9444c78a5 */ /* 0x000fe4000a8a044c */
[----:B------:R-:W-:Y:S02]  /*4e60*/  UIMAD.WIDE.U32.X UR64, UP1, UR69, 0x2e80f0d5, UR64, UP1 ;  /* 0x2e80f0d5454078a5 */ /* 0x000fe40008820440 */
[----:B------:R-:W-:Y:S02]  /*4e70*/  UIMAD.WIDE.U32.X UR22, UP2, UR12, -0x1, UR22, UP2 ;  /* 0xffffffff0c1678a5 */ /* 0x000fe40009040416 */
[----:B------:R-:W-:-:S02]  /*4e80*/  UIMAD.WIDE.U32 UR56, UP6, UR9, -0x1, UR56 ;  /* 0xffffffff093878a5 */ /* 0x000fc4000f8c0038 */
        /* <DEDUP_REMOVED lines=11> */
[----:B------:R-:W-:-:S02]  /*4f40*/  UIMAD.WIDE.U32.X UR62, UP1, UR69, 0x556edc31, UR62, UP1 ;  /* 0x556edc31453e78a5 */ /* 0x000fc4000882043e */
[----:B------:R-:W-:Y:S02]  /*4f50*/  UIMAD.WIDE.U32.X UR26, UP2, UR12, -0x1, UR26, UP2 ;  /* 0xffffffff0c1a78a5 */ /* 0x000fe4000904041a */
[----:B------:R-:W-:Y:S02]  /*4f60*/  UIMAD.WIDE.U32.X UR52, UP6, UR9, -0x1, UR52, UP6 ;  /* 0xffffffff093478a5 */ /* 0x000fe4000b0c0434 */
[----:B------:R-:W-:Y:S01]  /*4f70*/  UIMAD.WIDE.U32.X UR72, UP4, UR12, -0x2, UR72, UP4 ;  /* 0xfffffffe0c4878a5 */ /* 0x000fe2000a080448 */
[----:B------:R-:W-:Y:S01]  /*4f80*/  UMOV UR49, UR41 ;  /* 0x0000002900317c82 */ /* 0x000fe20008000000 */
[----:B------:R-:W-:Y:S02]  /*4f90*/  UIMAD.WIDE.U32.X UR18, UP3, UR69, -0x6425f4a1, UR18, UP3 ;  /* 0x9bda0b5f451278a5 */ /* 0x000fe40009860412 */
[----:B------:R-:W-:Y:S02]  /*4fa0*/  UIMAD.WIDE.U32.X UR40, UR68, -0x3ec0638, URZ, UP5 ;  /* 0xfc13f9c8442878a5 */ /* 0x000fe4000a8e04ff */
[----:B------:R-:W-:-:S02]  /*4fb0*/  UIMAD.WIDE.U32.X UR30, UP0, UR68, -0x4aef9ca7, UR30, UP0 ;  /* 0xb5106359441e78a5 */ /* 0x000fc4000800041e */
[----:B------:R-:W-:Y:S02]  /*4fc0*/  UIMAD.WIDE.U32.X UR28, UP1, UR69, -0x225f8c11, UR28, UP1 ;  /* 0xdda073ef451c78a5 */ /* 0x000fe4000882041c */
[----:B------:R-:W-:Y:S02]  /*4fd0*/  UIMAD.WIDE.U32.X UR20, UP2, UR12, -0x1, UR20, UP2 ;  /* 0xffffffff0c1478a5 */ /* 0x000fe40009040414 */
[----:B------:R-:W-:Y:S02]  /*4fe0*/  UIMAD.WIDE.U32 UR48, UP5, UR9, -0x1, UR48 ;  /* 0xffffffff093078a5 */ /* 0x000fe4000f8a0030 */
[----:B------:R-:W-:Y:S02]  /*4ff0*/  UIMAD.WIDE.U32.X UR60, UP6, UR9, -0x1, UR60, UP6 ;  /* 0xffffffff093c78a5 */ /* 0x000fe4000b0c043c */
[----:B------:R-:W-:Y:S02]  /*5000*/  UIMAD.WIDE.U32.X UR14, UP4, UR12, -0x1, UR14, UP4 ;  /* 0xffffffff0c0e78a5 */ /* 0x000fe4000a08040e */
[----:B------:R-:W-:-:S02]  /*5010*/  UIMAD.WIDE.U32.X UR72, UP3, UR69, 0xff103bc, UR72, UP3 ;  /* 0x0ff103bc454878a5 */ /* 0x000fc40009860448 */
[----:B------:R-:W-:Y:S02]  /*5020*/  UIMAD.WIDE.U32.X UR38, UP0, UR68, 0x536e6db9, UR38, UP0 ;  /* 0x536e6db9442678a5 */ /* 0x000fe40008000426 */
[----:B------:R-:W-:Y:S02]  /*5030*/  UIMAD.WIDE.U32.X UR22, UP1, UR69, 0x3ef9763f, UR22, UP1 ;  /* 0x3ef9763f451678a5 */ /* 0x000fe40008820416 */
[----:B------:R-:W-:Y:S02]  /*5040*/  UIMAD.WIDE.U32.X UR76, UP2, UR12, -0x1, UR76, UP2 ;  /* 0xffffffff0c4c78a5 */ /* 0x000fe4000904044c */
        /* <DEDUP_REMOVED lines=10> */
[----:B------:R-:W-:Y:S02]  /*50f0*/  UIMAD.WIDE.U32.X UR32, UP3, UR69, -0x68007ea8, UR32, UP3 ;  /* 0x97ff8158452078a5 */ /* 0x000fe40009860420 */
[----:B------:R-:W-:Y:S02]  /*5100*/  UIADD3.X UR41, UPT, UPT, URZ, UR41, URZ, UP0, !UPT ;  /* 0x00000029ff297290 */ /* 0x000fe400087fe4ff */
[----:B------:R-:W-:Y:S02]  /*5110*/  UIMAD.WIDE.U32.X UR26, UP1, UR69, 0xe3e8f37, UR26, UP1 ;  /* 0x0e3e8f37451a78a5 */ /* 0x000fe4000882041a */
[----:B------:R-:W-:Y:S02]  /*5120*/  UIADD3 UR46, UP0, UPT, UR11, UR49, URZ ;  /* 0x000000310b2e7290 */ /* 0x000fe4000ff1e0ff */
[----:B------:R-:W-:-:S02]  /*5130*/  UIMAD.WIDE.U32.X UR16, UP2, UR12, -0x1, UR16, UP2 ;  /* 0xffffffff0c1078a5 */ /* 0x000fc40009040410 */
[----:B------:R-:W-:Y:S02]  /*5140*/  UIMAD.WIDE.U32.X UR36, UP5, UR9, -0x1, UR36, UP5 ;  /* 0xffffffff092478a5 */ /* 0x000fe4000a8a0424 */
[----:B------:R-:W-:Y:S02]  /*5150*/  UIMAD.WIDE.U32.X UR72, UP6, UR9, -0x1, UR72, UP6 ;  /* 0xffffffff094878a5 */ /* 0x000fe4000b0c0448 */
[----:B------:R-:W-:Y:S02]  /*5160*/  UIMAD.WIDE.U32.X UR30, UP4, UR12, -0x1, UR30, UP4 ;  /* 0xffffffff0c1e78a5 */ /* 0x000fe4000a08041e */
[----:B------:R-:W-:Y:S01]  /*5170*/  UIMAD.WIDE.U32.X UR24, UP3, UR69, 0x848545f, UR24, UP3 ;  /* 0x0848545f451878a5 */ /* 0x000fe20009860418 */
[----:B------:R-:W-:Y:S01]  /*5180*/  UMOV UR70, 0x49dc737c ;  /* 0x49dc737c00467882 */ /* 0x000fe20000000000 */
[----:B------:R-:W-:Y:S01]  /*5190*/  UMOV UR47, UR57 ;  /* 0x00000039002f7c82 */ /* 0x000fe20008000000 */
[----:B------:R-:W-:Y:S02]  /*51a0*/  UIMAD.WIDE.U32.X UR20, UP1, UR69, 0x79e55fd3, UR20, UP1 ;  /* 0x79e55fd3451478a5 */ /* 0x000fe40008820414 */
[----:B------:R-:W-:-:S02]  /*51b0*/  UIADD3 UR48, UPT, UPT, UR46, -0x4d0c4424, URZ ;  /* 0xb2f3bbdc2e307890 */ /* 0x000fc4000fffe0ff */
[----:B------:R-:W-:Y:S02]  /*51c0*/  UIMAD.WIDE.U32.X UR62, UP5, UR9, -0x1, UR62, UP5 ;  /* 0xffffffff093e78a5 */ /* 0x000fe4000a8a043e */
[----:B------:R-:W-:Y:S02]  /*51d0*/  UIMAD.WIDE.U32.X UR40, UR12, -0x1, UR40, UP2 ;  /* 0xffffffff0c2878a5 */ /* 0x000fe400090e0428 */
[----:B------:R-:W-:Y:S02]  /*51e0*/  UIMAD.WIDE.U32.X UR14, UP6, UR9, -0x1, UR14, UP6 ;  /* 0xffffffff090e78a5 */ /* 0x000fe4000b0c040e */
[----:B------:R-:W-:Y:S02]  /*51f0*/  UIMAD.WIDE.U32.X UR54, UP0, UR70, 0x5b06dee7, UR54, UP0 ;  /* 0x5b06dee7463678a5 */ /* 0x000fe40008000436 */
        /* <DEDUP_REMOVED lines=12> */
[----:B------:R-:W-:Y:S02]  /*52c0*/  UIMAD.WIDE.U32.X UR22, UP5, UR9, -0x1, UR22, UP5 ;  /* 0xffffffff091678a5 */ /* 0x000fe4000a8a0416 */
[----:B------:R-:W-:-:S02]  /*52d0*/  UIMAD.WIDE.U32.X UR24, UP6, UR9, -0x1, UR24, UP6 ;  /* 0xffffffff091878a5 */ /* 0x000fc4000b0c0418 */
[----:B------:R-:W-:Y:S02]  /*52e0*/  UIMAD.WIDE.U32.X UR36, UP0, UR70, 0x4748ffa, UR36, UP0 ;  /* 0x04748ffa462478a5 */ /* 0x000fe40008000424 */
[----:B------:R-:W-:Y:S02]  /*52f0*/  UIADD3 UR12, UPT, UPT, -UR11, UR54, URZ ;  /* 0x000000360b0c7290 */ /* 0x000fe4000fffe1ff */
[----:B------:R-:W-:Y:S02]  /*5300*/  UIADD3.X UR41, UPT, UPT, URZ, UR41, URZ, UP4, !UPT ;  /* 0x00000029ff297290 */ /* 0x000fe4000a7fe4ff */
[----:B------:R-:W-:Y:S02]  /*5310*/  UIMAD.WIDE.U32.X UR52, UP2, UR70, 0x2e80f0d5, UR52, UP2 ;  /* 0x2e80f0d5463478a5 */ /* 0x000fe40009040434 */
[----:B------:R-:W-:Y:S02]  /*5320*/  UIMAD.WIDE.U32 UR54, UP4, UR11, -0x1, UR54 ;  /* 0xffffffff0b3678a5 */ /* 0x000fe4000f880036 */
[----:B------:R-:W-:-:S02]  /*5330*/  UIMAD.WIDE.U32.X UR42, UP3, UR69, 0x1e5c9100, UR42, UP3 ;  /* 0x1e5c9100452a78a5 */ /* 0x000fc4000986042a */
[----:B------:R-:W-:Y:S02]  /*5340*/  UIMAD.WIDE.U32.X UR16, UP1, UR69, 0x536e6db9, UR16, UP1 ;  /* 0x536e6db9451078a5 */ /* 0x000fe40008820410 */
[----:B------:R-:W-:Y:S02]  /*5350*/  UIMAD.WIDE.U32.X UR74, UP5, UR9, -0x2, UR74, UP5 ;  /* 0xfffffffe094a78a5 */ /* 0x000fe4000a8a044a */
[----:B------:R-:W-:Y:S02]  /*5360*/  UIMAD.WIDE.U32.X UR30, UP6, UR9, -0x1, UR30, UP6 ;  /* 0xffffffff091e78a5 */ /* 0x000fe4000b0c041e */
[----:B------:R-:W-:Y:S02]  /*5370*/  UIMAD.WIDE.U32.X UR62, UP0, UR70, -0x44f4d6a4, UR62, UP0 ;  /* 0xbb0b295c463e78a5 */ /* 0x000fe4000800043e */
[----:B------:R-:W-:Y:S01]  /*5380*/  UIMAD.WIDE.U32.X UR60, UP2, UR70, -0x76d40862, UR60, UP2 ;  /* 0x892bf79e463c78a5 */ /* 0x000fe2000904043c */
[----:B------:R-:W-:Y:S01]  /*5390*/  UMOV UR49, UR47 ;  /* 0x0000002f00317c82 */ /* 0x000fe20008000000 */
[----:B------:R-:W-:-:S02]  /*53a0*/  UIMAD.WIDE.U32.X UR64, UP4, UR11, -0x1, UR64, UP4 ;  /* 0xffffffff0b4078a5 */ /* 0x000fc4000a080440 */
[----:B------:R-:W-:Y:S02]  /*53b0*/  UIMAD.WIDE.U32.X UR46, UR69, -0x3ec0638, URZ, UP3 ;  /* 0xfc13f9c8452e78a5 */ /* 0x000fe400098e04ff */
[----:B------:R-:W-:Y:S02]  /*53c0*/  UIMAD.WIDE.U32 UR48, UP3, UR11, -0x1, UR48 ;  /* 0xffffffff0b3078a5 */ /* 0x000fe4000f860030 */
[----:B------:R-:W-:Y:S02]  /*53d0*/  UIMAD.WIDE.U32.X UR40, UP1, UR69, 0x7bcb2c8c, UR40, UP1 ;  /* 0x7bcb2c8c452878a5 */ /* 0x000fe40008820428 */
[----:B------:R-:W-:Y:S02]  /*53e0*/  UIMAD.WIDE.U32.X UR26, UP5, UR9, -0x1, UR26, UP5 ;  /* 0xffffffff091a78a5 */ /* 0x000fe4000a8a041a */
[----:B------:R-:W-:Y:S02]  /*53f0*/  UIMAD.WIDE.U32.X UR38, UP6, UR9, -0x1, UR38, UP6 ;  /* 0xffffffff092678a5 */ /* 0x000fe4000b0c0426 */
[----:B------:R-:W-:-:S02]  /*5400*/  UIMAD.WIDE.U32.X UR28, UP0, UR70, -0x66de6e74, UR28, UP0 ;  /* 0x9921918c461c78a5 */ /* 0x000fc4000800041c */
[----:B------:R-:W-:Y:S02]  /*5410*/  UIMAD.WIDE.U32.X UR66, UP2, UR70, 0x556edc31, UR66, UP2 ;  /* 0x556edc31464278a5 */ /* 0x000fe40009040442 */
[----:B------:R-:W-:Y:S02]  /*5420*/  UIMAD.WIDE.U32.X UR36, UP4, UR11, -0x1, UR36, UP4 ;  /* 0xffffffff0b2478a5 */ /* 0x000fe4000a080424 */
[----:B------:R-:W-:Y:S02]  /*5430*/  UIMAD.WIDE.U32.X UR44, UP3, UR11, -0x1, UR44, UP3 ;  /* 0xffffffff0b2c78a5 */ /* 0x000fe4000986042c */
[----:B------:R-:W-:Y:S02]  /*5440*/  UIADD3.X UR47, UPT, UPT, URZ, UR47, URZ, UP1, !UPT ;  /* 0x0000002fff2f7290 */ /* 0x000fe40008ffe4ff */
[----:B------:R-:W-:Y:S02]  /*5450*/  UIMAD.WIDE.U32.X UR20, UP5, UR9, -0x1, UR20, UP5 ;  /* 0xffffffff091478a5 */ /* 0x000fe4000a8a0414 */
[----:B------:R-:W-:-:S02]  /*5460*/  UIADD3 UR12, UP1, UPT, UR12, UR49, URZ ;  /* 0x000000310c0c7290 */ /* 0x000fc4000ff3e0ff */
[----:B------:R-:W-:Y:S02]  /*5470*/  UIMAD.WIDE.U32.X UR42, UP6, UR9, -0x1, UR42, UP6 ;  /* 0xffffffff092a78a5 */ /* 0x000fe4000b0c042a */
[----:B------:R-:W-:Y:S02]  /*5480*/  UIMAD.WIDE.U32.X UR22, UP0, UR70, -0x6425f4a1, UR22, UP0 ;  /* 0x9bda0b5f461678a5 */ /* 0x000fe40008000416 */
[----:B------:R-:W-:Y:S01]  /*5490*/  UIMAD.WIDE.U32.X UR18, UP2, UR70, -0x225f8c11, UR18, UP2 ;  /* 0xdda073ef461278a5 */ /* 0x000fe20009040412 */
[----:B------:R-:W-:Y:S01]  /*54a0*/  UMOV UR71, 0xed52f842 ;  /* 0xed52f84200477882 */ /* 0x000fe20000000000 */
[----:B------:R-:W-:Y:S02]  /*54b0*/  UIMAD.WIDE.U32.X UR62, UP4, UR11, -0x1, UR62, UP4 ;  /* 0xffffffff0b3e78a5 */ /* 0x000fe4000a08043e */
[----:B------:R-:W-:Y:S01]  /*54c0*/  UIMAD.WIDE.U32.X UR52, UP3, UR11, -0x1, UR52, UP3 ;  /* 0xffffffff0b3478a5 */ /* 0x000fe20009860434 */
[----:B------:R-:W-:Y:S01]  /*54d0*/  UMOV UR13, UR55 ;  /* 0x00000037000d7c82 */ /* 0x000fe20008000000 */
[----:B------:R-:W-:-:S02]  /*54e0*/  UIMAD.WIDE.U32.X UR76, UP5, UR9, -0x1, UR76, UP5 ;  /* 0xffffffff094c78a5 */ /* 0x000fc4000a8a044c */
[----:B------:R-:W-:Y:S02]  /*54f0*/  UIMAD.WIDE.U32.X UR44, UP1, UR71, 0x5b06dee7, UR44, UP1 ;  /* 0x5b06dee7472c78a5 */ /* 0x000fe4000882042c */
[----:B------:R-:W-:Y:S02]  /*5500*/  UIMAD.WIDE.U32.X UR46, UR9, -0x1, UR46, UP6 ;  /* 0xffffffff092e78a5 */ /* 0x000fe4000b0e042e */
[----:B------:R-:W-:Y:S02]  /*5510*/  UIMAD.WIDE.U32.X UR74, UP0, UR70, 0xff103bc, UR74, UP0 ;  /* 0x0ff103bc464a78a5 */ /* 0x000fe4000800044a */
[----:B------:R-:W-:Y:S02]  /*5520*/  UIMAD.WIDE.U32.X UR72, UP2, UR70, 0x3ef9763f, UR72, UP2 ;  /* 0x3ef9763f464878a5 */ /* 0x000fe40009040448 */
[----:B------:R-:W-:Y:S02]  /*5530*/  UIMAD.WIDE.U32 UR50, UP6, UR71, 0x197958e9, UR12 ;  /* 0x197958e9473278a5 */ /* 0x000fe4000f8c000c */
[----:B------:R-:W-:-:S02]  /*5540*/  UIMAD.WIDE.U32.X UR28, UP4, UR11, -0x1, UR28, UP4 ;  /* 0xffffffff0b1c78a5 */ /* 0x000fc4000a08041c */
[----:B------:R-:W-:Y:S02]  /*5550*/  UIMAD.WIDE.U32.X UR60, UP3, UR11, -0x1, UR60, UP3 ;  /* 0xffffffff0b3c78a5 */ /* 0x000fe4000986043c */
[----:B------:R-:W-:Y:S02]  /*5560*/  UIMAD.WIDE.U32.X UR34, UP5, UR9, -0x1, UR34, UP5 ;  /* 0xffffffff092278a5 */ /* 0x000fe4000a8a0422 */
[----:B------:R-:W-:Y:S02]  /*5570*/  UIMAD.WIDE.U32.X UR52, UP1, UR71, -0x5f0898ac, UR52, UP1 ;  /* 0xa0f76754473478a5 */ /* 0x000fe40008820434 */
[----:B------:R-:W-:Y:S02]  /*5580*/  UIMAD.WIDE.U32.X UR26, UP0, UR70, 0x499b63de, UR26, UP0 ;  /* 0x499b63de461a78a5 */ /* 0x000fe4000800041a */
[----:B------:R-:W-:Y:S02]  /*5590*/  UIMAD.WIDE.U32.X UR14, UP2, UR70, 0x47a18384, UR14, UP2 ;  /* 0x47a18384460e78a5 */ /* 0x000fe4000904040e */
[----:B------:R-:W-:-:S02]  /*55a0*/  UIMAD.WIDE.U32.X UR64, UP6, UR71, -0x6bd0515f, UR64, UP6 ;  /* 0x942faea1474078a5 */ /* 0x000fc4000b0c0440 */
[----:B------:R-:W-:Y:S02]  /*55b0*/  UIMAD.WIDE.U32.X UR22, UP4, UR11, -0x1, UR22, UP4 ;  /* 0xffffffff0b1678a5 */ /* 0x000fe4000a080416 */
[----:B------:R-:W-:Y:S02]  /*55c0*/  UIMAD.WIDE.U32.X UR66, UP3, UR11, -0x1, UR66, UP3 ;  /* 0xffffffff0b4278a5 */ /* 0x000fe40009860442 */
[----:B------:R-:W-:Y:S02]  /*55d0*/  UIADD3 UR48, UPT, UPT, UR12, 0x4f0ca412, URZ ;  /* 0x4f0ca4120c307890 */ /* 0x000fe4000fffe0ff */
[----:B------:R-:W-:Y:S02]  /*55e0*/  UIMAD.WIDE.U32.X UR16, UP5, UR9, -0x1, UR16, UP5 ;  /* 0xffffffff091078a5 */ /* 0x000fe4000a8a0410 */
[----:B------:R-:W-:Y:S02]  /*55f0*/  UIMAD.WIDE.U32.X UR60, UP1, UR71, 0x4748ffa, UR60, UP1 ;  /* 0x04748ffa473c78a5 */ /* 0x000fe4000882043c */
[----:B------:R-:W-:-:S02]  /*5600*/  UIMAD.WIDE.U32.X UR20, UP0, UR70, -0x68007ea8, UR20, UP0 ;  /* 0x97ff8158461478a5 */ /* 0x000fc40008000414 */
[----:B------:R-:W-:Y:S02]  /*5610*/  UIMAD.WIDE.U32.X UR32, UP2, UR70, 0xe3e8f37, UR32, UP2 ;  /* 0x0e3e8f37462078a5 */ /* 0x000fe40009040420 */
[----:B------:R-:W-:Y:S02]  /*5620*/  UIMAD.WIDE.U32.X UR36, UP6, UR71, 0x2e80f0d5, UR36, UP6 ;  /* 0x2e80f0d5472478a5 */ /* 0x000fe4000b0c0424 */
[----:B------:R-:W-:Y:S02]  /*5630*/  UIMAD.WIDE.U32.X UR74, UP4, UR11, -0x1, UR74, UP4 ;  /* 0xffffffff0b4a78a5 */ /* 0x000fe4000a08044a */
[----:B------:R-:W-:Y:S02]  /*5640*/  UIMAD.WIDE.U32.X UR18, UP3, UR11, -0x1, UR18, UP3 ;  /* 0xffffffff0b1278a5 */ /* 0x000fe40009860412 */
[----:B------:R-:W-:Y:S02]  /*5650*/  UIMAD UR12, UR48, UR4, URZ ;  /* 0x00000004300c72a4 */ /* 0x000fe4000f8e02ff */
[----:B------:R-:W-:-:S02]  /*5660*/  UIMAD.WIDE.U32.X UR40, UP5, UR9, -0x1, UR40, UP5 ;  /* 0xffffffff092878a5 */ /* 0x000fc4000a8a0428 */
[----:B------:R-:W-:Y:S02]  /*5670*/  UIMAD.WIDE.U32.X UR66, UP1, UR71, -0x44f4d6a4, UR66, UP1 ;  /* 0xbb0b295c474278a5 */ /* 0x000fe40008820442 */
[----:B------:R-:W-:Y:S02]  /*5680*/  UIMAD.WIDE.U32.X UR76, UP0, UR70, 0x848545f, UR76, UP0 ;  /* 0x0848545f464c78a5 */ /* 0x000fe4000800044c */
[----:B------:R-:W-:Y:S02]  /*5690*/  UIMAD.WIDE.U32.X UR24, UP2, UR70, 0x79e55fd3, UR24, UP2 ;  /* 0x79e55fd3461878a5 */ /* 0x000fe40009040418 */
        /* <DEDUP_REMOVED lines=20> */
[----:B------:R-:W-:-:S02]  /*57e0*/  UIMAD.WIDE.U32.X UR40, UP0, UR70, 0x1e5c9100, UR40, UP0 ;  /* 0x1e5c9100462878a5 */ /* 0x000fc40008000428 */
[----:B------:R-:W-:Y:S02]  /*57f0*/  UIMAD.WIDE.U32.X UR60, UP5, UR12, -0x1, UR60, UP5 ;  /* 0xffffffff0c3c78a5 */ /* 0x000fe4000a8a043c */
[----:B------:R-:W-:Y:S02]  /*5800*/  UIMAD.WIDE.U32.X UR42, UP2, UR70, 0x536e6db9, UR42, UP2 ;  /* 0x536e6db9462a78a5 */ /* 0x000fe4000904042a */
[----:B------:R-:W-:Y:S02]  /*5810*/  UIMAD.WIDE.U32.X UR74, UP6, UR71, 0x3ef9763f, UR74, UP6 ;  /* 0x3ef9763f474a78a5 */ /* 0x000fe4000b0c044a */
[----:B------:R-:W-:Y:S02]  /*5820*/  UIMAD.WIDE.U32.X UR34, UP4, UR11, -0x1, UR34, UP4 ;  /* 0xffffffff0b2278a5 */ /* 0x000fe4000a080422 */
[----:B------:R-:W-:Y:S01]  /*5830*/  UIMAD.WIDE.U32.X UR24, UP3, UR11, -0x1, UR24, UP3 ;  /* 0xffffffff0b1878a5 */ /* 0x000fe20009860418 */
[----:B------:R-:W-:Y:S01]  /*5840*/  UMOV UR49, UR51 ;  /* 0x0000003300317c82 */ /* 0x000fe20008000000 */
[----:B------:R-:W-:-:S02]  /*5850*/  UIMAD.WIDE.U32.X UR32, UP1, UR71, 0x499b63de, UR32, UP1 ;  /* 0x499b63de472078a5 */ /* 0x000fc40008820420 */
[----:B------:R-:W-:Y:S02]  /*5860*/  UIMAD.WIDE.U32.X UR50, UR70, -0x3ec0638, URZ, UP0 ;  /* 0xfc13f9c8463278a5 */ /* 0x000fe400080e04ff */
[----:B------:R-:W-:Y:S02]  /*5870*/  UIMAD.WIDE.U32.X UR66, UP5, UR12, -0x1, UR66, UP5 ;  /* 0xffffffff0c4278a5 */ /* 0x000fe4000a8a0442 */
[----:B------:R-:W-:Y:S02]  /*5880*/  UIMAD.WIDE.U32.X UR46, UP2, UR70, 0x7bcb2c8c, UR46, UP2 ;  /* 0x7bcb2c8c462e78a5 */ /* 0x000fe4000904042e */
[----:B------:R-:W-:Y:S02]  /*5890*/  UIMAD.WIDE.U32.X UR26, UP6, UR71, 0x47a18384, UR26, UP6 ;  /* 0x47a18384471a78a5 */ /* 0x000fe4000b0c041a */
[----:B------:R-:W-:Y:S02]  /*58a0*/  UIMAD.WIDE.U32 UR48, UP0, UR12, -0x1, UR48 ;  /* 0xffffffff0c3078a5 */ /* 0x000fe4000f800030 */
        /* <DEDUP_REMOVED lines=8> */
[----:B------:R-:W-:Y:S02]  /*5930*/  UIMAD.WIDE.U32.X UR64, UP0, UR12, -0x1, UR64, UP0 ;  /* 0xffffffff0c4078a5 */ /* 0x000fe40008000440 */
[----:B------:R-:W-:Y:S02]  /*5940*/  UIMAD.WIDE.U32.X UR38, UP3, UR11, -0x1, UR38, UP3 ;  /* 0xffffffff0b2678a5 */ /* 0x000fe40009860426 */
[----:B------:R-:W-:Y:S01]  /*5950*/  UIMAD.WIDE.U32.X UR30, UP1, UR71, 0x848545f, UR30, UP1 ;  /* 0x0848545f471e78a5 */ /* 0x000fe2000882041e */
[----:B------:R-:W-:Y:S01]  /*5960*/  UMOV UR69, 0xe3f820e5 ;  /* 0xe3f820e500457882 */ /* 0x000fe20000000000 */
[----:B------:R-:W-:Y:S01]  /*5970*/  UIMAD.WIDE.U32.X UR72, UP5, UR12, -0x1, UR72, UP5 ;  /* 0xffffffff0c4878a5 */ /* 0x000fe2000a8a0448 */
[----:B------:R-:W-:Y:S01]  /*5980*/  UMOV UR49, UR45 ;  /* 0x0000002d00317c82 */ /* 0x000fe20008000000 */
[----:B------:R-:W-:-:S02]  /*5990*/  UIMAD.WIDE.U32.X UR76, UP6, UR71, 0x79e55fd3, UR76, UP6 ;  /* 0x79e55fd3474c78a5 */ /* 0x000fc4000b0c044c */
[----:B------:R-:W-:Y:S02]  /*59a0*/  UIADD3 UR54, UPT, UPT, UR48, -0x4e9e5793, URZ ;  /* 0xb161a86d30367890 */ /* 0x000fe4000fffe0ff */
[----:B------:R-:W-:Y:S02]  /*59b0*/  UIMAD.WIDE.U32.X UR50, UR11, -0x1, UR50, UP4 ;  /* 0xffffffff0b3278a5 */ /* 0x000fe4000a0e0432 */
[----:B------:R-:W-:Y:S02]  /*59c0*/  UIMAD.WIDE.U32.X UR36, UP0, UR12, -0x1, UR36, UP0 ;  /* 0xffffffff0c2478a5 */ /* 0x000fe40008000424 */
[----:B------:R-:W-:Y:S02]  /*59d0*/  UIMAD.WIDE.U32.X UR64, UP2, UR69, 0x5b06dee7, UR64, UP2 ;  /* 0x5b06dee7454078a5 */ /* 0x000fe40009040440 */
[----:B------:R-:W-:Y:S02]  /*59e0*/  UIMAD.WIDE.U32 UR48, UP4, UR69, 0x197958e9, UR48 ;  /* 0x197958e9453078a5 */ /* 0x000fe4000f880030 */
[----:B------:R-:W-:-:S02]  /*59f0*/  UIMAD.WIDE.U32.X UR42, UP3, UR11, -0x1, UR42, UP3 ;  /* 0xffffffff0b2a78a5 */ /* 0x000fc4000986042a */
[----:B------:R-:W-:Y:S02]  /*5a00*/  UIMAD.WIDE.U32.X UR38, UP1, UR71, 0x32cb88e9, UR38, UP1 ;  /* 0x32cb88e9472678a5 */ /* 0x000fe40008820426 */
[----:B------:R-:W-:Y:S02]  /*5a10*/  UIMAD.WIDE.U32.X UR14, UP5, UR12, -0x1, UR14, UP5 ;  /* 0xffffffff0c0e78a5 */ /* 0x000fe4000a8a040e */
[----:B------:R-:W-:Y:S02]  /*5a20*/  UIMAD.WIDE.U32.X UR34, UP6, UR71, 0x6ec08783, UR34, UP6 ;  /* 0x6ec08783472278a5 */ /* 0x000fe4000b0c0422 */
        /* <DEDUP_REMOVED lines=15> */
[----:B------:R-:W-:Y:S02]  /*5b20*/  UIMAD.WIDE.U32.X UR24, UP5, UR12, -0x1, UR24, UP5 ;  /* 0xffffffff0c1878a5 */ /* 0x000fe4000a8a0418 */
[----:B------:R-:W-:Y:S02]  /*5b30*/  UIMAD.WIDE.U32.X UR40, UP6, UR71, 0x536e6db9, UR40, UP6 ;  /* 0x536e6db9472878a5 */ /* 0x000fe4000b0c0428 */
[----:B------:R-:W-:Y:S02]  /*5b40*/  UIMAD.WIDE.U32.X UR22, UP0, UR12, -0x1, UR22, UP0 ;  /* 0xffffffff0c1678a5 */ /* 0x000fe40008000416 */
[----:B------:R-:W-:Y:S02]  /*5b50*/  UIMAD.WIDE.U32.X UR28, UP2, UR69, -0x44f4d6a4, UR28, UP2 ;  /* 0xbb0b295c451c78a5 */ /* 0x000fe4000904041c */
[----:B------:R-:W-:Y:S01]  /*5b60*/  UIMAD.WIDE.U32.X UR66, UP4, UR69, -0x76d40862, UR66, UP4 ;  /* 0x892bf79e454278a5 */ /* 0x000fe2000a080442 */
[----:B------:R-:W-:Y:S01]  /*5b70*/  UMOV UR55, UR49 ;  /* 0x0000003100377c82 */ /* 0x000fe20008000000 */
[----:B------:R-:W-:-:S02]  /*5b80*/  UIMAD.WIDE.U32.X UR36, UP3, UR9, -0x1, UR36, UP3 ;  /* 0xffffffff092478a5 */ /* 0x000fc40009860424 */
[----:B------:R-:W-:Y:S02]  /*5b90*/  UIMAD.WIDE.U32.X UR44, UR71, -0x3ec0638, URZ, UP1 ;  /* 0xfc13f9c8472c78a5 */ /* 0x000fe400088e04ff */
[----:B------:R-:W-:Y:S02]  /*5ba0*/  UIMAD.WIDE.U32.X UR30, UP5, UR12, -0x1, UR30, UP5 ;  /* 0xffffffff0c1e78a5 */ /* 0x000fe4000a8a041e */
[----:B------:R-:W-:Y:S02]  /*5bb0*/  UIMAD.WIDE.U32 UR54, UP1, UR9, -0x1, UR54 ;  /* 0xffffffff093678a5 */ /* 0x000fe4000f820036 */
[----:B------:R-:W-:Y:S02]  /*5bc0*/  UIMAD.WIDE.U32.X UR50, UP6, UR71, 0x7bcb2c8c, UR50, UP6 ;  /* 0x7bcb2c8c473278a5 */ /* 0x000fe4000b0c0432 */
[----:B------:R-:W-:Y:S02]  /*5bd0*/  UIMAD.WIDE.U32.X UR74, UP0, UR12, -0x1, UR74, UP0 ;  /* 0xffffffff0c4a78a5 */ /* 0x000fe4000800044a */
[----:B------:R-:W-:-:S02]  /*5be0*/  UIMAD.WIDE.U32.X UR22, UP2, UR69, -0x66de6e74, UR22, UP2 ;  /* 0x9921918c451678a5 */ /* 0x000fc40009040416 */
[----:B------:R-:W-:Y:S02]  /*5bf0*/  UIMAD.WIDE.U32.X UR18, UP4, UR69, 0x556edc31, UR18, UP4 ;  /* 0x556edc31451278a5 */ /* 0x000fe4000a080412 */
[----:B------:R-:W-:Y:S02]  /*5c00*/  UIMAD.WIDE.U32.X UR62, UP3, UR9, -0x1, UR62, UP3 ;  /* 0xffffffff093e78a5 */ /* 0x000fe4000986043e */
        /* <DEDUP_REMOVED lines=8> */
[----:B------:R-:W-:Y:S02]  /*5c90*/  UIMAD.WIDE.U32.X UR28, UP3, UR9, -0x1, UR28, UP3 ;  /* 0xffffffff091c78a5 */ /* 0x000fe4000986041c */
[----:B------:R-:W-:Y:S02]  /*5ca0*/  UIMAD.WIDE.U32.X UR42, UP5, UR12, -0x1, UR42, UP5 ;  /* 0xffffffff0c2a78a5 */ /* 0x000fe4000a8a042a */
[----:B------:R-:W-:-:S02]  /*5cb0*/  UIMAD.WIDE.U32.X UR60, UP1, UR9, -0x1, UR60, UP1 ;  /* 0xffffffff093c78a5 */ /* 0x000fc4000882043c */
[----:B------:R-:W-:Y:S02]  /*5cc0*/  UIMAD.WIDE.U32.X UR52, UP6, UR7, 0x5b06dee7, UR52, UP6 ;  /* 0x5b06dee7073478a5 */ /* 0x000fe4000b0c0434 */
        /* <DEDUP_REMOVED lines=8> */
[----:B------:R-:W-:Y:S02]  /*5d50*/  UIMAD.WIDE.U32.X UR20, UP2, UR69, 0x499b63de, UR20, UP2 ;  /* 0x499b63de451478a5 */ /* 0x000fe40009040414 */
[----:B------:R-:W-:Y:S02]  /*5d60*/  UIMAD.WIDE.U32.X UR32, UP4, UR69, 0x47a18384, UR32, UP4 ;  /* 0x47a18384452078a5 */ /* 0x000fe4000a080420 */
[----:B------:R-:W-:Y:S01]  /*5d70*/  UIMAD.WIDE.U32.X UR74, UP3, UR9, -0x1, UR74, UP3 ;  /* 0xffffffff094a78a5 */ /* 0x000fe2000986044a */
[----:B------:R-:W-:Y:S01]  /*5d80*/  UMOV UR49, UR65 ;  /* 0x0000004100317c82 */ /* 0x000fe20008000000 */
[----:B------:R-:W-:-:S02]  /*5d90*/  UIADD3 UR54, UPT, UPT, UR48, -0x54c197e3, URZ ;  /* 0xab3e681d30367890 */ /* 0x000fc4000fffe0ff */
[----:B------:R-:W-:Y:S02]  /*5da0*/  UIMAD.WIDE.U32.X UR18, UP1, UR9, -0x1, UR18, UP1 ;  /* 0xffffffff091278a5 */ /* 0x000fe40008820412 */
[----:B------:R-:W-:Y:S02]  /*5db0*/  UIMAD.WIDE.U32.X UR44, UR12, -0x1, UR44, UP5 ;  /* 0xffffffff0c2c78a5 */ /* 0x000fe4000a8e042c */
[----:B------:R-:W-:Y:S02]  /*5dc0*/  UIMAD.WIDE.U32 UR48, UP5, UR7, 0x197958e9, UR48 ;  /* 0x197958e9073078a5 */ /* 0x000fe4000f8a0030 */
[----:B------:R-:W-:Y:S02]  /*5dd0*/  UIMAD.WIDE.U32.X UR66, UP6, UR7, 0x4748ffa, UR66, UP6 ;  /* 0x04748ffa074278a5 */ /* 0x000fe4000b0c0442 */
[----:B------:R-:W-:Y:S02]  /*5de0*/  UIMAD.WIDE.U32.X UR34, UP0, UR12, -0x1, UR34, UP0 ;  /* 0xffffffff0c2278a5 */ /* 0x000fe40008000422 */
[----:B------:R-:W-:-:S02]  /*5df0*/  UIMAD.WIDE.U32.X UR76, UP2, UR69, -0x68007ea8, UR76, UP2 ;  /* 0x97ff8158454c78a5 */ /* 0x000fc4000904044c */
[----:B------:R-:W-:Y:S02]  /*5e00*/  UIMAD.WIDE.U32.X UR24, UP4, UR69, 0xe3e8f37, UR24, UP4 ;  /* 0x0e3e8f37451878a5 */ /* 0x000fe4000a080418 */
[----:B------:R-:W-:Y:S02]  /*5e10*/  UIMAD.WIDE.U32.X UR26, UP3, UR9, -0x1, UR26, UP3 ;  /* 0xffffffff091a78a5 */ /* 0x000fe4000986041a */
[----:B------:R-:W-:Y:S02]  /*5e20*/  UIMAD.WIDE.U32.X UR72, UP1, UR9, -0x1, UR72, UP1 ;  /* 0xffffffff094878a5 */ /* 0x000fe40008820448 */
[----:B------:R-:W-:Y:S02]  /*5e30*/  UIMAD.WIDE.U32.X UR36, UP5, UR7, -0x6bd0515f, UR36, UP5 ;  /* 0x942faea1072478a5 */ /* 0x000fe4000a8a0424 */
[----:B------:R-:W-:Y:S02]  /*5e40*/  UIMAD.WIDE.U32.X UR18, UP6, UR7, -0x44f4d6a4, UR18, UP6 ;  /* 0xbb0b295c071278a5 */ /* 0x000fe4000b0c0412 */
[----:B------:R-:W-:-:S02]  /*5e50*/  UIMAD.WIDE.U32.X UR16, UP0, UR12, -0x1, UR16, UP0 ;  /* 0xffffffff0c1078a5 */ /* 0x000fc40008000410 */
[----:B------:R-:W-:Y:S02]  /*5e60*/  UIMAD.WIDE.U32.X UR34, UP2, UR69, 0x848545f, UR34, UP2 ;  /* 0x0848545f452278a5 */ /* 0x000fe40009040422 */
[----:B------:R-:W-:Y:S02]  /*5e70*/  UIMAD.WIDE.U32.X UR30, UP4, UR69, 0x79e55fd3, UR30, UP4 ;  /* 0x79e55fd3451e78a5 */ /* 0x000fe4000a08041e */
[----:B------:R-:W-:Y:S02]  /*5e80*/  UIMAD.WIDE.U32.X UR20, UP3, UR9, -0x1, UR20, UP3 ;  /* 0xffffffff091478a5 */ /* 0x000fe40009860414 */
[----:B------:R-:W-:Y:S02]  /*5e90*/  UIMAD.WIDE.U32.X UR14, UP1, UR9, -0x1, UR14, UP1 ;  /* 0xffffffff090e78a5 */ /* 0x000fe4000882040e */
[----:B------:R-:W-:Y:S02]  /*5ea0*/  UIMAD.WIDE.U32.X UR62, UP5, UR7, 0x2e80f0d5, UR62, UP5 ;  /* 0x2e80f0d5073e78a5 */ /* 0x000fe4000a8a043e */
[----:B------:R-:W-:-:S02]  /*5eb0*/  UIMAD.WIDE.U32.X UR72, UP6, UR7, -0x66de6e74, UR72, UP6 ;  /* 0x9921918c074878a5 */ /* 0x000fc4000b0c0448 */
[----:B------:R-:W-:Y:S02]  /*5ec0*/  UIMAD.WIDE.U32.X UR40, UP0, UR12, -0x1, UR40, UP0 ;  /* 0xffffffff0c2878a5 */ /* 0x000fe40008000428 */
[----:B------:R-:W-:Y:S02]  /*5ed0*/  UIMAD.WIDE.U32.X UR16, UP2, UR69, 0x32cb88e9, UR16, UP2 ;  /* 0x32cb88e9451078a5 */ /* 0x000fe40009040410 */
[----:B------:R-:W-:Y:S02]  /*5ee0*/  UIMAD.WIDE.U32.X UR38, UP4, UR69, 0x6ec08783, UR38, UP4 ;  /* 0x6ec08783452678a5 */ /* 0x000fe4000a080426 */
[----:B------:R-:W-:Y:S02]  /*5ef0*/  UIMAD.WIDE.U32.X UR76, UP3, UR9, -0x1, UR76, UP3 ;  /* 0xffffffff094c78a5 */ /* 0x000fe4000986044c */
        /* <DEDUP_REMOVED lines=8> */
[----:B------:R-:W-:Y:S02]  /*5f80*/  UIMAD UR11, UR54, UR4, URZ ;  /* 0x00000004360b72a4 */ /* 0x000fe4000f8e02ff */
[----:B------:R-:W-:Y:S02]  /*5f90*/  UIMAD.WIDE.U32.X UR22, UP5, UR7, 0x556edc31, UR22, UP5 ;  /* 0x556edc31071678a5 */ /* 0x000fe4000a8a0416 */
[----:B------:R-:W-:Y:S02]  /*5fa0*/  UIMAD.WIDE.U32.X UR32, UP6, UR7, 0xff103bc, UR32, UP6 ;  /* 0x0ff103bc072078a5 */ /* 0x000fe4000b0c0420 */
[----:B------:R-:W-:Y:S02]  /*5fb0*/  UIADD3.X UR45, UPT, UPT, URZ, UR45, URZ, UP0, !UPT ;  /* 0x0000002dff2d7290 */ /* 0x000fe400087fe4ff */
[----:B------:R-:W-:Y:S02]  /*5fc0*/  UIMAD.WIDE.U32.X UR50, UP2, UR69, 0x1e5c9100, UR50, UP2 ;  /* 0x1e5c9100453278a5 */ /* 0x000fe40009040432 */
[----:B------:R-:W-:-:S02]  /*5fd0*/  UIMAD.WIDE.U32.X UR46, UP4, UR69, 0x536e6db9, UR46, UP4 ;  /* 0x536e6db9452e78a5 */ /* 0x000fc4000a08042e */
[----:B------:R-:W-:Y:S02]  /*5fe0*/  UIMAD.WIDE.U32.X UR16, UP3, UR9, -0x1, UR16, UP3 ;  /* 0xffffffff091078a5 */ /* 0x000fe40009860410 */
[----:B------:R-:W-:Y:S02]  /*5ff0*/  UIMAD.WIDE.U32.X UR30, UP1, UR9, -0x1, UR30, UP1 ;  /* 0xffffffff091e78a5 */ /* 0x000fe4000882041e */
[----:B------:R-:W-:Y:S01]  /*6000*/  UIADD3 UR12, UPT, UPT, -UR11, UR52, URZ ;  /* 0x000000340b0c7290 */ /* 0x000fe2000fffe1ff */
[----:B------:R-:W-:Y:S01]  /*6010*/  UMOV UR55, UR49 ;  /* 0x0000003100377c82 */ /* 0x000fe20008000000 */
[----:B------:R-:W-:Y:S02]  /*6020*/  UIMAD.WIDE.U32.X UR74, UP5, UR7, -0x225f8c11, UR74, UP5 ;  /* 0xdda073ef074a78a5 */ /* 0x000fe4000a8a044a */
[----:B------:R-:W-:Y:S02]  /*6030*/  UIMAD.WIDE.U32.X UR24, UP6, UR7, 0x499b63de, UR24, UP6 ;  /* 0x499b63de071878a5 */ /* 0x000fe4000b0c0418 */
[----:B------:R-:W-:-:S02]  /*6040*/  UIMAD.WIDE.U32 UR52, UP0, UR11, -0x1, UR52 ;  /* 0xffffffff0b3478a5 */ /* 0x000fc4000f800034 */
[----:B------:R-:W-:Y:S02]  /*6050*/  UIMAD.WIDE.U32.X UR48, UR69, -0x3ec0638, URZ, UP2 ;  /* 0xfc13f9c8453078a5 */ /* 0x000fe400090e04ff */
[----:B------:R-:W-:Y:S02]  /*6060*/  UIMAD.WIDE.U32.X UR44, UP4, UR69, 0x7bcb2c8c, UR44, UP4 ;  /* 0x7bcb2c8c452c78a5 */ /* 0x000fe4000a08042c */
[----:B------:R-:W-:Y:S02]  /*6070*/  UIMAD.WIDE.U32 UR54, UP2, UR11, -0x1, UR54 ;  /* 0xffffffff0b3678a5 */ /* 0x000fe4000f840036 */
[----:B------:R-:W-:Y:S02]  /*6080*/  UIMAD.WIDE.U32.X UR40, UP3, UR9, -0x1, UR40, UP3 ;  /* 0xffffffff092878a5 */ /* 0x000fe40009860428 */
[----:B------:R-:W-:Y:S02]  /*6090*/  UIMAD.WIDE.U32.X UR38, UP1, UR9, -0x1, UR38, UP1 ;  /* 0xffffffff092678a5 */ /* 0x000fe40008820426 */
[----:B------:R-:W-:-:S02]  /*60a0*/  UIMAD.WIDE.U32.X UR26, UP5, UR7, 0x3ef9763f, UR26, UP5 ;  /* 0x3ef9763f071a78a5 */ /* 0x000fc4000a8a041a */
[----:B------:R-:W-:Y:S02]  /*60b0*/  UIMAD.WIDE.U32.X UR30, UP6, UR7, -0x68007ea8, UR30, UP6 ;  /* 0x97ff8158071e78a5 */ /* 0x000fe4000b0c041e */
[----:B------:R-:W-:Y:S02]  /*60c0*/  UIMAD.WIDE.U32.X UR60, UP0, UR11, -0x1, UR60, UP0 ;  /* 0xffffffff0b3c78a5 */ /* 0x000fe4000800043c */
[----:B------:R-:W-:Y:S02]  /*60d0*/  UIADD3.X UR49, UPT, UPT, URZ, UR49, URZ, UP4, !UPT ;  /* 0x00000031ff317290 */ /* 0x000fe4000a7fe4ff */
[----:B------:R-:W-:Y:S02]  /*60e0*/  UIADD3 UR12, UP4, UPT, UR12, UR55, URZ ;  /* 0x000000370c0c7290 */ /* 0x000fe4000ff9e0ff */
[----:B------:R-:W-:Y:S02]  /*60f0*/  UIMAD.WIDE.U32.X UR50, UP3, UR9, -0x1, UR50, UP3 ;  /* 0xffffffff093278a5 */ /* 0x000fe40009860432 */
[----:B------:R-:W-:-:S02]  /*6100*/  UIMAD.WIDE.U32.X UR36, UP2, UR11, -0x1, UR36, UP2 ;  /* 0xffffffff0b2478a5 */ /* 0x000fc40009040424 */
[----:B------:R-:W-:Y:S02]  /*6110*/  UIMAD.WIDE.U32.X UR42, UP1, UR9, -0x1, UR42, UP1 ;  /* 0xffffffff092a78a5 */ /* 0x000fe4000882042a */
[----:B------:R-:W-:Y:S02]  /*6120*/  UIMAD.WIDE.U32.X UR20, UP5, UR7, 0x47a18384, UR20, UP5 ;  /* 0x47a18384071478a5 */ /* 0x000fe4000a8a0414 */
[----:B------:R-:W-:Y:S01]  /*6130*/  UIMAD.WIDE.U32.X UR38, UP6, UR7, 0x848545f, UR38, UP6 ;  /* 0x0848545f072678a5 */ /* 0x000fe2000b0c0426 */
[----:B------:R-:W-:Y:S01]  /*6140*/  UMOV UR6, 0xdc2aaf93 ;  /* 0xdc2aaf9300067882 */ /* 0x000fe20000000000 */
[----:B------:R-:W-:Y:S01]  /*6150*/  UIMAD.WIDE.U32.X UR66, UP0, UR11, -0x1, UR66, UP0 ;  /* 0xffffffff0b4278a5 */ /* 0x000fe20008000442 */
[----:B------:R-:W-:Y:S01]  /*6160*/  UMOV UR13, UR53 ;  /* 0x00000035000d7c82 */ /* 0x000fe20008000000 */
[----:B------:R-:W-:Y:S02]  /*6170*/  UIADD3 UR54, UPT, UPT, UR12, 0x66af54cb, URZ ;  /* 0x66af54cb0c367890 */ /* 0x000fe4000fffe0ff */
[----:B------:R-:W-:-:S02]  /*6180*/  UIMAD.WIDE.U32.X UR48, UR9, -0x1, UR48, UP3 ;  /* 0xffffffff093078a5 */ /* 0x000fc400098e0430 */
[----:B------:R-:W-:Y:S02]  /*6190*/  UIMAD.WIDE.U32.X UR62, UP2, UR11, -0x1, UR62, UP2 ;  /* 0xffffffff0b3e78a5 */ /* 0x000fe4000904043e */
[----:B------:R-:W-:Y:S02]  /*61a0*/  UIMAD.WIDE.U32.X UR36, UP4, UR6, 0x5b06dee7, UR36, UP4 ;  /* 0x5b06dee7062478a5 */ /* 0x000fe4000a080424 */
[----:B------:R-:W-:Y:S02]  /*61b0*/  UIMAD.WIDE.U32 UR12, UP3, UR6, 0x197958e9, UR12 ;  /* 0x197958e9060c78a5 */ /* 0x000fe4000f86000c */
[----:B------:R-:W-:Y:S02]  /*61c0*/  UIMAD.WIDE.U32.X UR46, UP1, UR9, -0x1, UR46, UP1 ;  /* 0xffffffff092e78a5 */ /* 0x000fe4000882042e */
[----:B------:R-:W-:Y:S02]  /*61d0*/  UIMAD.WIDE.U32.X UR76, UP5, UR7, 0xe3e8f37, UR76, UP5 ;  /* 0x0e3e8f37074c78a5 */ /* 0x000fe4000a8a044c */
[----:B------:R-:W-:-:S02]  /*61e0*/  UIMAD.WIDE.U32.X UR42, UP6, UR7, 0x32cb88e9, UR42, UP6 ;  /* 0x32cb88e9072a78a5 */ /* 0x000fc4000b0c042a */
[----:B------:R-:W-:Y:S02]  /*61f0*/  UIMAD.WIDE.U32.X UR18, UP0, UR11, -0x1, UR18, UP0 ;  /* 0xffffffff0b1278a5 */ /* 0x000fe40008000412 */
[----:B------:R-:W-:Y:S02]  /*6200*/  UIMAD.WIDE.U32.X UR28, UP2, UR11, -0x1, UR28, UP2 ;  /* 0xffffffff0b1c78a5 */ /* 0x000fe4000904041c */
[----:B------:R-:W-:Y:S02]  /*6210*/  UIMAD.WIDE.U32.X UR62, UP4, UR6, -0x5f0898ac, UR62, UP4 ;  /* 0xa0f76754063e78a5 */ /* 0x000fe4000a08043e */
[----:B------:R-:W-:Y:S02]  /*6220*/  UIMAD UR52, UR54, UR4, URZ ;  /* 0x00000004363472a4 */ /* 0x000fe4000f8e02ff */
[----:B------:R-:W-:Y:S02]  /*6230*/  UIMAD.WIDE.U32.X UR44, UP1, UR9, -0x1, UR44, UP1 ;  /* 0xffffffff092c78a5 */ /* 0x000fe4000882042c */
[----:B------:R-:W-:-:S02]  /*6240*/  UIMAD.WIDE.U32.X UR60, UP3, UR6, -0x6bd0515f, UR60, UP3 ;  /* 0x942faea1063c78a5 */ /* 0x000fc4000986043c */
[----:B------:R-:W-:Y:S02]  /*6250*/  UIMAD.WIDE.U32.X UR34, UP5, UR7, 0x79e55fd3, UR34, UP5 ;  /* 0x79e55fd3072278a5 */ /* 0x000fe4000a8a0422 */
[----:B------:R-:W-:Y:S02]  /*6260*/  UIMAD.WIDE.U32.X UR46, UP6, UR7, -0x6f0004e0, UR46, UP6 ;  /* 0x90fffb20072e78a5 */ /* 0x000fe4000b0c042e */
[----:B------:R-:W-:Y:S02]  /*6270*/  UIMAD.WIDE.U32.X UR72, UP0, UR11, -0x1, UR72, UP0 ;  /* 0xffffffff0b4878a5 */ /* 0x000fe40008000448 */
[----:B------:R-:W-:Y:S02]  /*6280*/  UIMAD.WIDE.U32.X UR22, UP2, UR11, -0x1, UR22, UP2 ;  /* 0xffffffff0b1678a5 */ /* 0x000fe40009040416 */
[----:B------:R-:W-:Y:S02]  /*6290*/  UIMAD.WIDE.U32.X UR28, UP4, UR6, 0x4748ffa, UR28, UP4 ;  /* 0x04748ffa061c78a5 */ /* 0x000fe4000a08041c */
[----:B------:R-:W-:-:S02]  /*62a0*/  UIADD3 UR9, UPT, UPT, -UR52, UR36, URZ ;  /* 0x0000002434097290 */ /* 0x000fc4000fffe1ff */
[----:B------:R-:W-:Y:S02]  /*62b0*/  UIADD3.X UR49, UPT, UPT, URZ, UR49, URZ, UP1, !UPT ;  /* 0x00000031ff317290 */ /* 0x000fe40008ffe4ff */
[----:B------:R-:W-:Y:S02]  /*62c0*/  UIMAD.WIDE.U32.X UR66, UP3, UR6, 0x2e80f0d5, UR66, UP3 ;  /* 0x2e80f0d5064278a5 */ /* 0x000fe40009860442 */
[----:B------:R-:W-:Y:S02]  /*62d0*/  UIMAD.WIDE.U32 UR36, UP1, UR52, -0x1, UR36 ;  /* 0xffffffff342478a5 */ /* 0x000fe4000f820024 */
[----:B------:R-:W-:Y:S02]  /*62e0*/  UIMAD.WIDE.U32.X UR16, UP5, UR7, 0x6ec08783, UR16, UP5 ;  /* 0x6ec08783071078a5 */ /* 0x000fe4000a8a0410 */
[----:B------:R-:W-:Y:S02]  /*62f0*/  UIMAD.WIDE.U32.X UR44, UP6, UR7, 0x1e5c9100, UR44, UP6 ;  /* 0x1e5c9100072c78a5 */ /* 0x000fe4000b0c042c */
[----:B------:R-:W-:-:S02]  /*6300*/  UIMAD.WIDE.U32.X UR14, UP0, UR11, -0x1, UR14, UP0 ;  /* 0xffffffff0b0e78a5 */ /* 0x000fc4000800040e */
        /* <DEDUP_REMOVED lines=8> */
[----:B------:R-:W-:Y:S02]  /*6390*/  UIMAD.WIDE.U32 UR54, UP6, UR52, -0x1, UR54 ;  /* 0xffffffff343678a5 */ /* 0x000fe4000f8c0036 */
        /* <DEDUP_REMOVED lines=18> */
[----:B------:R-:W-:Y:S02]  /*64c0*/  UIADD3.X UR13, UPT, UPT, URZ, UR13, URZ, UP5, !UPT ;  /* 0x0000000dff0d7290 */ /* 0x000fe4000affe4ff */
[----:B------:R-:W-:Y:S02]  /*64d0*/  UIMAD.WIDE.U32.X UR38, UP0, UR11, -0x1, UR38, UP0 ;  /* 0xffffffff0b2678a5 */ /* 0x000fe40008000426 */
[----:B------:R-:W-:Y:S02]  /*64e0*/  UIADD3 UR54, UP5, UPT, UR9, UR55, URZ ;  /* 0x0000003709367290 */ /* 0x000fe4000ffbe0ff */
[----:B------:R-:W-:Y:S01]  /*64f0*/  UIMAD.WIDE.U32.X UR18, UP6, UR52, -0x1, UR18, UP6 ;  /* 0xffffffff341278a5 */ /* 0x000fe2000b0c0412 */
[----:B------:R-:W-:Y:S01]  /*6500*/  UMOV UR5, 0x709275da ;  /* 0x709275da00057882 */ /* 0x000fe20000000000 */
        /* <DEDUP_REMOVED lines=19> */
[----:B------:R-:W-:Y:S02]  /*6640*/  UIMAD.WIDE.U32.X UR18, UP5, UR5, 0x4748ffa, UR18, UP5 ;  /* 0x04748ffa051278a5 */ /* 0x000fe4000a8a0412 */
[----:B------:R-:W-:Y:S02]  /*6650*/  UIMAD.WIDE.U32.X UR32, UP6, UR52, -0x1, UR32, UP6 ;  /* 0xffffffff342078a5 */ /* 0x000fe4000b0c0420 */
[----:B------:R-:W-:Y:S02]  /*6660*/  UIMAD.WIDE.U32.X UR50, UP2, UR11, -0x1, UR50, UP2 ;  /* 0xffffffff0b3278a5 */ /* 0x000fe40009040432 */
[----:B------:R-:W-:Y:S02]  /*6670*/  UIMAD.WIDE.U32.X UR40, UP4, UR6, 0x32cb88e9, UR40, UP4 ;  /* 0x32cb88e9062878a5 */ /* 0x000fe4000a080428 */
[----:B------:R-:W-:Y:S01]  /*6680*/  UIMAD.WIDE.U32.X UR42, UP3, UR6, 0x6ec08783, UR42, UP3 ;  /* 0x6ec08783062a78a5 */ /* 0x000fe2000986042a */
[----:B------:R-:W-:Y:S01]  /*6690*/  UMOV UR55, UR37 ;  /* 0x0000002500377c82 */ /* 0x000fe20008000000 */
[----:B------:R-:W-:-:S02]  /*66a0*/  UIMAD.WIDE.U32.X UR34, UP1, UR52, -0x1, UR34, UP1 ;  /* 0xffffffff342278a5 */ /* 0x000fc40008820422 */
[----:B------:R-:W-:Y:S02]  /*66b0*/  UIADD3 UR56, UPT, UPT, UR54, -0x3425cc96, URZ ;  /* 0xcbda336a36387890 */ /* 0x000fe4000fffe0ff */
[----:B------:R-:W-:Y:S02]  /*66c0*/  UIMAD.WIDE.U32.X UR12, UR11, -0x1, UR12, UP0 ;  /* 0xffffffff0b0c78a5 */ /* 0x000fe400080e040c */
[----:B------:R-:W-:Y:S02]  /*66d0*/  UIMAD.WIDE.U32.X UR72, UP5, UR5, -0x44f4d6a4, UR72, UP5 ;  /* 0xbb0b295c054878a5 */ /* 0x000fe4000a8a0448 */
[----:B------:R-:W-:Y:S02]  /*66e0*/  UIMAD.WIDE.U32.X UR24, UP6, UR52, -0x2, UR24, UP6 ;  /* 0xfffffffe341878a5 */ /* 0x000fe4000b0c0418 */
[----:B------:R-:W-:Y:S02]  /*66f0*/  UIMAD.WIDE.U32 UR54, UP0, UR5, 0x197958e9, UR54 ;  /* 0x197958e9053678a5 */ /* 0x000fe4000f800036 */
[----:B------:R-:W-:-:S02]  /*6700*/  UIMAD.WIDE.U32.X UR48, UP2, UR11, -0x1, UR48, UP2 ;  /* 0xffffffff0b3078a5 */ /* 0x000fc40009040430 */
[----:B------:R-:W-:Y:S02]  /*6710*/  UIMAD.WIDE.U32.X UR50, UP4, UR6, -0x6f0004e0, UR50, UP4 ;  /* 0x90fffb20063278a5 */ /* 0x000fe4000a080432 */
[----:B------:R-:W-:Y:S02]  /*6720*/  UIMAD.WIDE.U32.X UR46, UP3, UR6, -0x4aef9ca7, UR46, UP3 ;  /* 0xb5106359062e78a5 */ /* 0x000fe4000986042e */
[----:B------:R-:W-:Y:S02]  /*6730*/  UIMAD.WIDE.U32.X UR16, UP1, UR52, -0x1, UR16, UP1 ;  /* 0xffffffff341078a5 */ /* 0x000fe40008820410 */
[----:B------:R-:W-:Y:S02]  /*6740*/  UIMAD.WIDE.U32.X UR14, UP5, UR5, -0x66de6e74, UR14, UP5 ;  /* 0x9921918c050e78a5 */ /* 0x000fe4000a8a040e */
[----:B------:R-:W-:Y:S02]  /*6750*/  UIMAD.WIDE.U32.X UR30, UP6, UR52, -0x1, UR30, UP6 ;  /* 0xffffffff341e78a5 */ /* 0x000fe4000b0c041e */
[----:B------:R-:W-:-:S02]  /*6760*/  UIMAD UR7, UR56, UR4, URZ ;  /* 0x00000004380772a4 */ /* 0x000fc4000f8e02ff */
[----:B------:R-:W-:Y:S02]  /*6770*/  UIMAD.WIDE.U32.X UR62, UP0, UR5, -0x6bd0515f, UR62, UP0 ;  /* 0x942faea1053e78a5 */ /* 0x000fe4000800043e */
[----:B------:R-:W-:Y:S02]  /*6780*/  UIADD3.X UR13, UPT, UPT, URZ, UR13, URZ, UP2, !UPT ;  /* 0x0000000dff0d7290 */ /* 0x000fe400097fe4ff */
[----:B------:R-:W-:Y:S02]  /*6790*/  UIMAD.WIDE.U32.X UR48, UP4, UR6, 0x1e5c9100, UR48, UP4 ;  /* 0x1e5c9100063078a5 */ /* 0x000fe4000a080430 */
[----:B------:R-:W-:Y:S02]  /*67a0*/  UIMAD.WIDE.U32.X UR44, UP3, UR6, 0x536e6db9, UR44, UP3 ;  /* 0x536e6db9062c78a5 */ /* 0x000fe4000986042c */
[----:B------:R-:W-:Y:S02]  /*67b0*/  UIMAD.WIDE.U32.X UR40, UP1, UR52, -0x1, UR40, UP1 ;  /* 0xffffffff342878a5 */ /* 0x000fe40008820428 */
[----:B------:R-:W-:-:S02]  /*67c0*/  UIMAD.WIDE.U32.X UR32, UP5, UR5, -0x6425f4a1, UR32, UP5 ;  /* 0x9bda0b5f052078a5 */ /* 0x000fc4000a8a0420 */
[----:B------:R-:W-:Y:S02]  /*67d0*/  UIMAD.WIDE.U32.X UR38, UP6, UR52, -0x1, UR38, UP6 ;  /* 0xffffffff342678a5 */ /* 0x000fe4000b0c0426 */
[----:B------:R-:W-:Y:S02]  /*67e0*/  UIADD3 UR9, UPT, UPT, -UR7, UR60, URZ ;  /* 0x0000003c07097290 */ /* 0x000fe4000fffe1ff */
[----:B------:R-:W-:Y:S01]  /*67f0*/  UIMAD.WIDE.U32.X UR28, UP0, UR5, 0x2e80f0d5, UR28, UP0 ;  /* 0x2e80f0d5051c78a5 */ /* 0x000fe2000800041c */
[----:B------:R-:W-:Y:S01]  /*6800*/  UMOV UR57, UR55 ;  /* 0x0000003700397c82 */ /* 0x000fe20008000000 */
[----:B------:R-:W-:Y:S02]  /*6810*/  UIMAD.WIDE.U32 UR60, UP2, UR7, -0x1, UR60 ;  /* 0xffffffff073c78a5 */ /* 0x000fe4000f84003c */
[----:B------:R-:W-:Y:S02]  /*6820*/  UIMAD.WIDE.U32.X UR36, UR6, -0x3ec0638, URZ, UP4 ;  /* 0xfc13f9c8062478a5 */ /* 0x000fe4000a0e04ff */
[----:B------:R-:W-:-:S02]  /*6830*/  UIMAD.WIDE.U32.X UR12, UP3, UR6, 0x7bcb2c8c, UR12, UP3 ;  /* 0x7bcb2c8c060c78a5 */ /* 0x000fc4000986040c */
[----:B------:R-:W-:Y:S02]  /*6840*/  UIMAD.WIDE.U32 UR56, UP4, UR7, -0x1, UR56 ;  /* 0xffffffff073878a5 */ /* 0x000fe4000f880038 */
[----:B------:R-:W-:Y:S02]  /*6850*/  UIMAD.WIDE.U32.X UR50, UP1, UR52, -0x1, UR50, UP1 ;  /* 0xffffffff343278a5 */ /* 0x000fe40008820432 */
[----:B------:R-:W-:Y:S02]  /*6860*/  UIMAD.WIDE.U32.X UR24, UP5, UR5, 0xff103bc, UR24, UP5 ;  /* 0x0ff103bc051878a5 */ /* 0x000fe4000a8a0418 */
[----:B------:R-:W-:Y:S02]  /*6870*/  UIMAD.WIDE.U32.X UR42, UP6, UR52, -0x1, UR42, UP6 ;  /* 0xffffffff342a78a5 */ /* 0x000fe4000b0c042a */
[----:B------:R-:W-:Y:S02]  /*6880*/  UIMAD.WIDE.U32.X UR22, UP0, UR5, -0x76d40862, UR22, UP0 ;  /* 0x892bf79e051678a5 */ /* 0x000fe40008000416 */
[----:B------:R-:W-:-:S02]  /*6890*/  UIMAD.WIDE.U32.X UR66, UP2, UR7, -0x1, UR66, UP2 ;  /* 0xffffffff074278a5 */ /* 0x000fc40009040442 */
[----:B------:R-:W-:Y:S02]  /*68a0*/  UIADD3.X UR37, UPT, UPT, URZ, UR37, URZ, UP3, !UPT ;  /* 0x00000025ff257290 */ /* 0x000fe40009ffe4ff */
[----:B------:R-:W-:Y:S02]  /*68b0*/  UIMAD.WIDE.U32.X UR62, UP4, UR7, -0x1, UR62, UP4 ;  /* 0xffffffff073e78a5 */ /* 0x000fe4000a08043e */
[----:B------:R-:W-:Y:S02]  /*68c0*/  UIADD3 UR54, UP3, UPT, UR9, UR57, URZ ;  /* 0x0000003909367290 */ /* 0x000fe4000ff7e0ff */
[----:B------:R-:W-:Y:S02]  /*68d0*/  UIMAD.WIDE.U32.X UR48, UP1, UR52, -0x1, UR48, UP1 ;  /* 0xffffffff343078a5 */ /* 0x000fe40008820430 */
[----:B------:R-:W-:Y:S02]  /*68e0*/  UIMAD.WIDE.U32.X UR30, UP5, UR5, 0x499b63de, UR30, UP5 ;  /* 0x499b63de051e78a5 */ /* 0x000fe4000a8a041e */
[----:B------:R-:W-:Y:S01]  /*68f0*/  UIMAD.WIDE.U32.X UR46, UP6, UR52, -0x1, UR46, UP6 ;  /* 0xffffffff342e78a5 */ /* 0x000fe2000b0c042e */
[----:B------:R-:W-:Y:S01]  /*6900*/  UMOV UR8, 0x2fd55779 ;  /* 0x2fd5577900087882 */ /* 0x000fe20000000000 */
[----:B------:R-:W-:-:S02]  /*6910*/  UIMAD.WIDE.U32.X UR74, UP0, UR5, 0x556edc31, UR74, UP0 ;  /* 0x556edc31054a78a5 */ /* 0x000fc4000800044a */
[----:B------:R-:W-:Y:S01]  /*6920*/  UIMAD.WIDE.U32.X UR18, UP2, UR7, -0x1, UR18, UP2 ;  /* 0xffffffff071278a5 */ /* 0x000fe20009040412 */
[----:B------:R-:W-:Y:S01]  /*6930*/  UMOV UR55, UR61 ;  /* 0x0000003d00377c82 */ /* 0x000fe20008000000 */
[----:B------:R-:W-:Y:S02]  /*6940*/  UIMAD.WIDE.U32.X UR28, UP4, UR7, -0x1, UR28, UP4 ;  /* 0xffffffff071c78a5 */ /* 0x000fe4000a08041c */
[----:B------:R-:W-:Y:S02]  /*6950*/  UIADD3 UR56, UPT, UPT, UR54, 0x86f3521, URZ ;  /* 0x086f352136387890 */ /* 0x000fe4000fffe0ff */
[----:B------:R-:W-:Y:S02]  /*6960*/  UIMAD.WIDE.U32.X UR62, UP3, UR8, 0x5b06dee7, UR62, UP3 ;  /* 0x5b06dee7083e78a5 */ /* 0x000fe4000986043e */
[----:B------:R-:W-:Y:S02]  /*6970*/  UIMAD.WIDE.U32.X UR36, UR52, -0x1, UR36, UP1 ;  /* 0xffffffff342478a5 */ /* 0x000fe400088e0424 */
[----:B------:R-:W-:-:S02]  /*6980*/  UIMAD.WIDE.U32.X UR38, UP5, UR5, -0x68007ea8, UR38, UP5 ;  /* 0x97ff8158052678a5 */ /* 0x000fc4000a8a0426 */
[----:B------:R-:W-:Y:S02]  /*6990*/  UIMAD.WIDE.U32 UR54, UP1, UR8, 0x197958e9, UR54 ;  /* 0x197958e9083678a5 */ /* 0x000fe4000f820036 */
[----:B------:R-:W-:Y:S02]  /*69a0*/  UIMAD.WIDE.U32.X UR44, UP6, UR52, -0x1, UR44, UP6 ;  /* 0xffffffff342c78a5 */ /* 0x000fe4000b0c042c */
[----:B------:R-:W-:Y:S02]  /*69b0*/  UIMAD.WIDE.U32.X UR26, UP0, UR5, -0x225f8c11, UR26, UP0 ;  /* 0xdda073ef051a78a5 */ /* 0x000fe4000800041a */
[----:B------:R-:W-:Y:S02]  /*69c0*/  UIMAD.WIDE.U32.X UR72, UP2, UR7, -0x1, UR72, UP2 ;  /* 0xffffffff074878a5 */ /* 0x000fe40009040448 */
[----:B------:R-:W-:Y:S02]  /*69d0*/  UIMAD.WIDE.U32.X UR22, UP4, UR7, -0x1, UR22, UP4 ;  /* 0xffffffff071678a5 */ /* 0x000fe4000a080416 */
[----:B------:R-:W-:-:S02]  /*69e0*/  UIMAD.WIDE.U32.X UR28, UP3, UR8, -0x5f0898ac, UR28, UP3 ;  /* 0xa0f76754081c78a5 */ /* 0x000fc4000986041c */
[----:B------:R-:W-:Y:S02]  /*69f0*/  UIMAD UR6, UR56, UR4, URZ ;  /* 0x00000004380672a4 */ /* 0x000fe4000f8e02ff */
[----:B------:R-:W-:Y:S02]  /*6a00*/  UIMAD.WIDE.U32.X UR42, UP5, UR5, 0x848545f, UR42, UP5 ;  /* 0x0848545f052a78a5 */ /* 0x000fe4000a8a042a */
[----:B------:R-:W-:Y:S02]  /*6a10*/  UIMAD.WIDE.U32.X UR12, UP6, UR52, -0x1, UR12, UP6 ;  /* 0xffffffff340c78a5 */ /* 0x000fe4000b0c040c */
[----:B------:R-:W-:Y:S02]  /*6a20*/  UIMAD.WIDE.U32.X UR66, UP1, UR8, -0x6bd0515f, UR66, UP1 ;  /* 0x942faea1084278a5 */ /* 0x000fe40008820442 */
[----:B------:R-:W-:Y:S02]  /*6a30*/  UIMAD.WIDE.U32.X UR20, UP0, UR5, 0x3ef9763f, UR20, UP0 ;  /* 0x3ef9763f051478a5 */ /* 0x000fe40008000414 */
[----:B------:R-:W-:-:S02]  /*6a40*/  UIMAD.WIDE.U32.X UR14, UP2, UR7, -0x1, UR14, UP2 ;  /* 0xffffffff070e78a5 */ /* 0x000fc4000904040e */
[----:B------:R-:W-:Y:S02]  /*6a50*/  UIMAD.WIDE.U32.X UR74, UP4, UR7, -0x1, UR74, UP4 ;  /* 0xffffffff074a78a5 */ /* 0x000fe4000a08044a */
[----:B------:R-:W-:Y:S02]  /*6a60*/  UIMAD.WIDE.U32.X UR22, UP3, UR8, 0x4748ffa, UR22, UP3 ;  /* 0x04748ffa081678a5 */ /* 0x000fe40009860416 */
[----:B------:R-:W-:Y:S02]  /*6a70*/  UIADD3 UR9, UPT, UPT, -UR6, UR62, URZ ;  /* 0x0000003e06097290 */ /* 0x000fe4000fffe1ff */
[----:B------:R-:W-:Y:S02]  /*6a80*/  UIADD3.X UR37, UPT, UPT, URZ, UR37, URZ, UP6, !UPT ;  /* 0x00000025ff257290 */ /* 0x000fe4000b7fe4ff */
[----:B------:R-:W-:Y:S02]  /*6a90*/  UIMAD.WIDE.U32.X UR46, UP5, UR5, 0x32cb88e9, UR46, UP5 ;  /* 0x32cb88e9052e78a5 */ /* 0x000fe4000a8a042e */
[----:B------:R-:W-:-:S02]  /*6aa0*/  UIMAD.WIDE.U32.X UR18, UP1, UR8, 0x2e80f0d5, UR18, UP1 ;  /* 0x2e80f0d5081278a5 */ /* 0x000fc40008820412 */
[----:B------:R-:W-:Y:S02]  /*6ab0*/  UIMAD.WIDE.U32.X UR76, UP0, UR5, 0x47a18384, UR76, UP0 ;  /* 0x47a18384054c78a5 */ /* 0x000fe4000800044c */
[----:B------:R-:W-:Y:S02]  /*6ac0*/  UIMAD.WIDE.U32 UR62, UP6, UR6, -0x1, UR62 ;  /* 0xffffffff063e78a5 */ /* 0x000fe4000f8c003e */
        /* <DEDUP_REMOVED lines=20> */
[----:B------:R-:W-:Y:S02]  /*6c10*/  UIMAD.WIDE.U32.X UR40, UP0, UR5, 0x6ec08783, UR40, UP0 ;  /* 0x6ec08783052878a5 */ /* 0x000fe40008000428 */
[----:B------:R-:W-:Y:S02]  /*6c20*/  UIMAD.WIDE.U32 UR56, UP5, UR6, -0x1, UR56 ;  /* 0xffffffff063878a5 */ /* 0x000fe4000f8a0038 */
[----:B------:R-:W-:Y:S02]  /*6c30*/  UIMAD.WIDE.U32.X UR74, UP6, UR6, -0x1, UR74, UP6 ;  /* 0xffffffff064a78a5 */ /* 0x000fe4000b0c044a */
        /* <DEDUP_REMOVED lines=20> */
[----:B------:R-:W-:Y:S02]  /*6d80*/  UIMAD.WIDE.U32.X UR76, UP6, UR6, -0x1, UR76, UP6 ;  /* 0xffffffff064c78a5 */ /* 0x000fe4000b0c044c */
[----:B------:R-:W-:Y:S02]  /*6d90*/  UIMAD.WIDE.U32.X UR44, UP2, UR7, -0x1, UR44, UP2 ;  /* 0xffffffff072c78a5 */ /* 0x000fe4000904042c */
[----:B------:R-:W-:Y:S02]  /*6da0*/  UIMAD.WIDE.U32.X UR50, UP4, UR7, -0x1, UR50, UP4 ;  /* 0xffffffff073278a5 */ /* 0x000fe4000a080432 */
[----:B------:R-:W-:Y:S02]  /*6db0*/  UIMAD.WIDE.U32.X UR40, UP3, UR8, 0x848545f, UR40, UP3 ;  /* 0x0848545f082878a5 */ /* 0x000fe40009860428 */
[----:B------:R-:W-:-:S02]  /*6dc0*/  UIMAD.WIDE.U32.X UR42, UP1, UR8, 0x79e55fd3, UR42, UP1 ;  /* 0x79e55fd3082a78a5 */ /* 0x000fc4000882042a */
[----:B------:R-:W-:Y:S02]  /*6dd0*/  UIADD3.X UR53, UPT, UPT, URZ, UR53, URZ, UP0, !UPT ;  /* 0x00000035ff357290 */ /* 0x000fe400087fe4ff */
[----:B------:R-:W-:Y:S02]  /*6de0*/  UIMAD.WIDE.U32.X UR14, UP5, UR6, -0x1, UR14, UP5 ;  /* 0xffffffff060e78a5 */ /* 0x000fe4000a8a040e */
[----:B------:R-:W-:Y:S02]  /*6df0*/  UIMAD.WIDE.U32.X UR34, UP6, UR6, -0x1, UR34, UP6 ;  /* 0xffffffff062278a5 */ /* 0x000fe4000b0c0422 */
[----:B------:R-:W-:Y:S02]  /*6e00*/  UIADD3 UR54, UP0, UPT, UR9, UR57, URZ ;  /* 0x0000003909367290 */ /* 0x000fe4000ff1e0ff */
[----:B------:R-:W-:Y:S02]  /*6e10*/  UIMAD.WIDE.U32.X UR12, UP2, UR7, -0x1, UR12, UP2 ;  /* 0xffffffff070c78a5 */ /* 0x000fe4000904040c */
[----:B------:R-:W-:-:S02]  /*6e20*/  UIMAD.WIDE.U32.X UR48, UP4, UR7, -0x1, UR48, UP4 ;  /* 0xffffffff073078a5 */ /* 0x000fc4000a080430 */
[----:B------:R-:W-:Y:S02]  /*6e30*/  UIMAD.WIDE.U32.X UR50, UP3, UR8, 0x32cb88e9, UR50, UP3 ;  /* 0x32cb88e9083278a5 */ /* 0x000fe40009860432 */
[----:B------:R-:W-:Y:S01]  /*6e40*/  UIMAD.WIDE.U32.X UR46, UP1, UR8, 0x6ec08783, UR46, UP1 ;  /* 0x6ec08783082e78a5 */ /* 0x000fe2000882042e */
[----:B------:R-:W-:Y:S01]  /*6e50*/  UMOV UR10, 0xc1409417 ;  /* 0xc1409417000a7882 */ /* 0x000fe20000000000 */
[----:B------:R-:W-:Y:S01]  /*6e60*/  UMOV UR55, UR63 ;  /* 0x0000003f00377c82 */ /* 0x000fe20008000000 */
[----:B------:R-:W-:Y:S02]  /*6e70*/  UIMAD.WIDE.U32.X UR32, UP5, UR6, -0x1, UR32, UP5 ;  /* 0xffffffff062078a5 */ /* 0x000fe4000a8a0420 */
[----:B------:R-:W-:Y:S02]  /*6e80*/  UIMAD.WIDE.U32.X UR16, UP6, UR6, -0x1, UR16, UP6 ;  /* 0xffffffff061078a5 */ /* 0x000fe4000b0c0410 */
[----:B------:R-:W-:Y:S02]  /*6e90*/  UIADD3 UR56, UPT, UPT, UR54, 0x548db0ef, URZ ;  /* 0x548db0ef36387890 */ /* 0x000fe4000fffe0ff */
[----:B------:R-:W-:-:S02]  /*6ea0*/  UIMAD.WIDE.U32.X UR52, UR7, -0x1, UR52, UP2 ;  /* 0xffffffff073478a5 */ /* 0x000fc400090e0434 */
[----:B------:R-:W-:Y:S02]  /*6eb0*/  UIMAD.WIDE.U32 UR54, UP2, UR10, 0x197958e9, UR54 ;  /* 0x197958e90a3678a5 */ /* 0x000fe4000f840036 */
[----:B------:R-:W-:Y:S02]  /*6ec0*/  UIMAD.WIDE.U32.X UR36, UP4, UR7, -0x1, UR36, UP4 ;  /* 0xffffffff072478a5 */ /* 0x000fe4000a080424 */
[----:B------:R-:W-:Y:S02]  /*6ed0*/  UIMAD.WIDE.U32.X UR48, UP3, UR8, -0x6f0004e0, UR48, UP3 ;  /* 0x90fffb20083078a5 */ /* 0x000fe40009860430 */
[----:B------:R-:W-:Y:S02]  /*6ee0*/  UIMAD.WIDE.U32.X UR44, UP1, UR8, -0x4aef9ca7, UR44, UP1 ;  /* 0xb5106359082c78a5 */ /* 0x000fe4000882042c */
[----:B------:R-:W-:Y:S02]  /*6ef0*/  UIMAD.WIDE.U32.X UR24, UP5, UR6, -0x1, UR24, UP5 ;  /* 0xffffffff061878a5 */ /* 0x000fe4000a8a0418 */
[----:B------:R-:W-:-:S02]  /*6f00*/  UIMAD.WIDE.U32.X UR40, UP6, UR6, -0x1, UR40, UP6 ;  /* 0xffffffff062878a5 */ /* 0x000fc4000b0c0428 */
[----:B------:R-:W-:Y:S02]  /*6f10*/  UIMAD.WIDE.U32.X UR36, UP3, UR8, 0x1e5c9100, UR36, UP3 ;  /* 0x1e5c9100082478a5 */ /* 0x000fe40009860424 */
[----:B------:R-:W-:Y:S02]  /*6f20*/  UIADD3.X UR53, UPT, UPT, URZ, UR53, URZ, UP4, !UPT ;  /* 0x00000035ff357290 */ /* 0x000fe4000a7fe4ff */
[----:B------:R-:W-:Y:S02]  /*6f30*/  UIMAD.WIDE.U32.X UR12, UP1, UR8, 0x536e6db9, UR12, UP1 ;  /* 0x536e6db9080c78a5 */ /* 0x000fe4000882040c */
[----:B------:R-:W-:Y:S02]  /*6f40*/  UIMAD.WIDE.U32.X UR66, UP0, UR10, 0x5b06dee7, UR66, UP0 ;  /* 0x5b06dee70a4278a5 */ /* 0x000fe40008000442 */
[----:B------:R-:W-:Y:S02]  /*6f50*/  UIMAD UR4, UR56, UR4, URZ ;  /* 0x00000004380472a4 */ /* 0x000fe4000f8e02ff */
[----:B------:R-:W-:-:S02]  /*6f60*/  UIMAD.WIDE.U32.X UR30, UP5, UR6, -0x2, UR30, UP5 ;  /* 0xfffffffe061e78a5 */ /* 0x000fc4000a8a041e */
[----:B------:R-:W-:Y:S01]  /*6f70*/  UIMAD.WIDE.U32.X UR50, UP6, UR6, -0x1, UR50, UP6 ;  /* 0xffffffff063278a5 */ /* 0x000fe2000b0c0432 */
[----:B------:R-:W-:Y:S01]  /*6f80*/  UMOV UR57, UR55 ;  /* 0x0000003700397c82 */ /* 0x000fe20008000000 */
[----:B------:R-:W-:Y:S02]  /*6f90*/  UIMAD.WIDE.U32.X UR54, UR8, -0x3ec0638, URZ, UP3 ;  /* 0xfc13f9c8083678a5 */ /* 0x000fe400098e04ff */
[----:B------:R-:W-:Y:S02]  /*6fa0*/  UIMAD.WIDE.U32.X UR8, UP1, UR8, 0x7bcb2c8c, UR52, UP1 ;  /* 0x7bcb2c8c080878a5 */ /* 0x000fe40008820434 */
[----:B------:R-:W-:Y:S02]  /*6fb0*/  UIMAD.WIDE.U32.X UR28, UP2, UR10, -0x6bd0515f, UR28, UP2 ;  /* 0x942faea10a1c78a5 */ /* 0x000fe4000904041c */
[----:B------:R-:W-:Y:S02]  /*6fc0*/  UIADD3 UR5, UPT, UPT, -UR4, UR66, URZ ;  /* 0x0000004204057290 */ /* 0x000fe4000fffe1ff */
[----:B------:R-:W-:-:S02]  /*6fd0*/  UIMAD.WIDE.U32 UR56, UP3, UR4, -0x1, UR56 ;  /* 0xffffffff043878a5 */ /* 0x000fc4000f860038 */
[----:B------:R-:W-:Y:S02]  /*6fe0*/  UIMAD.WIDE.U32.X UR38, UP5, UR6, -0x1, UR38, UP5 ;  /* 0xffffffff062678a5 */ /* 0x000fe4000a8a0426 */
[----:B------:R-:W-:Y:S02]  /*6ff0*/  UIMAD.WIDE.U32.X UR48, UP6, UR6, -0x1, UR48, UP6 ;  /* 0xffffffff063078a5 */ /* 0x000fe4000b0c0430 */
[----:B------:R-:W-:Y:S02]  /*7000*/  UIADD3.X UR55, UPT, UPT, URZ, UR55, URZ, UP1, !UPT ;  /* 0x00000037ff377290 */ /* 0x000fe40008ffe4ff */
[----:B------:R-:W-:Y:S02]  /*7010*/  UIMAD.WIDE.U32.X UR18, UP0, UR10, -0x5f0898ac, UR18, UP0 ;  /* 0xa0f767540a1278a5 */ /* 0x000fe40008000412 */
[----:B------:R-:W-:Y:S02]  /*7020*/  UIMAD.WIDE.U32 UR66, UP4, UR4, -0x1, UR66 ;  /* 0xffffffff044278a5 */ /* 0x000fe4000f880042 */
[----:B------:R-:W-:-:S02]  /*7030*/  UIMAD.WIDE.U32.X UR28, UP3, UR4, -0x1, UR28, UP3 ;  /* 0xffffffff041c78a5 */ /* 0x000fc4000986041c */
[----:B------:R-:W-:Y:S02]  /*7040*/  UIMAD.WIDE.U32.X UR42, UP5, UR6, -0x1, UR42, UP5 ;  /* 0xffffffff062a78a5 */ /* 0x000fe4000a8a042a */
[----:B------:R-:W-:Y:S02]  /*7050*/  UIADD3 UR7, UP1, UPT, UR5, UR57, URZ ;  /* 0x0000003905077290 */ /* 0x000fe4000ff3e0ff */
[----:B------:R-:W-:Y:S02]  /*7060*/  UIMAD.WIDE.U32.X UR36, UP6, UR6, -0x1, UR36, UP6 ;  /* 0xffffffff062478a5 */ /* 0x000fe4000b0c0424 */
[----:B------:R-:W-:Y:S02]  /*7070*/  UIMAD.WIDE.U32.X UR22, UP2, UR10, 0x2e80f0d5, UR22, UP2 ;  /* 0x2e80f0d50a1678a5 */ /* 0x000fe40009040416 */
[----:B------:R-:W-:Y:S02]  /*7080*/  UIMAD.WIDE.U32.X UR18, UP4, UR4, -0x1, UR18, UP4 ;  /* 0xffffffff041278a5 */ /* 0x000fe4000a080412 */
[----:B------:R-:W-:-:S02]  /*7090*/  UIMAD.WIDE.U32.X UR46, UP5, UR6, -0x1, UR46, UP5 ;  /* 0xffffffff062e78a5 */ /* 0x000fc4000a8a042e */
[----:B------:R-:W-:Y:S02]  /*70a0*/  UIADD3.X UR5, UP1, UPT, UR67, UR28, URZ, UP1, !UPT ;  /* 0x0000001c43057290 */ /* 0x000fe40008f3e4ff */
[----:B------:R-:W-:Y:S02]  /*70b0*/  UIMAD.WIDE.U32.X UR54, UR6, -0x1, UR54, UP6 ;  /* 0xffffffff063678a5 */ /* 0x000fe4000b0e0436 */
[----:B------:R-:W-:Y:S02]  /*70c0*/  UIADD3 URZ, UP6, UPT, UR7, 0x1, URZ ;  /* 0x0000000107ff7890 */ /* 0x000fe4000ffde0ff */
[----:B------:R-:W-:Y:S02]  /*70d0*/  UIMAD.WIDE.U32.X UR72, UP0, UR10, 0x4748ffa, UR72, UP0 ;  /* 0x04748ffa0a4878a5 */ /* 0x000fe40008000448 */
[----:B------:R-:W-:Y:S02]  /*70e0*/  UIMAD.WIDE.U32.X UR22, UP3, UR4, -0x1, UR22, UP3 ;  /* 0xffffffff041678a5 */ /* 0x000fe40009860416 */
[----:B------:R-:W-:-:S02]  /*70f0*/  UIMAD.WIDE.U32.X UR44, UP5, UR6, -0x1, UR44, UP5 ;  /* 0xffffffff062c78a5 */ /* 0x000fc4000a8a042c */
[----:B------:R-:W-:Y:S02]  /*7100*/  UIADD3.X UR28, UP1, UPT, UR18, UR29, URZ, UP1, !UPT ;  /* 0x0000001d121c7290 */ /* 0x000fe40008f3e4ff */
[----:B------:R-:W-:Y:S02]  /*7110*/  UIADD3.X UR7, UP6, UPT, URZ, UR5, URZ, UP6, !UPT ;  /* 0x00000005ff077290 */ /* 0x000fe4000b7de4ff */
[----:B------:R-:W-:Y:S02]  /*7120*/  UIMAD.WIDE.U32.X UR74, UP2, UR10, -0x76d40862, UR74, UP2 ;  /* 0x892bf79e0a4a78a5 */ /* 0x000fe4000904044a */
[----:B------:R-:W-:Y:S02]  /*7130*/  UIMAD.WIDE.U32.X UR72, UP4, UR4, -0x1, UR72, UP4 ;  /* 0xffffffff044878a5 */ /* 0x000fe4000a080448 */
[----:B------:R-:W-:Y:S02]  /*7140*/  UIMAD.WIDE.U32.X UR12, UP5, UR6, -0x1, UR12, UP5 ;  /* 0xffffffff060c78a5 */ /* 0x000fe4000a8a040c */
[----:B------:R-:W-:-:S02]  /*7150*/  UIADD3.X UR18, UP1, UPT, UR19, UR22, URZ, UP1, !UPT ;  /* 0x0000001613127290 */ /* 0x000fc40008f3e4ff */
[----:B------:R-:W-:Y:S02]  /*7160*/  UIADD3.X UR11, UP6, UPT, URZ, UR28, URZ, UP6, !UPT ;  /* 0x0000001cff0b7290 */ /* 0x000fe4000b7de4ff */
[----:B------:R-:W-:Y:S02]  /*7170*/  UIMAD.WIDE.U32.X UR14, UP0, UR10, -0x44f4d6a4, UR14, UP0 ;  /* 0xbb0b295c0a0e78a5 */ /* 0x000fe4000800040e */
[----:B------:R-:W-:Y:S02]  /*7180*/  UIMAD.WIDE.U32.X UR74, UP3, UR4, -0x1, UR74, UP3 ;  /* 0xffffffff044a78a5 */ /* 0x000fe4000986044a */
[----:B------:R-:W-:Y:S02]  /*7190*/  UIMAD.WIDE.U32.X UR8, UP5, UR6, -0x1, UR8, UP5 ;  /* 0xffffffff060878a5 */ /* 0x000fe4000a8a0408 */
[----:B------:R-:W-:Y:S02]  /*71a0*/  UIADD3.X UR22, UP1, UPT, UR72, UR23, URZ, UP1, !UPT ;  /* 0x0000001748167290 */ /* 0x000fe40008f3e4ff */
[----:B------:R-:W-:-:S02]  /*71b0*/  UIADD3.X UR6, UP6, UPT, URZ, UR18, URZ, UP6, !UPT ;  /* 0x00000012ff067290 */ /* 0x000fc4000b7de4ff */
[----:B------:R-:W-:Y:S02]  /*71c0*/  UIMAD.WIDE.U32.X UR26, UP2, UR10, 0x556edc31, UR26, UP2 ;  /* 0x556edc310a1a78a5 */ /* 0x000fe4000904041a */
[----:B------:R-:W-:Y:S02]  /*71d0*/  UIMAD.WIDE.U32.X UR14, UP4, UR4, -0x1, UR14, UP4 ;  /* 0xffffffff040e78a5 */ /* 0x000fe4000a08040e */
[----:B------:R-:W-:Y:S02]  /*71e0*/  UIADD3.X UR72, UP1, UPT, UR73, UR74, URZ, UP1, !UPT ;  /* 0x0000004a49487290 */ /* 0x000fe40008f3e4ff */
[----:B------:R-:W-:Y:S02]  /*71f0*/  UIADD3.X UR19, UP6, UPT, URZ, UR22, URZ, UP6, !UPT ;  /* 0x00000016ff137290 */ /* 0x000fe4000b7de4ff */
[----:B------:R-:W-:Y:S02]  /*7200*/  UIMAD.WIDE.U32.X UR32, UP0, UR10, -0x66de6e74, UR32, UP0 ;  /* 0x9921918c0a2078a5 */ /* 0x000fe40008000420 */
[----:B------:R-:W-:-:S02]  /*7210*/  UIMAD.WIDE.U32.X UR26, UP3, UR4, -0x1, UR26, UP3 ;  /* 0xffffffff041a78a5 */ /* 0x000fc4000986041a */
[----:B------:R-:W-:Y:S02]  /*7220*/  UIADD3.X UR74, UP1, UPT, UR14, UR75, URZ, UP1, !UPT ;  /* 0x0000004b0e4a7290 */ /* 0x000fe40008f3e4ff */
[----:B------:R-:W-:Y:S02]  /*7230*/  UIADD3.X UR14, UP6, UPT, URZ, UR72, URZ, UP6, !UPT ;  /* 0x00000048ff0e7290 */ /* 0x000fe4000b7de4ff */
[----:B------:R-:W-:Y:S02]  /*7240*/  UIMAD.WIDE.U32.X UR20, UP2, UR10, -0x225f8c11, UR20, UP2 ;  /* 0xdda073ef0a1478a5 */ /* 0x000fe40009040414 */
[----:B------:R-:W-:Y:S02]  /*7250*/  UIMAD.WIDE.U32.X UR32, UP4, UR4, -0x1, UR32, UP4 ;  /* 0xffffffff042078a5 */ /* 0x000fe4000a080420 */
[----:B------:R-:W-:Y:S02]  /*7260*/  UIADD3.X UR23, UP1, UPT, UR15, UR26, URZ, UP1, !UPT ;  /* 0x0000001a0f177290 */ /* 0x000fe40008f3e4ff */
[----:B------:R-:W-:-:S02]  /*7270*/  UIADD3.X UR15, UP6, UPT, URZ, UR74, URZ, UP6, !UPT ;  /* 0x0000004aff0f7290 */ /* 0x000fc4000b7de4ff */
[----:B------:R-:W-:Y:S02]  /*7280*/  UIMAD.WIDE.U32.X UR24, UP0, UR10, -0x6425f4a1, UR24, UP0 ;  /* 0x9bda0b5f0a1878a5 */ /* 0x000fe40008000418 */
[----:B------:R-:W-:Y:S02]  /*7290*/  UIMAD.WIDE.U32.X UR20, UP3, UR4, -0x1, UR20, UP3 ;  /* 0xffffffff041478a5 */ /* 0x000fe40009860414 */
[----:B------:R-:W-:Y:S02]  /*72a0*/  UIADD3.X UR27, UP1, UPT, UR32, UR27, URZ, UP1, !UPT ;  /* 0x0000001b201b7290 */ /* 0x000fe40008f3e4ff */
[----:B------:R-:W-:Y:S02]  /*72b0*/  UIADD3.X UR26, UP6, UPT, URZ, UR23, URZ, UP6, !UPT ;  /* 0x00000017ff1a7290 */ /* 0x000fe4000b7de4ff */
[----:B------:R-:W-:Y:S02]  /*72c0*/  UIMAD.WIDE.U32.X UR76, UP2, UR10, 0x3ef9763f, UR76, UP2 ;  /* 0x3ef9763f0a4c78a5 */ /* 0x000fe4000904044c */
[----:B------:R-:W-:-:S02]  /*72d0*/  UIMAD.WIDE.U32.X UR24, UP4, UR4, -0x1, UR24, UP4 ;  /* 0xffffffff041878a5 */ /* 0x000fc4000a080418 */
[----:B------:R-:W-:Y:S02]  /*72e0*/  UIADD3.X UR32, UP1, UPT, UR33, UR20, URZ, UP1, !UPT ;  /* 0x0000001421207290 */ /* 0x000fe40008f3e4ff */
[----:B------:R-:W-:Y:S02]  /*72f0*/  UIADD3.X UR29, UP6, UPT, URZ, UR27, URZ, UP6, !UPT ;  /* 0x0000001bff1d7290 */ /* 0x000fe4000b7de4ff */
[----:B------:R-:W-:Y:S02]  /*7300*/  UIMAD.WIDE.U32.X UR30, UP0, UR10, 0xff103bc, UR30, UP0 ;  /* 0x0ff103bc0a1e78a5 */ /* 0x000fe4000800041e */
[----:B------:R-:W-:Y:S02]  /*7310*/  UIMAD.WIDE.U32.X UR76, UP3, UR4, -0x1, UR76, UP3 ;  /* 0xffffffff044c78a5 */ /* 0x000fe4000986044c */
[----:B------:R-:W-:Y:S02]  /*7320*/  UIADD3.X UR24, UP1, UPT, UR24, UR21, URZ, UP1, !UPT ;  /* 0x0000001518187290 */ /* 0x000fe40008f3e4ff */
[----:B------:R-:W-:-:S02]  /*7330*/  UIADD3.X UR33, UP6, UPT, URZ, UR32, URZ, UP6, !UPT ;  /* 0x00000020ff217290 */ /* 0x000fc4000b7de4ff */
[----:B------:R-:W-:Y:S02]  /*7340*/  UIMAD.WIDE.U32.X UR34, UP2, UR10, 0x47a18384, UR34, UP2 ;  /* 0x47a183840a2278a5 */ /* 0x000fe40009040422 */
        /* <DEDUP_REMOVED lines=16> */
[----:B------:R-:W-:-:S02]  /*7450*/  UIMAD.WIDE.U32.X UR40, UP2, UR10, 0x79e55fd3, UR40, UP2 ;  /* 0x79e55fd30a2878a5 */ /* 0x000fc40009040428 */
[----:B------:R-:W-:Y:S02]  /*7460*/  UIMAD.WIDE.U32.X UR42, UP4, UR4, -0x1, UR42, UP4 ;  /* 0xffffffff042a78a5 */ /* 0x000fe4000a08042a */
[----:B------:R-:W-:Y:S02]  /*7470*/  UIADD3.X UR39, UP1, UPT, UR39, UR16, URZ, UP1, !UPT ;  /* 0x0000001027277290 */ /* 0x000fe40008f3e4ff */
[----:B------:R-:W-:Y:S02]  /*7480*/  UIADD3.X UR16, UP6, UPT, UR35, 0x1, URZ, UP6, !UPT ;  /* 0x0000000123107890 */ /* 0x000fe4000b7de4ff */
[----:B------:R-:W-:Y:S02]  /*7490*/  UIMAD.WIDE.U32.X UR44, UP0, UR10, 0x32cb88e9, UR44, UP0 ;  /* 0x32cb88e90a2c78a5 */ /* 0x000fe4000800042c */
[----:B------:R-:W-:Y:S02]  /*74a0*/  UIMAD.WIDE.U32.X UR50, UP2, UR10, 0x6ec08783, UR50, UP2 ;  /* 0x6ec087830a3278a5 */ /* 0x000fe40009040432 */
        /* <DEDUP_REMOVED lines=8> */
[----:B------:R-:W-:Y:S02]  /*7530*/  UIADD3.X UR55, UPT, UPT, URZ, UR55, URZ, UP5, !UPT ;  /* 0x00000037ff377290 */ /* 0x000fe4000affe4ff */
[----:B------:R-:W-:Y:S02]  /*7540*/  UIMAD.WIDE.U32.X UR8, UP0, UR10, 0x1e5c9100, UR8, UP0 ;  /* 0x1e5c91000a0878a5 */ /* 0x000fe40008000408 */
[----:B------:R-:W-:Y:S02]  /*7550*/  UIMAD.WIDE.U32.X UR36, UP2, UR10, 0x536e6db9, UR36, UP2 ;  /* 0x536e6db90a2478a5 */ /* 0x000fe40009040424 */
[----:B------:R-:W-:Y:S02]  /*7560*/  UIMAD.WIDE.U32.X UR50, UP3, UR4, -0x1, UR50, UP3 ;  /* 0xffffffff043278a5 */ /* 0x000fe40009860432 */
[----:B------:R-:W-:-:S02]  /*7570*/  UIADD3.X UR41, UP1, UPT, UR46, UR41, URZ, UP1, !UPT ;  /* 0x000000292e297290 */ /* 0x000fc40008f3e4ff */
[----:B------:R-:W-:Y:S02]  /*7580*/  UIADD3.X UR46, UP6, UPT, URZ, UR43, URZ, UP6, !UPT ;  /* 0x0000002bff2e7290 */ /* 0x000fe4000b7de4ff */
[----:B------:R-:W-:Y:S02]  /*7590*/  UIMAD.WIDE.U32.X UR44, UP4, UR4, -0x1, UR44, UP4 ;  /* 0xffffffff042c78a5 */ /* 0x000fe4000a08042c */
[----:B------:R-:W-:Y:S02]  /*75a0*/  UIMAD.WIDE.U32.X UR20, UR10, -0x3ec0638, URZ, UP0 ;  /* 0xfc13f9c80a1478a5 */ /* 0x000fe400080e04ff */
[----:B------:R-:W-:Y:S02]  /*75b0*/  UIMAD.WIDE.U32.X UR54, UP2, UR10, 0x7bcb2c8c, UR54, UP2 ;  /* 0x7bcb2c8c0a3678a5 */ /* 0x000fe40009040436 */
[----:B------:R-:W-:Y:S02]  /*75c0*/  UIADD3.X UR47, UP1, UPT, UR47, UR50, URZ, UP1, !UPT ;  /* 0x000000322f2f7290 */ /* 0x000fe40008f3e4ff */
[----:B------:R-:W-:-:S02]  /*75d0*/  UIADD3.X UR10, UP6, UPT, URZ, UR41, URZ, UP6, !UPT ;  /* 0x00000029ff0a7290 */ /* 0x000fc4000b7de4ff */
[----:B------:R-:W-:Y:S02]  /*75e0*/  UIMAD.WIDE.U32.X UR48, UP3, UR4, -0x1, UR48, UP3 ;  /* 0xffffffff043078a5 */ /* 0x000fe40009860430 */
[----:B------:R-:W-:Y:S02]  /*75f0*/  UIADD3.X UR50, UP1, UPT, UR44, UR51, URZ, UP1, !UPT ;  /* 0x000000332c327290 */ /* 0x000fe40008f3e4ff */
[----:B------:R-:W-:Y:S02]  /*7600*/  UIADD3.X UR44, UP6, UPT, URZ, UR47, URZ, UP6, !UPT ;  /* 0x0000002fff2c7290 */ /* 0x000fe4000b7de4ff */
[----:B------:R-:W-:Y:S02]  /*7610*/  UIMAD.WIDE.U32.X UR12, UP4, UR4, -0x1, UR12, UP4 ;  /* 0xffffffff040c78a5 */ /* 0x000fe4000a08040c */
        /* <DEDUP_REMOVED lines=8> */
[----:B------:R-:W-:Y:S02]  /*76a0*/  UIADD3.X UR21, UPT, UPT, URZ, UR21, URZ, UP2, !UPT ;  /* 0x00000015ff157290 */ /* 0x000fe400097fe4ff */
[----:B------:R-:W-:Y:S02]  /*76b0*/  UIMAD.WIDE.U32.X UR54, UP3, UR4, -0x1, UR54, UP3 ;  /* 0xffffffff043678a5 */ /* 0x000fe40009860436 */
[----:B------:R-:W-:Y:S02]  /*76c0*/  UIADD3.X UR37, UP1, UPT, UR8, UR37, URZ, UP1, !UPT ;  /* 0x0000002508257290 */ /* 0x000fe40008f3e4ff */
[----:B------:R-:W-:Y:S02]  /*76d0*/  UIADD3.X UR51, UP6, UPT, URZ, UR13, URZ, UP6, !UPT ;  /* 0x0000000dff337290 */ /* 0x000fe4000b7de4ff */
[----:B------:R-:W-:Y:S02]  /*76e0*/  UIMAD.WIDE.U32.X UR20, UR4, -0x1, UR20, UP4 ;  /* 0xffffffff041478a5 */ /* 0x000fe4000a0e0414 */
[----:B------:R-:W-:-:S02]  /*76f0*/  UIADD3.X UR4, UP1, UPT, UR9, UR54, URZ, UP1, !UPT ;  /* 0x0000003609047290 */ /* 0x000fc40008f3e4ff */
[----:B------:R-:W-:Y:S02]  /*7700*/  UIADD3.X UR53, UP6, UPT, URZ, UR37, URZ, UP6, !UPT ;  /* 0x00000025ff357290 */ /* 0x000fe4000b7de4ff */
[----:B------:R-:W-:Y:S02]  /*7710*/  UIADD3.X UR54, UP1, UPT, UR20, UR55, URZ, UP1, !UPT ;  /* 0x0000003714367290 */ /* 0x000fe40008f3e4ff */
[----:B------:R-:W-:Y:S02]  /*7720*/  UIADD3.X UR20, UP6, UPT, URZ, UR4, URZ, UP6, !UPT ;  /* 0x00000004ff147290 */ /* 0x000fe4000b7de4ff */
[----:B------:R-:W-:Y:S02]  /*7730*/  UIADD3.X UR21, UPT, UPT, URZ, URZ, UR21, UP1, UP3 ;  /* 0x000000ffff157290 */ /* 0x000fe40008fe6415 */
[----:B------:R-:W-:Y:S01]  /*7740*/  UIADD3.X UR56, UP6, UPT, URZ, UR54, URZ, UP6, !UPT ;  /* 0x00000036ff387290 */ /* 0x000fe2000b7de4ff */
[----:B------:R-:W1:Y:S03]  /*7750*/  LDCU.64 UR8, c[0x0][0x358] ;  /* 0x00006b00ff0877ac */ /* 0x000e660008000a00 */
[----:B------:R-:W-:-:S04]  /*7760*/  UIADD3.X UR55, UP6, UPT, URZ, UR21, URZ, UP6, !UPT ;  /* 0x00000015ff377290 */ /* 0x000fc8000b7de4ff */
[----:B------:R-:W-:-:S04]  /*7770*/  UIADD3.X UR57, UPT, UPT, URZ, -0x1, URZ, UP6, !UPT ;  /* 0xffffffffff397890 */ /* 0x000fc8000b7fe4ff */
[----:B------:R-:W-:-:S04]  /*7780*/  UISETP.NE.U32.AND UP0, UPT, UR57, URZ, UPT ;  /* 0x000000ff3900728c */ /* 0x000fc8000bf05070 */
[----:B------:R-:W-:Y:S02]  /*7790*/  USEL UR7, UR7, UR5, !UP0 ;  /* 0x0000000507077287 */ /* 0x000fe4000c000000 */
[----:B------:R-:W-:Y:S01]  /*77a0*/  USEL UR11, UR11, UR28, !UP0 ;  /* 0x0000001c0b0b7287 */ /* 0x000fe2000c000000 */
[----:B-1----:R0:W-:Y:S01]  /*77b0*/  STG.E desc[UR8][R2.64], R5 ;  /* 0x0000000502007986 */ /* 0x0021e2000c101908 */
[----:B------:R-:W-:Y:S02]  /*77c0*/  USEL UR6, UR6, UR18, !UP0 ;  /* 0x0000001206067287 */ /* 0x000fe4000c000000 */
[----:B------:R-:W-:Y:S01]  /*77d0*/  USEL UR19, UR19, UR22, !UP0 ;  /* 0x0000001613137287 */ /* 0x000fe2000c000000 */
[----:B------:R-:W-:Y:S01]  /*77e0*/  IMAD.U32 R7, RZ, RZ, UR7 ;  /* 0x00000007ff077e24 */ /* 0x000fe2000f8e00ff */
[----:B------:R-:W-:Y:S01]  /*77f0*/  USEL UR14, UR14, UR72, !UP0 ;  /* 0x000000480e0e7287 */ /* 0x000fe2000c000000 */
[----:B------:R-:W-:Y:S01]  /*7800*/  MOV R9, UR11 ;  /* 0x0000000b00097c02 */ /* 0x000fe20008000f00 */
[----:B------:R-:W-:Y:S01]  /*7810*/  USEL UR26, UR26, UR23, !UP0 ;  /* 0x000000171a1a7287 */ /* 0x000fe2000c000000 */
[----:B------:R-:W-:Y:S01]  /*7820*/  IMAD.U32 R11, RZ, RZ, UR6 ;  /* 0x00000006ff0b7e24 */ /* 0x000fe2000f8e00ff */
[----:B------:R-:W-:Y:S01]  /*7830*/  USEL UR15, UR15, UR74, !UP0 ;  /* 0x0000004a0f0f7287 */ /* 0x000fe2000c000000 */
[----:B------:R-:W-:Y:S01]  /*7840*/  MOV R13, UR19 ;  /* 0x00000013000d7c02 */ /* 0x000fe20008000f00 */
[----:B------:R-:W-:Y:S01]  /*7850*/  USEL UR29, UR29, UR27, !UP0 ;  /* 0x0000001b1d1d7287 */ /* 0x000fe2000c000000 */
[----:B0-----:R-:W-:Y:S01]  /*7860*/  IMAD.U32 R5, RZ, RZ, UR14 ;  /* 0x0000000eff057e24 */ /* 0x001fe2000f8e00ff */
[----:B------:R-:W-:Y:S01]  /*7870*/  USEL UR33, UR33, UR32, !UP0 ;  /* 0x0000002021217287 */ /* 0x000fe2000c000000 */
[----:B------:R-:W-:Y:S01]  /*7880*/  IMAD.U32 R15, RZ, RZ, UR26 ;  /* 0x0000001aff0f7e24 */ /* 0x000fe2000f8e00ff */
[----:B------:R-:W-:Y:S01]  /*7890*/  USEL UR52, UR52, UR24, !UP0 ;  /* 0x0000001834347287 */ /* 0x000fe2000c000000 */
[----:B------:R0:W-:Y:S01]  /*78a0*/  STG.E desc[UR8][R2.64+0x4], R7 ;  /* 0x0000040702007986 */ /* 0x0001e2000c101908 */
[----:B------:R-:W-:-:S02]  /*78b0*/  USEL UR34, UR34, UR76, !UP0 ;  /* 0x0000004c22227287 */ /* 0x000fc4000c000000 */
[----:B------:R-:W-:Y:S01]  /*78c0*/  USEL UR38, UR38, UR31, !UP0 ;  /* 0x0000001f26267287 */ /* 0x000fe2000c000000 */
[----:B------:R1:W-:Y:S01]  /*78d0*/  STG.E desc[UR8][R2.64+0x8], R9 ;  /* 0x0000080902007986 */ /* 0x0003e2000c101908 */
[----:B------:R-:W-:Y:S02]  /*78e0*/  USEL UR30, UR30, UR25, !UP0 ;  /* 0x000000191e1e7287 */ /* 0x000fe4000c000000 */
[----:B------:R-:W-:Y:S01]  /*78f0*/  USEL UR16, UR16, UR35, !UP0 ;  /* 0x0000002310107287 */ /* 0x000fe2000c000000 */
[----:B------:R2:W-:Y:S01]  /*7900*/  STG.E desc[UR8][R2.64+0xc], R11 ;  /* 0x00000c0b02007986 */ /* 0x0005e2000c101908 */
[----:B------:R-:W-:Y:S02]  /*7910*/  USEL UR42, UR42, UR39, !UP0 ;  /* 0x000000272a2a7287 */ /* 0x000fe4000c000000 */
[----:B------:R-:W-:Y:S01]  /*7920*/  USEL UR40, UR40, UR17, !UP0 ;  /* 0x0000001128287287 */ /* 0x000fe2000c000000 */
[----:B------:R3:W-:Y:S01]  /*7930*/  STG.E desc[UR8][R2.64+0x10], R13 ;  /* 0x0000100d02007986 */ /* 0x0007e2000c101908 */
[----:B0-----:R-:W-:Y:S01]  /*7940*/  MOV R7, UR15 ;  /* 0x0000000f00077c02 */ /* 0x001fe20008000f00 */
[----:B------:R-:W-:Y:S01]  /*7950*/  USEL UR46, UR46, UR43, !UP0 ;  /* 0x0000002b2e2e7287 */ /* 0x000fe2000c000000 */
[----:B------:R-:W-:Y:S01]  /*7960*/  IMAD.U32 R17, RZ, RZ, UR30 ;  /* 0x0000001eff117e24 */ /* 0x000fe2000f8e00ff */
[----:B------:R0:W-:Y:S01]  /*7970*/  STG.E desc[UR8][R2.64+0x14], R5 ;  /* 0x0000140502007986 */ /* 0x0001e2000c101908 */
[----:B-1----:R-:W-:Y:S01]  /*7980*/  MOV R9, UR29 ;  /* 0x0000001d00097c02 */ /* 0x002fe20008000f00 */
[----:B------:R-:W-:-:S02]  /*7990*/  USEL UR10, UR10, UR41, !UP0 ;  /* 0x000000290a0a7287 */ /* 0x000fc4000c000000 */
[----:B------:R1:W-:Y:S01]  /*79a0*/  STG.E desc[UR8][R2.64+0x1c], R15 ;  /* 0x00001c0f02007986 */ /* 0x0003e2000c101908 */
[----:B--2---:R-:W-:Y:S01]  /*79b0*/  IMAD.U32 R11, RZ, RZ, UR33 ;  /* 0x00000021ff0b7e24 */ /* 0x004fe2000f8e00ff */
[----:B------:R-:W-:Y:S01]  /*79c0*/  USEL UR44, UR44, UR47, !UP0 ;  /* 0x0000002f2c2c7287 */ /* 0x000fe2000c000000 */
[----:B---3--:R-:W-:Y:S01]  /*79d0*/  MOV R13, UR52 ;  /* 0x00000034000d7c02 */ /* 0x008fe20008000f00 */
[----:B------:R2:W-:Y:S01]  /*79e0*/  STG.E desc[UR8][R2.64+0x18], R7 ;  /* 0x0000180702007986 */ /* 0x0005e2000c101908 */
[----:B------:R-:W-:Y:S01]  /*79f0*/  USEL UR48, UR48, UR50, !UP0 ;  /* 0x0000003230307287 */ /* 0x000fe2000c000000 */
[----:B0-----:R-:W-:Y:S02]  /*7a00*/  IMAD.U32 R5, RZ, RZ, UR38 ;  /* 0x00000026ff057e24 */ /* 0x001fe4000f8e00ff */
[----:B------:R0:W-:Y:S01]  /*7a10*/  STG.E desc[UR8][R2.64+0x20], R9 ;  /* 0x0000200902007986 */ /* 0x0001e2000c101908 */
[----:B------:R-:W-:Y:S01]  /*7a20*/  USEL UR12, UR12, UR45, !UP0 ;  /* 0x0000002d0c0c7287 */ /* 0x000fe2000c000000 */
[----:B-1----:R-:W-:-:S02]  /*7a30*/  MOV R15, UR34 ;  /* 0x00000022000f7c02 */ /* 0x002fc40008000f00 */
[----:B------:R1:W-:Y:S01]  /*7a40*/  STG.E desc[UR8][R2.64+0x24], R11 ;  /* 0x0000240b02007986 */ /* 0x0003e2000c101908 */
[----:B------:R-:W-:Y:S02]  /*7a50*/  USEL UR36, UR36, UR49, !UP0 ;  /* 0x0000003124247287 */ /* 0x000fe4000c000000 */
[----:B------:R-:W-:Y:S01]  /*7a60*/  USEL UR51, UR51, UR13, !UP0 ;  /* 0x0000000d33337287 */ /* 0x000fe2000c000000 */
[----:B------:R3:W-:Y:S01]  /*7a70*/  STG.E desc[UR8][R2.64+0x28], R13 ;  /* 0x0000280d02007986 */ /* 0x0007e2000c101908 */
[----:B--2---:R-:W-:Y:S01]  /*7a80*/  MOV R7, UR16 ;  /* 0x0000001000077c02 */ /* 0x004fe20008000f00 */
[----:B------:R-:W-:Y:S02]  /*7a90*/  USEL UR53, UR53, UR37, !UP0 ;  /* 0x0000002535357287 */ /* 0x000fe4000c000000 */
[----:B------:R2:W-:Y:S01]  /*7aa0*/  STG.E desc[UR8][R2.64+0x30], R15 ;  /* 0x0000300f02007986 */ /* 0x0005e2000c101908 */
[----:B0-----:R-:W-:Y:S01]  /*7ab0*/  IMAD.U32 R9, RZ, RZ, UR42 ;  /* 0x0000002aff097e24 */ /* 0x001fe2000f8e00ff */
[----:B------:R-:W-:-:S02]  /*7ac0*/  USEL UR20, UR20, UR4, !UP0 ;  /* 0x0000000414147287 */ /* 0x000fc4000c000000 */
[----:B------:R0:W-:Y:S01]  /*7ad0*/  STG.E desc[UR8][R2.64+0x34], R5 ;  /* 0x0000340502007986 */ /* 0x0001e2000c101908 */
[----:B-1----:R-:W-:Y:S01]  /*7ae0*/  MOV R11, UR40 ;  /* 0x00000028000b7c02 */ /* 0x002fe20008000f00 */
[----:B------:R-:W-:Y:S01]  /*7af0*/  USEL UR56, UR56, UR54, !UP0 ;  /* 0x0000003638387287 */ /* 0x000fe2000c000000 */
[----:B---3--:R-:W-:Y:S01]  /*7b00*/  IMAD.U32 R13, RZ, RZ, UR46 ;  /* 0x0000002eff0d7e24 */ /* 0x008fe2000f8e00ff */
[----:B------:R-:W-:Y:S01]  /*7b10*/  USEL UR55, UR55, UR21, !UP0 ;  /* 0x0000001537377287 */ /* 0x000fe2000c000000 */
[----:B------:R1:W-:Y:S01]  /*7b20*/  STG.E desc[UR8][R2.64+0x2c], R17 ;  /* 0x00002c1102007986 */ /* 0x0003e2000c101908 */
[----:B--2---:R-:W-:-:S03]  /*7b30*/  IMAD.U32 R15, RZ, RZ, UR44 ;  /* 0x0000002cff0f7e24 */ /* 0x004fc6000f8e00ff */
[----:B------:R2:W-:Y:S01]  /*7b40*/  STG.E desc[UR8][R2.64+0x38], R7 ;  /* 0x0000380702007986 */ /* 0x0005e2000c101908 */
[----:B------:R-:W-:Y:S02]  /*7b50*/  MOV R19, UR55 ;  /* 0x0000003700137c02 */ /* 0x000fe40008000f00 */
[----:B0-----:R-:W-:Y:S01]  /*7b60*/  MOV R5, UR10 ;  /* 0x0000000a00057c02 */ /* 0x001fe20008000f00 */
[----:B------:R0:W-:Y:S04]  /*7b70*/  STG.E desc[UR8][R2.64+0x3c], R9 ;  /* 0x00003c0902007986 */ /* 0x0001e8000c101908 */
[----:B------:R3:W-:Y:S01]  /*7b80*/  STG.E desc[UR8][R2.64+0x40], R11 ;  /* 0x0000400b02007986 */ /* 0x0007e2000c101908 */
[----:B-1----:R-:W-:-:S03]  /*7b90*/  MOV R17, UR56 ;  /* 0x0000003800117c02 */ /* 0x002fc60008000f00 */
[----:B------:R1:W-:Y:S01]  /*7ba0*/  STG.E desc[UR8][R2.64+0x44], R13 ;  /* 0x0000440d02007986 */ /* 0x0003e2000c101908 */
[----:B--2---:R-:W-:-:S03]  /*7bb0*/  MOV R7, UR48 ;  /* 0x0000003000077c02 */ /* 0x004fc60008000f00 */
[----:B------:R2:W-:Y:S01]  /*7bc0*/  STG.E desc[UR8][R2.64+0x48], R5 ;  /* 0x0000480502007986 */ /* 0x0005e2000c101908 */
[----:B0-----:R-:W-:-:S03]  /*7bd0*/  IMAD.U32 R9, RZ, RZ, UR12 ;  /* 0x0000000cff097e24 */ /* 0x001fc6000f8e00ff */
[----:B------:R0:W-:Y:S01]  /*7be0*/  STG.E desc[UR8][R2.64+0x4c], R15 ;  /* 0x00004c0f02007986 */ /* 0x0001e2000c101908 */
[----:B---3--:R-:W-:Y:S02]  /*7bf0*/  MOV R11, UR36 ;  /* 0x00000024000b7c02 */ /* 0x008fe40008000f00 */
[----:B-1----:R-:W-:Y:S01]  /*7c00*/  MOV R13, UR53 ;  /* 0x00000035000d7c02 */ /* 0x002fe20008000f00 */
[----:B------:R-:W-:Y:S01]  /*7c10*/  STG.E desc[UR8][R2.64+0x50], R7 ;  /* 0x0000500702007986 */ /* 0x000fe2000c101908 */
[----:B--2---:R-:W-:-:S03]  /*7c20*/  IMAD.U32 R5, RZ, RZ, UR51 ;  /* 0x00000033ff057e24 */ /* 0x004fc6000f8e00ff */
[----:B------:R-:W-:Y:S01]  /*7c30*/  STG.E desc[UR8][R2.64+0x54], R9 ;  /* 0x0000540902007986 */ /* 0x000fe2000c101908 */
[----:B0-----:R-:W-:-:S03]  /*7c40*/  IMAD.U32 R15, RZ, RZ, UR20 ;  /* 0x00000014ff0f7e24 */ /* 0x001fc6000f8e00ff */
[----:B------:R-:W-:Y:S04]  /*7c50*/  STG.E desc[UR8][R2.64+0x58], R11 ;  /* 0x0000580b02007986 */ /* 0x000fe8000c101908 */
[----:B------:R-:W-:Y:S04]  /*7c60*/  STG.E desc[UR8][R2.64+0x5c], R5 ;  /* 0x00005c0502007986 */ /* 0x000fe8000c101908 */
[----:B------:R-:W-:Y:S04]  /*7c70*/  STG.E desc[UR8][R2.64+0x60], R13 ;  /* 0x0000600d02007986 */ /* 0x000fe8000c101908 */
[----:B------:R-:W-:Y:S04]  /*7c80*/  STG.E desc[UR8][R2.64+0x64], R15 ;  /* 0x0000640f02007986 */ /* 0x000fe8000c101908 */
[----:B------:R-:W-:Y:S04]  /*7c90*/  STG.E desc[UR8][R2.64+0x68], R17 ;  /* 0x0000681102007986 */ /* 0x000fe8000c101908 */
[----:B------:R-:W-:Y:S01]  /*7ca0*/  STG.E desc[UR8][R2.64+0x6c], R19 ;  /* 0x00006c1302007986 */ /* 0x000fe2000c101908 */
[----:B------:R-:W-:Y:S05]  /*7cb0*/  EXIT ;  /* 0x000000000000794d */ /* 0x000fea0003800000 */
.L_x_0:
[----:B------:R-:W-:-:S00]  /*7cc0*/  BRA `(.L_x_0) ;  /* 0xfffffffc00fc7947 */ /* 0x000fc0000383ffff */
[----:B------:R-:W-:-:S00]  /*7cd0*/  NOP ;  /* 0x0000000000007918 */ /* 0x000fc00000000000 */
        /* <DEDUP_REMOVED lines=10> */
.L_x_1:


//--------------------- .nv.shared.reserved.0     --------------------------
	.section	.nv.shared.reserved.0,"aw",@nobits
	.weak		__nv_reservedSMEM_offset_0_alias
	.size		__nv_reservedSMEM_offset_0_alias, 0, 64
	.other		__nv_reservedSMEM_offset_0_alias,@"STO_CUDA_RESERVED_SHARED STV_DEFAULT"
__nv_reservedSMEM_offset_0_alias:
	.zero		0
	.zero		64


//--------------------- .nv.constant0._Z5func1Pj  --------------------------
	.section	.nv.constant0._Z5func1Pj,"a",@progbits
	.sectionflags	@""
	.align	4
.nv.constant0._Z5func1Pj:
	.zero		904


//--------------------- SYMBOLS --------------------------

	.type		.nv.reservedSmem.offset0,@object
	.size		.nv.reservedSmem.offset0,0x4
